	.target	sm_80

	.elftype	@"ET_EXEC"


//--------------------- .note.nv.tkinfo           --------------------------
	.section	.note.nv.tkinfo,"",@"SHT_NOTE"
	.sectionflags	@"SHF_NOTE_NV_TKINFO"
	.tkinfo
        /*0018*/ 	.word	0x00000002
        /*0030*/ 	.string	""
        /*0030*/ 	.string	"ptxas"
        /*0030*/ 	.string	"Cuda compilation tools, release 13.0, V13.0.88"
        /*0030*/ 	.string	"Build cuda_13.0.r13.0/compiler.36424714_0"
        /*0030*/ 	.string	"-v  -suppress-debug-info  -lineinfo  -arch sm_80 "



//--------------------- .note.nv.cuinfo           --------------------------
	.section	.note.nv.cuinfo,"",@"SHT_NOTE"
	.sectionflags	@"SHF_NOTE_NV_CUINFO"
        /*0018*/ 	.short	0x0002
        /*001a*/ 	.short	0x0050
        /*001c*/ 	.short	0x0082
	.zero		2


//--------------------- .nv.info                  --------------------------
	.section	.nv.info,"",@"SHT_CUDA_INFO"
	.align	4


	//----- nvinfo : EIATTR_REGCOUNT
	.align		4
        /*0000*/ 	.byte	0x04, 0x2f
        /*0002*/ 	.short	(.L_1 - .L_0)
	.align		4
.L_0:
        /*0004*/ 	.word	index@(matmul_kernel)
        /*0008*/ 	.word	0x00000040


	//----- nvinfo : EIATTR_FRAME_SIZE
	.align		4
.L_1:
        /*000c*/ 	.byte	0x04, 0x11
        /*000e*/ 	.short	(.L_3 - .L_2)
	.align		4
.L_2:
        /*0010*/ 	.word	index@(matmul_kernel)
        /*0014*/ 	.word	0x000043d8


	//----- nvinfo : EIATTR_MIN_STACK_SIZE
	.align		4
.L_3:
        /*0018*/ 	.byte	0x04, 0x12
        /*001a*/ 	.short	(.L_5 - .L_4)
	.align		4
.L_4:
        /*001c*/ 	.word	index@(matmul_kernel)
        /*0020*/ 	.word	0x000043d8
.L_5:


//--------------------- .nv.info.matmul_kernel    --------------------------
	.section	.nv.info.matmul_kernel,"",@"SHT_CUDA_INFO"
	.sectionflags	@""
	.align	4


	//----- nvinfo : EIATTR_CUDA_API_VERSION
	.align		4
        /*0000*/ 	.byte	0x04, 0x37
        /*0002*/ 	.short	(.L_7 - .L_6)
.L_6:
        /*0004*/ 	.word	0x00000082


	//----- nvinfo : EIATTR_SW2861232_WAR
	.align		4
.L_7:
        /*0008*/ 	.byte	0x01, 0x35
	.zero		2


	//----- nvinfo : EIATTR_PARAM_CBANK
	.align		4
        /*000c*/ 	.byte	0x04, 0x0a
        /*000e*/ 	.short	(.L_9 - .L_8)
	.align		4
.L_8:
        /*0010*/ 	.word	index@(.nv.constant0.matmul_kernel)
        /*0014*/ 	.short	0x0160
        /*0016*/ 	.short	0x0050


	//----- nvinfo : EIATTR_CBANK_PARAM_SIZE
	.align		4
.L_9:
        /*0018*/ 	.byte	0x03, 0x19
        /*001a*/ 	.short	0x0050


	//----- nvinfo : EIATTR_KPARAM_INFO
	.align		4
        /*001c*/ 	.byte	0x04, 0x17
        /*001e*/ 	.short	(.L_11 - .L_10)
.L_10:
        /*0020*/ 	.word	0x00000000
        /*0024*/ 	.short	0x000d
        /*0026*/ 	.short	0x0048
        /*0028*/ 	.byte	0x00, 0xf4, 0x21, 0x00


	//----- nvinfo : EIATTR_KPARAM_INFO
	.align		4
.L_11:
        /*002c*/ 	.byte	0x04, 0x17
        /*002e*/ 	.short	(.L_13 - .L_12)
.L_12:
        /*0030*/ 	.word	0x00000000
        /*0034*/ 	.short	0x000c
        /*0036*/ 	.short	0x0040
        /*0038*/ 	.byte	0x00, 0xf4, 0x21, 0x00


	//----- nvinfo : EIATTR_KPARAM_INFO
	.align		4
.L_13:
        /*003c*/ 	.byte	0x04, 0x17
        /*003e*/ 	.short	(.L_15 - .L_14)
.L_14:
        /*0040*/ 	.word	0x00000000
        /*0044*/ 	.short	0x000b
        /*0046*/ 	.short	0x0038
        /*0048*/ 	.byte	0x00, 0xf0, 0x11, 0x00


	//----- nvinfo : EIATTR_KPARAM_INFO
	.align		4
.L_15:
        /*004c*/ 	.byte	0x04, 0x17
        /*004e*/ 	.short	(.L_17 - .L_16)
.L_16:
        /*0050*/ 	.word	0x00000000
        /*0054*/ 	.short	0x000a
        /*0056*/ 	.short	0x0034
        /*0058*/ 	.byte	0x00, 0xf0, 0x11, 0x00


	//----- nvinfo : EIATTR_KPARAM_INFO
	.align		4
.L_17:
        /*005c*/ 	.byte	0x04, 0x17
        /*005e*/ 	.short	(.L_19 - .L_18)
.L_18:
        /*0060*/ 	.word	0x00000000
        /*0064*/ 	.short	0x0009
        /*0066*/ 	.short	0x0030
        /*0068*/ 	.byte	0x00, 0xf0, 0x11, 0x00


	//----- nvinfo : EIATTR_KPARAM_INFO
	.align		4
.L_19:
        /*006c*/ 	.byte	0x04, 0x17
        /*006e*/ 	.short	(.L_21 - .L_20)
.L_20:
        /*0070*/ 	.word	0x00000000
        /*0074*/ 	.short	0x0008
        /*0076*/ 	.short	0x002c
        /*0078*/ 	.byte	0x00, 0xf0, 0x11, 0x00


	//----- nvinfo : EIATTR_KPARAM_INFO
	.align		4
.L_21:
        /*007c*/ 	.byte	0x04, 0x17
        /*007e*/ 	.short	(.L_23 - .L_22)
.L_22:
        /*0080*/ 	.word	0x00000000
        /*0084*/ 	.short	0x0007
        /*0086*/ 	.short	0x0028
        /*0088*/ 	.byte	0x00, 0xf0, 0x11, 0x00


	//----- nvinfo : EIATTR_KPARAM_INFO
	.align		4
.L_23:
        /*008c*/ 	.byte	0x04, 0x17
        /*008e*/ 	.short	(.L_25 - .L_24)
.L_24:
        /*0090*/ 	.word	0x00000000
        /*0094*/ 	.short	0x0006
        /*0096*/ 	.short	0x0024
        /*0098*/ 	.byte	0x00, 0xf0, 0x11, 0x00


	//----- nvinfo : EIATTR_KPARAM_INFO
	.align		4
.L_25:
        /*009c*/ 	.byte	0x04, 0x17
        /*009e*/ 	.short	(.L_27 - .L_26)
.L_26:
        /*00a0*/ 	.word	0x00000000
        /*00a4*/ 	.short	0x0005
        /*00a6*/ 	.short	0x0020
        /*00a8*/ 	.byte	0x00, 0xf0, 0x11, 0x00


	//----- nvinfo : EIATTR_KPARAM_INFO
	.align		4
.L_27:
        /*00ac*/ 	.byte	0x04, 0x17
        /*00ae*/ 	.short	(.L_29 - .L_28)
.L_28:
        /*00b0*/ 	.word	0x00000000
        /*00b4*/ 	.short	0x0004
        /*00b6*/ 	.short	0x001c
        /*00b8*/ 	.byte	0x00, 0xf0, 0x11, 0x00


	//----- nvinfo : EIATTR_KPARAM_INFO
	.align		4
.L_29:
        /*00bc*/ 	.byte	0x04, 0x17
        /*00be*/ 	.short	(.L_31 - .L_30)
.L_30:
        /*00c0*/ 	.word	0x00000000
        /*00c4*/ 	.short	0x0003
        /*00c6*/ 	.short	0x0018
        /*00c8*/ 	.byte	0x00, 0xf0, 0x11, 0x00


	//----- nvinfo : EIATTR_KPARAM_INFO
	.align		4
.L_31:
        /*00cc*/ 	.byte	0x04, 0x17
        /*00ce*/ 	.short	(.L_33 - .L_32)
.L_32:
        /*00d0*/ 	.word	0x00000000
        /*00d4*/ 	.short	0x0002
        /*00d6*/ 	.short	0x0010
        /*00d8*/ 	.byte	0x00, 0xf4, 0x21, 0x00


	//----- nvinfo : EIATTR_KPARAM_INFO
	.align		4
.L_33:
        /*00dc*/ 	.byte	0x04, 0x17
        /*00de*/ 	.short	(.L_35 - .L_34)
.L_34:
        /*00e0*/ 	.word	0x00000000
        /*00e4*/ 	.short	0x0001
        /*00e6*/ 	.short	0x0008
        /*00e8*/ 	.byte	0x00, 0xf4, 0x21, 0x00


	//----- nvinfo : EIATTR_KPARAM_INFO
	.align		4
.L_35:
        /*00ec*/ 	.byte	0x04, 0x17
        /*00ee*/ 	.short	(.L_37 - .L_36)
.L_36:
        /*00f0*/ 	.word	0x00000000
        /*00f4*/ 	.short	0x0000
        /*00f6*/ 	.short	0x0000
        /*00f8*/ 	.byte	0x00, 0xf4, 0x21, 0x00


	//----- nvinfo : EIATTR_MAXREG_COUNT
	.align		4
.L_37:
        /*00fc*/ 	.byte	0x03, 0x1b
        /*00fe*/ 	.short	0x00ff


	//----- nvinfo : EIATTR_NUM_BARRIERS
	.align		4
        /*0100*/ 	.byte	0x02, 0x4c
        /*0102*/ 	.byte	0x01
	.zero		1


	//----- nvinfo : EIATTR_ANNOTATIONS
	.align		4
        /*0104*/ 	.byte	0x04, 0x55
        /*0106*/ 	.short	(.L_39 - .L_38)


	//   ....[0]....
.L_38:
        /*0108*/ 	.word	0x00000001
        /*010c*/ 	.byte	0xb0, 0x00, 0x00, 0x00, 0x01, 0x00, 0x00, 0x00, 0xf0, 0x00, 0x00, 0x00, 0x01, 0x00, 0x00, 0x00
        /* <DEDUP_REMOVED lines=3889> */
        /*f42c*/ 	.byte	0xa0, 0x56, 0x03, 0x00, 0x01, 0x00, 0x00, 0x00, 0xb0, 0x56, 0x03, 0x00


	//----- nvinfo : EIATTR_MERCURY_ISA_VERSION
	.align		4
.L_39:
        /*f438*/ 	.byte	0x03, 0x5f
        /*f43a*/ 	.short	0x0000


	//----- nvinfo : EIATTR_COOP_GROUP_MASK_REGIDS
	.align		4
        /*f43c*/ 	.byte	0x04, 0x29
        /*f43e*/ 	.short	(.L_41 - .L_40)


	//   ....[0]....
.L_40:
        /*f440*/ 	.word	0xffffffff


	//   ....[1]....
        /*f444*/ 	.word	0xffffffff


	//   ....[2]....
        /*f448*/ 	.word	0xffffffff


	//   ....[3]....
        /*f44c*/ 	.word	0xffffffff


	//   ....[4]....
        /*f450*/ 	.word	0xffffffff


	//   ....[5]....
        /*f454*/ 	.word	0xffffffff


	//   ....[6]....
        /*f458*/ 	.word	0xffffffff


	//   ....[7]....
        /*f45c*/ 	.word	0xffffffff


	//   ....[8]....
        /*f460*/ 	.word	0xffffffff


	//   ....[9]....
        /*f464*/ 	.word	0xffffffff


	//   ....[10]....
        /*f468*/ 	.word	0xffffffff


	//   ....[11]....
        /*f46c*/ 	.word	0xffffffff


	//   ....[12]....
        /*f470*/ 	.word	0xffffffff


	//   ....[13]....
        /*f474*/ 	.word	0xffffffff


	//   ....[14]....
        /*f478*/ 	.word	0xffffffff


	//   ....[15]....
        /*f47c*/ 	.word	0xffffffff


	//   ....[16]....
        /*f480*/ 	.word	0xffffffff


	//   ....[17]....
        /*f484*/ 	.word	0xffffffff


	//   ....[18]....
        /*f488*/ 	.word	0xffffffff


	//   ....[19]....
        /*f48c*/ 	.word	0xffffffff


	//   ....[20]....
        /*f490*/ 	.word	0xffffffff


	//   ....[21]....
        /*f494*/ 	.word	0xffffffff


	//   ....[22]....
        /*f498*/ 	.word	0xffffffff


	//   ....[23]....
        /*f49c*/ 	.word	0xffffffff


	//   ....[24]....
        /*f4a0*/ 	.word	0xffffffff


	//   ....[25]....
        /*f4a4*/ 	.word	0xffffffff


	//   ....[26]....
        /*f4a8*/ 	.word	0xffffffff


	//   ....[27]....
        /*f4ac*/ 	.word	0xffffffff


	//   ....[28]....
        /*f4b0*/ 	.word	0xffffffff


	//   ....[29]....
        /*f4b4*/ 	.word	0xffffffff


	//   ....[30]....
        /*f4b8*/ 	.word	0xffffffff


	//   ....[31]....
        /*f4bc*/ 	.word	0xffffffff


	//   ....[32]....
        /*f4c0*/ 	.word	0xffffffff


	//   ....[33]....
        /*f4c4*/ 	.word	0xffffffff


	//   ....[34]....
        /*f4c8*/ 	.word	0xffffffff


	//   ....[35]....
        /*f4cc*/ 	.word	0xffffffff


	//   ....[36]....
        /*f4d0*/ 	.word	0xffffffff


	//   ....[37]....
        /*f4d4*/ 	.word	0xffffffff


	//   ....[38]....
        /*f4d8*/ 	.word	0xffffffff


	//   ....[39]....
        /*f4dc*/ 	.word	0xffffffff


	//   ....[40]....
        /*f4e0*/ 	.word	0xffffffff


	//   ....[41]....
        /*f4e4*/ 	.word	0xffffffff


	//   ....[42]....
        /*f4e8*/ 	.word	0xffffffff


	//   ....[43]....
        /*f4ec*/ 	.word	0xffffffff


	//   ....[44]....
        /*f4f0*/ 	.word	0xffffffff


	//   ....[45]....
        /*f4f4*/ 	.word	0xffffffff


	//   ....[46]....
        /*f4f8*/ 	.word	0xffffffff


	//   ....[47]....
        /*f4fc*/ 	.word	0xffffffff


	//   ....[48]....
        /*f500*/ 	.word	0xffffffff


	//   ....[49]....
        /*f504*/ 	.word	0xffffffff


	//   ....[50]....
        /*f508*/ 	.word	0xffffffff


	//   ....[51]....
        /*f50c*/ 	.word	0xffffffff


	//   ....[52]....
        /*f510*/ 	.word	0xffffffff


	//   ....[53]....
        /*f514*/ 	.word	0xffffffff


	//   ....[54]....
        /*f518*/ 	.word	0xffffffff


	//   ....[55]....
        /*f51c*/ 	.word	0xffffffff


	//   ....[56]....
        /*f520*/ 	.word	0xffffffff


	//   ....[57]....
        /*f524*/ 	.word	0xffffffff


	//   ....[58]....
        /*f528*/ 	.word	0xffffffff


	//   ....[59]....
        /*f52c*/ 	.word	0xffffffff


	//   ....[60]....
        /*f530*/ 	.word	0xffffffff


	//   ....[61]....
        /*f534*/ 	.word	0xffffffff


	//   ....[62]....
        /*f538*/ 	.word	0xffffffff


	//----- nvinfo : EIATTR_COOP_GROUP_INSTR_OFFSETS
	.align		4
.L_41:
        /*f53c*/ 	.byte	0x04, 0x28
        /*f53e*/ 	.short	(.L_43 - .L_42)


	//   ....[0]....
.L_42:
        /*f540*/ 	.word	0x00056a40


	//   ....[1]....
        /*f544*/ 	.word	0x00056b00


	//   ....[2]....
        /*f548*/ 	.word	0x00056f10


	//   ....[3]....
        /*f54c*/ 	.word	0x00056fc0


	//   ....[4]....
        /*f550*/ 	.word	0x00057010


	//   ....[5]....
        /*f554*/ 	.word	0x000570c0


	//   ....[6]....
        /*f558*/ 	.word	0x00057110


	//   ....[7]....
        /*f55c*/ 	.word	0x000571e0


	//   ....[8]....
        /*f560*/ 	.word	0x000572f0


	//   ....[9]....
        /*f564*/ 	.word	0x00057660


	//   ....[10]....
        /*f568*/ 	.word	0x000576b0


	//   ....[11]....
        /*f56c*/ 	.word	0x00057800


	//   ....[12]....
        /*f570*/ 	.word	0x00057850


	//   ....[13]....
        /*f574*/ 	.word	0x000579b0


	//   ....[14]....
        /*f578*/ 	.word	0x00057a40


	//   ....[15]....
        /*f57c*/ 	.word	0x00057b90


	//   ....[16]....
        /*f580*/ 	.word	0x00057be0


	//   ....[17]....
        /*f584*/ 	.word	0x00057c50


	//   ....[18]....
        /*f588*/ 	.word	0x00057d80


	//   ....[19]....
        /*f58c*/ 	.word	0x00057df0


	//   ....[20]....
        /*f590*/ 	.word	0x00057ee0


	//   ....[21]....
        /*f594*/ 	.word	0x00057f50


	//   ....[22]....
        /*f598*/ 	.word	0x00058250


	//   ....[23]....
        /*f59c*/ 	.word	0x000582a0


	//   ....[24]....
        /*f5a0*/ 	.word	0x000582f0


	//   ....[25]....
        /*f5a4*/ 	.word	0x00058340


	//   ....[26]....
        /*f5a8*/ 	.word	0x000585f0


	//   ....[27]....
        /*f5ac*/ 	.word	0x000587c0


	//   ....[28]....
        /*f5b0*/ 	.word	0x00058860


	//   ....[29]....
        /*f5b4*/ 	.word	0x00058950


	//   ....[30]....
        /*f5b8*/ 	.word	0x000589a0


	//   ....[31]....
        /*f5bc*/ 	.word	0x00058ba0


	//   ....[32]....
        /*f5c0*/ 	.word	0x00058f80


	//   ....[33]....
        /*f5c4*/ 	.word	0x00058ff0


	//   ....[34]....
        /*f5c8*/ 	.word	0x00059040


	//   ....[35]....
        /*f5cc*/ 	.word	0x00059110


	//   ....[36]....
        /*f5d0*/ 	.word	0x000591a0


	//   ....[37]....
        /*f5d4*/ 	.word	0x00059230


	//   ....[38]....
        /*f5d8*/ 	.word	0x00059620


	//   ....[39]....
        /*f5dc*/ 	.word	0x00059690


	//   ....[40]....
        /*f5e0*/ 	.word	0x000596e0


	//   ....[41]....
        /*f5e4*/ 	.word	0x000597b0


	//   ....[42]....
        /*f5e8*/ 	.word	0x00059840


	//   ....[43]....
        /*f5ec*/ 	.word	0x000598d0


	//   ....[44]....
        /*f5f0*/ 	.word	0x00059cc0


	//   ....[45]....
        /*f5f4*/ 	.word	0x00059d50


	//   ....[46]....
        /*f5f8*/ 	.word	0x00059da0


	//   ....[47]....
        /*f5fc*/ 	.word	0x00059e50


	//   ....[48]....
        /*f600*/ 	.word	0x00059ee0


	//   ....[49]....
        /*f604*/ 	.word	0x00059f70


	//   ....[50]....
        /*f608*/ 	.word	0x0005a360


	//   ....[51]....
        /*f60c*/ 	.word	0x0005a410


	//   ....[52]....
        /*f610*/ 	.word	0x0005a460


	//   ....[53]....
        /*f614*/ 	.word	0x0005a500


	//   ....[54]....
        /*f618*/ 	.word	0x0005a590


	//   ....[55]....
        /*f61c*/ 	.word	0x0005a620


	//   ....[56]....
        /*f620*/ 	.word	0x0005a6b0


	//   ....[57]....
        /*f624*/ 	.word	0x0005a7e0


	//   ....[58]....
        /*f628*/ 	.word	0x0005aaf0


	//   ....[59]....
        /*f62c*/ 	.word	0x0005abd0


	//   ....[60]....
        /*f630*/ 	.word	0x0005ac20


	//   ....[61]....
        /*f634*/ 	.word	0x0005ad40


	//   ....[62]....
        /*f638*/ 	.word	0x0005aed0


	//----- nvinfo : EIATTR_EXIT_INSTR_OFFSETS
	.align		4
.L_43:
        /*f63c*/ 	.byte	0x04, 0x1c
        /*f63e*/ 	.short	(.L_45 - .L_44)


	//   ....[0]....
.L_44:
        /*f640*/ 	.word	0x0006ef80


	//   ....[1]....
        /*f644*/ 	.word	0x0006efb0


	//----- nvinfo : EIATTR_REQNTID
	.align		4
.L_45:
        /*f648*/ 	.byte	0x04, 0x10
        /*f64a*/ 	.short	(.L_47 - .L_46)
.L_46:
        /*f64c*/ 	.word	0x00000020
        /*f650*/ 	.word	0x00000001
        /*f654*/ 	.word	0x00000001
.L_47:


//--------------------- .nv.callgraph             --------------------------
	.section	.nv.callgraph,"",@"SHT_CUDA_CALLGRAPH"
	.align	4
	.sectionentsize	8
	.align		4
        /*0000*/ 	.word	0x00000000
	.align		4
        /*0004*/ 	.word	0xffffffff
	.align		4
        /*0008*/ 	.word	0x00000000
	.align		4
        /*000c*/ 	.word	0xfffffffe
	.align		4
        /*0010*/ 	.word	0x00000000
	.align		4
        /*0014*/ 	.word	0xfffffffd
	.align		4
        /*0018*/ 	.word	0x00000000
	.align		4
        /*001c*/ 	.word	0xfffffffc


//--------------------- .nv.rel.action            --------------------------
	.section	.nv.rel.action,"",@"SHT_CUDA_RELOCINFO"
	.align	8
	.sectionentsize	8
        /*0000*/ 	.byte	0x73, 0x00, 0x00, 0x00, 0x00, 0x00, 0x00, 0x00, 0x00, 0x00, 0x00, 0x11, 0x25, 0x00, 0x05, 0x36


//--------------------- .nv.constant0.matmul_kernel --------------------------
	.section	.nv.constant0.matmul_kernel,"a",@progbits
	.sectionflags	@""
	.align	4
.nv.constant0.matmul_kernel:
	.zero		432


//--------------------- .text.matmul_kernel       --------------------------
	.section	.text.matmul_kernel,"ax",@progbits
	.sectioninfo	@"SHI_REGISTERS=64"
	.align	128
        .global         matmul_kernel
        .type           matmul_kernel,@function
        .size           matmul_kernel,(.L_x_4 - matmul_kernel)
        .other          matmul_kernel,@"STO_CUDA_ENTRY STV_DEFAULT"
matmul_kernel:
.text.matmul_kernel:
[----:B------:R-:W-:-:S03]  /*0000*/  IMAD.MOV.U32 R1, RZ, RZ, c[0x0][0x28] ;  /* 0x00000a00ff017624 */ /* 0x000fc600078e00ff */
[----:B------:R-:W-:Y:S01]  /*0010*/  IMAD.MOV.U32 R0, RZ, RZ, c[0x0][0x17c] ;  /* 0x00005f00ff007624 */ /* 0x000fe200078e00ff */
[----:B------:R-:W0:Y:S01]  /*0020*/  S2R R5, SR_CTAID.X ;  /* 0x0000000000057919 */ /* 0x000e220000002500 */
[----:B------:R-:W-:Y:S01]  /*0030*/  IADD3 R1, R1, -0x43d8, RZ ;  /* 0xffffbc2801017810 */ /* 0x000fe20007ffe0ff */
[----:B------:R-:W-:Y:S01]  /*0040*/  CS2R R12, SRZ ;  /* 0x00000000000c7805 */ /* 0x000fe2000001ff00 */
[----:B------:R-:W-:Y:S01]  /*0050*/  CS2R R14, SRZ ;  /* 0x00000000000e7805 */ /* 0x000fe2000001ff00 */
[----:B------:R-:W-:Y:S01]  /*0060*/  IADD3 R0, R0, 0x3f, RZ ;  /* 0x0000003f00007810 */ /* 0x000fe20007ffe0ff */
[----:B------:R-:W1:Y:S01]  /*0070*/  S2R R61, SR_TID.X ;  /* 0x00000000003d7919 */ /* 0x000e620000002100 */
[----:B------:R-:W-:Y:S01]  /*0080*/  CS2R R16, SRZ ;  /* 0x0000000000107805 */ /* 0x000fe2000001ff00 */
[----:B------:R-:W-:Y:S01]  /*0090*/  CS2R R18, SRZ ;  /* 0x0000000000127805 */ /* 0x000fe2000001ff00 */
[----:B------:R-:W-:Y:S01]  /*00a0*/  SHF.R.S32.HI R3, RZ, 0x1f, R0 ;  /* 0x0000001fff037819 */ /* 0x000fe20000011400 */
[----:B------:R-:W-:Y:S01]  /*00b0*/  STL [R1+0x30], RZ ;  /* 0x000030ff01007387 */ /* 0x000fe20000100800 */
[----:B------:R-:W-:Y:S01]  /*00c0*/  CS2R R20, SRZ ;  /* 0x0000000000147805 */ /* 0x000fe2000001ff00 */
[----:B------:R-:W-:Y:S01]  /*00d0*/  CS2R R22, SRZ ;  /* 0x0000000000167805 */ /* 0x000fe2000001ff00 */
[----:B------:R-:W-:Y:S01]  /*00e0*/  LEA.HI R3, R3, R0, RZ, 0x6 ;  /* 0x0000000003037211 */ /* 0x000fe200078f30ff */
[----:B------:R-:W-:Y:S01]  /*00f0*/  STL [R1+0x34], RZ ;  /* 0x000034ff01007387 */ /* 0x000fe20000100800 */
[----:B------:R-:W-:Y:S01]  /*0100*/  CS2R R24, SRZ ;  /* 0x0000000000187805 */ /* 0x000fe2000001ff00 */
[----:B------:R-:W-:Y:S01]  /*0110*/  CS2R R26, SRZ ;  /* 0x00000000001a7805 */ /* 0x000fe2000001ff00 */
[----:B------:R-:W-:Y:S01]  /*0120*/  SHF.R.S32.HI R3, RZ, 0x6, R3 ;  /* 0x00000006ff037819 */ /* 0x000fe20000011403 */
[----:B------:R-:W-:Y:S01]  /*0130*/  STL [R1+0x38], RZ ;  /* 0x000038ff01007387 */ /* 0x000fe20000100800 */
[----:B------:R-:W-:Y:S01]  /*0140*/  CS2R R28, SRZ ;  /* 0x00000000001c7805 */ /* 0x000fe2000001ff00 */
[----:B------:R-:W-:Y:S01]  /*0150*/  CS2R R30, SRZ ;  /* 0x00000000001e7805 */ /* 0x000fe2000001ff00 */
[----:B------:R-:W-:Y:S01]  /*0160*/  CS2R R32, SRZ ;  /* 0x0000000000207805 */ /* 0x000fe2000001ff00 */
[----:B------:R-:W-:Y:S01]  /*0170*/  IMAD.SHL.U32 R4, R3, 0x8, RZ ;  /* 0x0000000803047824 */ /* 0x000fe200078e00ff */
[----:B------:R-:W-:Y:S01]  /*0180*/  STL [R1+0x3c], RZ ;  /* 0x00003cff01007387 */ /* 0x000fe20000100800 */
[----:B------:R-:W-:Y:S01]  /*0190*/  CS2R R34, SRZ ;  /* 0x0000000000227805 */ /* 0x000fe2000001ff00 */
[----:B0-----:R-:W-:Y:S01]  /*01a0*/  IABS R8, R5 ;  /* 0x0000000500087213 */ /* 0x001fe20000000000 */
[----:B------:R-:W-:Y:S01]  /*01b0*/  CS2R R36, SRZ ;  /* 0x0000000000247805 */ /* 0x000fe2000001ff00 */
[-C--:B------:R-:W-:Y:S01]  /*01c0*/  IABS R7, R4.reuse ;  /* 0x0000000400077213 */ /* 0x080fe20000000000 */
[----:B------:R-:W-:Y:S01]  /*01d0*/  STL [R1+0x20], RZ ;  /* 0x000020ff01007387 */ /* 0x000fe20000100800 */
[----:B------:R-:W-:Y:S01]  /*01e0*/  IABS R10, R4 ;  /* 0x00000004000a7213 */ /* 0x000fe20000000000 */
[----:B------:R-:W-:Y:S01]  /*01f0*/  CS2R R38, SRZ ;  /* 0x0000000000267805 */ /* 0x000fe2000001ff00 */
[----:B------:R-:W0:Y:S01]  /*0200*/  I2F.RP R0, R7 ;  /* 0x0000000700007306 */ /* 0x000e220000209400 */
[----:B------:R-:W-:Y:S01]  /*0210*/  STL [R1+0x24], RZ ;  /* 0x000024ff01007387 */ /* 0x000fe20000100800 */
[----:B------:R-:W-:Y:S01]  /*0220*/  CS2R R40, SRZ ;  /* 0x0000000000287805 */ /* 0x000fe2000001ff00 */
[----:B------:R-:W-:Y:S01]  /*0230*/  CS2R R42, SRZ ;  /* 0x00000000002a7805 */ /* 0x000fe2000001ff00 */
[----:B------:R-:W-:Y:S01]  /*0240*/  CS2R R44, SRZ ;  /* 0x00000000002c7805 */ /* 0x000fe2000001ff00 */
        /* <DEDUP_REMOVED lines=10> */
[----:B0-----:R-:W0:Y:S02]  /*02f0*/  MUFU.RCP R0, R0 ;  /* 0x0000000000007308 */ /* 0x001e240000001000 */
[----:B------:R-:W-:Y:S04]  /*0300*/  STL [R1+0x14], RZ ;  /* 0x000014ff01007387 */ /* 0x000fe80000100800 */
[----:B------:R-:W-:Y:S04]  /*0310*/  STL [R1+0x18], RZ ;  /* 0x000018ff01007387 */ /* 0x000fe80000100800 */
[----:B------:R-:W-:Y:S04]  /*0320*/  STL [R1+0x1c], RZ ;  /* 0x00001cff01007387 */ /* 0x000fe80000100800 */
[----:B------:R-:W-:Y:S01]  /*0330*/  STL [R1], RZ ;  /* 0x000000ff01007387 */ /* 0x000fe20000100800 */
[----:B0-----:R-:W-:Y:S01]  /*0340*/  IADD3 R2, R0, 0xffffffe, RZ ;  /* 0x0ffffffe00027810 */ /* 0x001fe20007ffe0ff */
[----:B------:R-:W-:-:S02]  /*0350*/  IMAD.MOV R0, RZ, RZ, -R10 ;  /* 0x000000ffff007224 */ /* 0x000fc400078e0a0a */
[----:B------:R-:W-:Y:S01]  /*0360*/  STL [R1+0x4], RZ ;  /* 0x000004ff01007387 */ /* 0x000fe20000100800 */
[----:B------:R0:W2:Y:S03]  /*0370*/  F2I.FTZ.U32.TRUNC.NTZ R3, R2 ;  /* 0x0000000200037305 */ /* 0x0000a6000021f000 */
[----:B------:R-:W-:Y:S04]  /*0380*/  STL [R1+0x8], RZ ;  /* 0x000008ff01007387 */ /* 0x000fe80000100800 */
[----:B------:R-:W-:Y:S01]  /*0390*/  STL [R1+0xc], RZ ;  /* 0x00000cff01007387 */ /* 0x000fe20000100800 */
[----:B0-----:R-:W-:-:S03]  /*03a0*/  IMAD.MOV.U32 R2, RZ, RZ, RZ ;  /* 0x000000ffff027224 */ /* 0x001fc600078e00ff */
[----:B------:R-:W-:Y:S04]  /*03b0*/  STL [R1+0x1f0], RZ ;  /* 0x0001f0ff01007387 */ /* 0x000fe80000100800 */
[----:B------:R-:W-:Y:S01]  /*03c0*/  STL [R1+0x1f4], RZ ;  /* 0x0001f4ff01007387 */ /* 0x000fe20000100800 */
[----:B--2---:R-:W-:-:S03]  /*03d0*/  IMAD.MOV R6, RZ, RZ, -R3 ;  /* 0x000000ffff067224 */ /* 0x004fc600078e0a03 */
[----:B------:R-:W-:Y:S01]  /*03e0*/  STL [R1+0x1f8], RZ ;  /* 0x0001f8ff01007387 */ /* 0x000fe20000100800 */
[----:B------:R-:W-:Y:S02]  /*03f0*/  IMAD R9, R6, R7, RZ ;  /* 0x0000000706097224 */ /* 0x000fe400078e02ff */
[----:B------:R-:W-:Y:S01]  /*0400*/  IMAD.MOV.U32 R6, RZ, RZ, R8 ;  /* 0x000000ffff067224 */ /* 0x000fe200078e0008 */
[----:B------:R-:W-:Y:S01]  /*0410*/  STL [R1+0x1fc], RZ ;  /* 0x0001fcff01007387 */ /* 0x000fe20000100800 */
[----:B------:R-:W-:-:S03]  /*0420*/  IMAD.HI.U32 R3, R3, R9, R2 ;  /* 0x0000000903037227 */ /* 0x000fc600078e0002 */
[----:B------:R-:W-:Y:S03]  /*0430*/  STL [R1+0x1e0], RZ ;  /* 0x0001e0ff01007387 */ /* 0x000fe60000100800 */
[----:B------:R-:W-:Y:S01]  /*0440*/  IMAD.HI.U32 R3, R3, R6, RZ ;  /* 0x0000000603037227 */ /* 0x000fe200078e00ff */
[----:B------:R-:W-:Y:S03]  /*0450*/  STL [R1+0x1e4], RZ ;  /* 0x0001e4ff01007387 */ /* 0x000fe60000100800 */
[----:B------:R-:W-:Y:S01]  /*0460*/  IMAD R0, R3, R0, R6 ;  /* 0x0000000003007224 */ /* 0x000fe200078e0206 */
[----:B------:R-:W-:Y:S04]  /*0470*/  STL [R1+0x1e8], RZ ;  /* 0x0001e8ff01007387 */ /* 0x000fe80000100800 */
[----:B------:R-:W-:Y:S01]  /*0480*/  ISETP.GT.U32.AND P1, PT, R7, R0, PT ;  /* 0x000000000700720c */ /* 0x000fe20003f24070 */
[----:B------:R-:W-:Y:S04]  /*0490*/  STL [R1+0x1ec], RZ ;  /* 0x0001ecff01007387 */ /* 0x000fe80000100800 */
[----:B------:R-:W-:Y:S04]  /*04a0*/  STL [R1+0x1d0], RZ ;  /* 0x0001d0ff01007387 */ /* 0x000fe80000100800 */
[----:B------:R-:W-:Y:S04]  /*04b0*/  STL [R1+0x1d4], RZ ;  /* 0x0001d4ff01007387 */ /* 0x000fe80000100800 */
[----:B------:R-:W-:Y:S01]  /*04c0*/  @!P1 IMAD.IADD R0, R0, 0x1, -R7 ;  /* 0x0000000100009824 */ /* 0x000fe200078e0a07 */
[----:B------:R-:W-:Y:S01]  /*04d0*/  @!P1 IADD3 R3, R3, 0x1, RZ ;  /* 0x0000000103039810 */ /* 0x000fe20007ffe0ff */
[----:B------:R-:W-:Y:S01]  /*04e0*/  STL [R1+0x1d8], RZ ;  /* 0x0001d8ff01007387 */ /* 0x000fe20000100800 */
[----:B------:R-:W-:-:S02]  /*04f0*/  ISETP.NE.AND P1, PT, R4, RZ, PT ;  /* 0x000000ff0400720c */ /* 0x000fc40003f25270 */
[----:B------:R-:W-:Y:S01]  /*0500*/  ISETP.GE.U32.AND P0, PT, R0, R7, PT ;  /* 0x000000070000720c */ /* 0x000fe20003f06070 */
[----:B------:R-:W-:Y:S01]  /*0510*/  STL [R1+0x1dc], RZ ;  /* 0x0001dcff01007387 */ /* 0x000fe20000100800 */
[----:B------:R-:W-:-:S03]  /*0520*/  LOP3.LUT R0, R5, R4, RZ, 0x3c, !PT ;  /* 0x0000000405007212 */ /* 0x000fc600078e3cff */
[----:B------:R-:W-:Y:S01]  /*0530*/  STL [R1+0x1c0], RZ ;  /* 0x0001c0ff01007387 */ /* 0x000fe20000100800 */
[----:B------:R-:W-:Y:S01]  /*0540*/  ISETP.GE.AND P2, PT, R0, RZ, PT ;  /* 0x000000ff0000720c */ /* 0x000fe20003f46270 */
[----:B------:R-:W-:Y:S02]  /*0550*/  IMAD.MOV.U32 R0, RZ, RZ, c[0x0][0x178] ;  /* 0x00005e00ff007624 */ /* 0x000fe400078e00ff */
[----:B------:R-:W-:Y:S03]  /*0560*/  STL [R1+0x1c4], RZ ;  /* 0x0001c4ff01007387 */ /* 0x000fe60000100800 */
[----:B------:R-:W-:Y:S01]  /*0570*/  IADD3 R0, R0, 0x1ff, RZ ;  /* 0x000001ff00007810 */ /* 0x000fe20007ffe0ff */
[----:B------:R-:W-:Y:S01]  /*0580*/  STL [R1+0x1c8], RZ ;  /* 0x0001c8ff01007387 */ /* 0x000fe20000100800 */
[----:B------:R-:W-:-:S03]  /*0590*/  @P0 IADD3 R3, R3, 0x1, RZ ;  /* 0x0000000103030810 */ /* 0x000fc60007ffe0ff */
[----:B------:R-:W-:Y:S02]  /*05a0*/  STL [R1+0x1cc], RZ ;  /* 0x0001ccff01007387 */ /* 0x000fe40000100800 */
[----:B------:R-:W-:Y:S01]  /*05b0*/  IMAD.MOV.U32 R2, RZ, RZ, R3 ;  /* 0x000000ffff027224 */ /* 0x000fe200078e0003 */
[----:B------:R-:W-:Y:S01]  /*05c0*/  SHF.R.S32.HI R3, RZ, 0x1f, R0 ;  /* 0x0000001fff037819 */ /* 0x000fe20000011400 */
[----:B------:R-:W-:Y:S02]  /*05d0*/  STL [R1+0x1b0], RZ ;  /* 0x0001b0ff01007387 */ /* 0x000fe40000100800 */
[----:B------:R-:W-:Y:S01]  /*05e0*/  @!P2 IMAD.MOV R2, RZ, RZ, -R2 ;  /* 0x000000ffff02a224 */ /* 0x000fe200078e0a02 */
[----:B------:R-:W-:Y:S01]  /*05f0*/  @!P1 LOP3.LUT R2, RZ, R4, RZ, 0x33, !PT ;  /* 0x00000004ff029212 */ /* 0x000fe200078e33ff */
[----:B------:R-:W-:Y:S01]  /*0600*/  STL [R1+0x1b4], RZ ;  /* 0x0001b4ff01007387 */ /* 0x000fe20000100800 */
[----:B------:R-:W-:-:S03]  /*0610*/  LEA.HI R3, R3, R0, RZ, 0x9 ;  /* 0x0000000003037211 */ /* 0x000fc600078f48ff */
[----:B------:R-:W-:Y:S01]  /*0620*/  IMAD.SHL.U32 R6, R2, 0x8, RZ ;  /* 0x0000000802067824 */ /* 0x000fe200078e00ff */
[----:B------:R-:W-:Y:S01]  /*0630*/  STL [R1+0x1b8], RZ ;  /* 0x0001b8ff01007387 */ /* 0x000fe20000100800 */
[----:B------:R-:W-:-:S03]  /*0640*/  IMAD.MOV R2, RZ, RZ, -R2 ;  /* 0x000000ffff027224 */ /* 0x000fc600078e0a02 */
[----:B------:R-:W-:Y:S01]  /*0650*/  LEA.HI.SX32 R3, R3, -R6, 0x17 ;  /* 0x8000000603037211 */ /* 0x000fe200078fbaff */
[----:B------:R-:W-:Y:S01]  /*0660*/  STL [R1+0x1bc], RZ ;  /* 0x0001bcff01007387 */ /* 0x000fe20000100800 */
[----:B------:R-:W-:Y:S02]  /*0670*/  IMAD R4, R4, R2, R5 ;  /* 0x0000000204047224 */ /* 0x000fe400078e0205 */
[----:B------:R-:W-:Y:S01]  /*0680*/  IMNMX R11, R3, 0x8, PT ;  /* 0x00000008030b7817 */ /* 0x000fe20003800200 */
[----:B------:R-:W-:Y:S02]  /*0690*/  STL [R1+0x1a0], RZ ;  /* 0x0001a0ff01007387 */ /* 0x000fe40000100800 */
[----:B------:R-:W-:Y:S02]  /*06a0*/  IABS R9, R4 ;  /* 0x0000000400097213 */ /* 0x000fe40000000000 */
[----:B------:R-:W-:Y:S01]  /*06b0*/  IABS R7, R11 ;  /* 0x0000000b00077213 */ /* 0x000fe20000000000 */
[----:B------:R-:W-:Y:S03]  /*06c0*/  STL [R1+0x1a4], RZ ;  /* 0x0001a4ff01007387 */ /* 0x000fe60000100800 */
[----:B------:R-:W0:Y:S01]  /*06d0*/  I2F.RP R0, R7 ;  /* 0x0000000700007306 */ /* 0x000e220000209400 */
[----:B------:R-:W-:Y:S04]  /*06e0*/  STL [R1+0x1a8], RZ ;  /* 0x0001a8ff01007387 */ /* 0x000fe80000100800 */
[----:B------:R-:W-:Y:S04]  /*06f0*/  STL [R1+0x1ac], RZ ;  /* 0x0001acff01007387 */ /* 0x000fe80000100800 */
[----:B------:R-:W-:Y:S04]  /*0700*/  STL [R1+0x190], RZ ;  /* 0x000190ff01007387 */ /* 0x000fe80000100800 */
[----:B------:R-:W-:Y:S01]  /*0710*/  STL [R1+0x194], RZ ;  /* 0x000194ff01007387 */ /* 0x000fe20000100800 */
[----:B0-----:R-:W0:Y:S03]  /*0720*/  MUFU.RCP R0, R0 ;  /* 0x0000000000007308 */ /* 0x001e260000001000 */
[----:B------:R-:W-:Y:S04]  /*0730*/  STL [R1+0x198], RZ ;  /* 0x000198ff01007387 */ /* 0x000fe80000100800 */
[----:B------:R-:W-:Y:S04]  /*0740*/  STL [R1+0x19c], RZ ;  /* 0x00019cff01007387 */ /* 0x000fe80000100800 */
[----:B------:R-:W-:Y:S04]  /*0750*/  STL [R1+0x180], RZ ;  /* 0x000180ff01007387 */ /* 0x000fe80000100800 */
[----:B------:R-:W-:Y:S01]  /*0760*/  STL [R1+0x184], RZ ;  /* 0x000184ff01007387 */ /* 0x000fe20000100800 */
[----:B0-----:R-:W-:-:S03]  /*0770*/  IADD3 R3, R0, 0xffffffe, RZ ;  /* 0x0ffffffe00037810 */ /* 0x001fc60007ffe0ff */
[----:B------:R-:W-:Y:S04]  /*0780*/  STL [R1+0x188], RZ ;  /* 0x000188ff01007387 */ /* 0x000fe80000100800 */
[----:B------:R-:W-:Y:S01]  /*0790*/  STL [R1+0x18c], RZ ;  /* 0x00018cff01007387 */ /* 0x000fe20000100800 */
[----:B------:R-:W0:Y:S03]  /*07a0*/  F2I.FTZ.U32.TRUNC.NTZ R3, R3 ;  /* 0x0000000300037305 */ /* 0x000e26000021f000 */
[----:B------:R-:W-:Y:S04]  /*07b0*/  STL [R1+0x170], RZ ;  /* 0x000170ff01007387 */ /* 0x000fe80000100800 */
[----:B------:R-:W-:Y:S04]  /*07c0*/  STL [R1+0x174], RZ ;  /* 0x000174ff01007387 */ /* 0x000fe80000100800 */
[----:B------:R-:W-:Y:S04]  /*07d0*/  STL [R1+0x178], RZ ;  /* 0x000178ff01007387 */ /* 0x000fe80000100800 */
[----:B------:R-:W-:Y:S01]  /*07e0*/  STL [R1+0x17c], RZ ;  /* 0x00017cff01007387 */ /* 0x000fe20000100800 */
[----:B0-----:R-:W-:-:S03]  /*07f0*/  IMAD.MOV R8, RZ, RZ, -R3 ;  /* 0x000000ffff087224 */ /* 0x001fc600078e0a03 */
[----:B------:R-:W-:Y:S01]  /*0800*/  STL [R1+0x160], RZ ;  /* 0x000160ff01007387 */ /* 0x000fe20000100800 */
[----:B------:R-:W-:Y:S01]  /*0810*/  IMAD.MOV.U32 R2, RZ, RZ, R8 ;  /* 0x000000ffff027224 */ /* 0x000fe200078e0008 */
[----:B------:R-:W-:Y:S02]  /*0820*/  IABS R8, R11 ;  /* 0x0000000b00087213 */ /* 0x000fe40000000000 */
[----:B------:R-:W-:Y:S01]  /*0830*/  STL [R1+0x164], RZ ;  /* 0x000164ff01007387 */ /* 0x000fe20000100800 */
[----:B------:R-:W-:Y:S02]  /*0840*/  IMAD R5, R2, R7, RZ ;  /* 0x0000000702057224 */ /* 0x000fe400078e02ff */
[----:B------:R-:W-:Y:S01]  /*0850*/  IMAD.MOV.U32 R2, RZ, RZ, RZ ;  /* 0x000000ffff027224 */ /* 0x000fe200078e00ff */
[----:B------:R-:W-:Y:S03]  /*0860*/  STL [R1+0x168], RZ ;  /* 0x000168ff01007387 */ /* 0x000fe60000100800 */
[----:B------:R-:W-:Y:S01]  /*0870*/  IMAD.HI.U32 R2, R3, R5, R2 ;  /* 0x0000000503027227 */ /* 0x000fe200078e0002 */
[----:B------:R-:W-:Y:S03]  /*0880*/  STL [R1+0x16c], RZ ;  /* 0x00016cff01007387 */ /* 0x000fe60000100800 */
[----:B------:R-:W-:Y:S01]  /*0890*/  IMAD.MOV R3, RZ, RZ, -R8 ;  /* 0x000000ffff037224 */ /* 0x000fe200078e0a08 */
[----:B------:R-:W-:Y:S01]  /*08a0*/  STL [R1+0x150], RZ ;  /* 0x000150ff01007387 */ /* 0x000fe20000100800 */
[----:B------:R-:W-:-:S03]  /*08b0*/  IMAD.HI.U32 R0, R2, R9, RZ ;  /* 0x0000000902007227 */ /* 0x000fc600078e00ff */
[----:B------:R-:W-:Y:S01]  /*08c0*/  STL [R1+0x154], RZ ;  /* 0x000154ff01007387 */ /* 0x000fe20000100800 */
[----:B------:R-:W-:Y:S02]  /*08d0*/  IMAD R2, R0, R3, R9 ;  /* 0x0000000300027224 */ /* 0x000fe400078e0209 */
[----:B------:R-:W-:Y:S01]  /*08e0*/  IMAD.MOV.U32 R3, RZ, RZ, c[0x0][0x180] ;  /* 0x00006000ff037624 */ /* 0x000fe200078e00ff */
[----:B------:R-:W-:Y:S01]  /*08f0*/  STL [R1+0x158], RZ ;  /* 0x000158ff01007387 */ /* 0x000fe20000100800 */
[----:B------:R-:W-:Y:S01]  /*0900*/  ULDC.64 UR6, c[0x0][0x118] ;  /* 0x0000460000067ab9 */ /* 0x000fe20000000a00 */
[----:B------:R-:W-:Y:S01]  /*0910*/  ISETP.GT.U32.AND P1, PT, R7, R2, PT ;  /* 0x000000020700720c */ /* 0x000fe20003f24070 */
[----:B------:R-:W-:Y:S01]  /*0920*/  CS2R R8, SRZ ;  /* 0x0000000000087805 */ /* 0x000fe2000001ff00 */
[----:B------:R-:W-:Y:S01]  /*0930*/  STL [R1+0x15c], RZ ;  /* 0x00015cff01007387 */ /* 0x000fe20000100800 */
[----:B------:R-:W-:-:S03]  /*0940*/  IADD3 R3, R3, 0x1f, RZ ;  /* 0x0000001f03037810 */ /* 0x000fc60007ffe0ff */
[----:B------:R-:W-:Y:S04]  /*0950*/  STL [R1+0x140], RZ ;  /* 0x000140ff01007387 */ /* 0x000fe80000100800 */
[----:B------:R-:W-:Y:S03]  /*0960*/  STL [R1+0x144], RZ ;  /* 0x000144ff01007387 */ /* 0x000fe60000100800 */
[----:B------:R-:W-:Y:S01]  /*0970*/  @!P1 IMAD.IADD R2, R2, 0x1, -R7 ;  /* 0x0000000102029824 */ /* 0x000fe200078e0a07 */
[----:B------:R-:W-:Y:S01]  /*0980*/  STL [R1+0x148], RZ ;  /* 0x000148ff01007387 */ /* 0x000fe20000100800 */
[----:B------:R-:W-:Y:S02]  /*0990*/  @!P1 IADD3 R0, R0, 0x1, RZ ;  /* 0x0000000100009810 */ /* 0x000fe40007ffe0ff */
[----:B------:R-:W-:Y:S01]  /*09a0*/  ISETP.NE.AND P1, PT, R11, RZ, PT ;  /* 0x000000ff0b00720c */ /* 0x000fe20003f25270 */
[----:B------:R-:W-:Y:S01]  /*09b0*/  STL [R1+0x14c], RZ ;  /* 0x00014cff01007387 */ /* 0x000fe20000100800 */
[----:B------:R-:W-:-:S02]  /*09c0*/  ISETP.GE.U32.AND P0, PT, R2, R7, PT ;  /* 0x000000070200720c */ /* 0x000fc40003f06070 */
[----:B------:R-:W-:Y:S01]  /*09d0*/  LOP3.LUT R2, R4, R11, RZ, 0x3c, !PT ;  /* 0x0000000b04027212 */ /* 0x000fe200078e3cff */
[----:B------:R-:W-:Y:S03]  /*09e0*/  STL [R1+0x130], RZ ;  /* 0x000130ff01007387 */ /* 0x000fe60000100800 */
[----:B------:R-:W-:Y:S01]  /*09f0*/  ISETP.GE.AND P2, PT, R2, RZ, PT ;  /* 0x000000ff0200720c */ /* 0x000fe20003f46270 */
[----:B------:R-:W-:Y:S04]  /*0a00*/  STL [R1+0x134], RZ ;  /* 0x000134ff01007387 */ /* 0x000fe80000100800 */
[----:B------:R-:W-:Y:S02]  /*0a10*/  STL [R1+0x138], RZ ;  /* 0x000138ff01007387 */ /* 0x000fe40000100800 */
[----:B------:R-:W-:-:S02]  /*0a20*/  @P0 IADD3 R0, R0, 0x1, RZ ;  /* 0x0000000100000810 */ /* 0x000fc40007ffe0ff */
[----:B------:R-:W-:Y:S01]  /*0a30*/  STL [R1+0x13c], RZ ;  /* 0x00013cff01007387 */ /* 0x000fe20000100800 */
[----:B------:R-:W-:-:S03]  /*0a40*/  ISETP.GE.AND P0, PT, R3, 0x20, PT ;  /* 0x000000200300780c */ /* 0x000fc60003f06270 */
[----:B------:R-:W-:Y:S01]  /*0a50*/  STL [R1+0x120], RZ ;  /* 0x000120ff01007387 */ /* 0x000fe20000100800 */
[----:B------:R-:W-:Y:S01]  /*0a60*/  @!P2 IMAD.MOV R0, RZ, RZ, -R0 ;  /* 0x000000ffff00a224 */ /* 0x000fe200078e0a00 */
[----:B------:R-:W-:Y:S02]  /*0a70*/  @!P1 LOP3.LUT R0, RZ, R11, RZ, 0x33, !PT ;  /* 0x0000000bff009212 */ /* 0x000fe400078e33ff */
[----:B------:R-:W-:Y:S03]  /*0a80*/  STL [R1+0x124], RZ ;  /* 0x000124ff01007387 */ /* 0x000fe60000100800 */
[----:B------:R-:W-:Y:S01]  /*0a90*/  IMAD.MOV R2, RZ, RZ, -R0 ;  /* 0x000000ffff027224 */ /* 0x000fe200078e0a00 */
[----:B------:R-:W-:Y:S01]  /*0aa0*/  STL [R1+0x128], RZ ;  /* 0x000128ff01007387 */ /* 0x000fe20000100800 */
[----:B------:R-:W-:Y:S02]  /*0ab0*/  IMAD.SHL.U32 R60, R0, 0x40, RZ ;  /* 0x00000040003c7824 */ /* 0x000fe400078e00ff */
[----:B------:R-:W-:Y:S01]  /*0ac0*/  IMAD R2, R11, R2, R4 ;  /* 0x000000020b027224 */ /* 0x000fe200078e0204 */
[----:B------:R-:W-:Y:S01]  /*0ad0*/  STL [R1+0x12c], RZ ;  /* 0x00012cff01007387 */ /* 0x000fe20000100800 */
[----:B------:R-:W-:Y:S01]  /*0ae0*/  CS2R R4, SRZ ;  /* 0x0000000000047805 */ /* 0x000fe2000001ff00 */
[----:B------:R-:W-:Y:S01]  /*0af0*/  IADD3 R3, R60, 0x2, RZ ;  /* 0x000000023c037810 */ /* 0x000fe20007ffe0ff */
[----:B------:R-:W-:Y:S01]  /*0b00*/  IMAD.IADD R2, R6, 0x1, R2 ;  /* 0x0000000106027824 */ /* 0x000fe200078e0202 */
[----:B------:R-:W-:Y:S01]  /*0b10*/  STL [R1+0x110], RZ ;  /* 0x000110ff01007387 */ /* 0x000fe20000100800 */
[----:B------:R-:W-:Y:S01]  /*0b20*/  IADD3 R0, R60, 0x3, RZ ;  /* 0x000000033c007810 */ /* 0x000fe20007ffe0ff */
[----:B------:R-:W-:Y:S01]  /*0b30*/  CS2R R6, SRZ ;  /* 0x0000000000067805 */ /* 0x000fe2000001ff00 */
[----:B------:R-:W-:Y:S01]  /*0b40*/  CS2R R10, SRZ ;  /* 0x00000000000a7805 */ /* 0x000fe2000001ff00 */
[----:B------:R-:W-:Y:S04]  /*0b50*/  STL [R1+0x114], RZ ;  /* 0x000114ff01007387 */ /* 0x000fe80000100800 */
        /* <DEDUP_REMOVED lines=54> */
[----:B------:R1:W-:Y:S04]  /*0ec0*/  STL [R1+0x2a8c], R4 ;  /* 0x002a8c0401007387 */ /* 0x0003e80000100800 */
[----:B------:R-:W-:Y:S04]  /*0ed0*/  STL [R1+0x210], RZ ;  /* 0x000210ff01007387 */ /* 0x000fe80000100800 */
[----:B------:R-:W-:Y:S01]  /*0ee0*/  STL [R1+0x214], RZ ;  /* 0x000214ff01007387 */ /* 0x000fe20000100800 */
[----:B-1----:R-:W-:-:S03]  /*0ef0*/  LOP3.LUT R4, R61, 0x1f, RZ, 0xc0, !PT ;  /* 0x0000001f3d047812 */ /* 0x002fc600078ec0ff */
[----:B------:R-:W-:Y:S01]  /*0f00*/  STL [R1+0x218], RZ ;  /* 0x000218ff01007387 */ /* 0x000fe20000100800 */
[----:B------:R-:W-:-:S03]  /*0f10*/  IADD3 R61, R60, 0x1, RZ ;  /* 0x000000013c3d7810 */ /* 0x000fc60007ffe0ff */
        /* <DEDUP_REMOVED lines=325> */
[----:B------:R-:W-:Y:S04]  /*2370*/  STL [R1+0x17b8], R60 ;  /* 0x0017b83c01007387 */ /* 0x000fe80000100800 */
[----:B------:R0:W-:Y:S04]  /*2380*/  STL [R1+0x29a4], R61 ;  /* 0x0029a43d01007387 */ /* 0x0001e80000100800 */
[----:B------:R1:W-:Y:S04]  /*2390*/  STL [R1+0x29a8], R3 ;  /* 0x0029a80301007387 */ /* 0x0003e80000100800 */
[----:B------:R2:W-:Y:S01]  /*23a0*/  STL [R1+0x29ac], R0 ;  /* 0x0029ac0001007387 */ /* 0x0005e20000100800 */
[----:B0-----:R-:W-:-:S02]  /*23b0*/  IADD3 R61, R60, 0x4, RZ ;  /* 0x000000043c3d7810 */ /* 0x001fc40007ffe0ff */
[----:B-1----:R-:W-:-:S03]  /*23c0*/  IADD3 R3, R60, 0x5, RZ ;  /* 0x000000053c037810 */ /* 0x002fc60007ffe0ff */
[----:B------:R0:W-:Y:S01]  /*23d0*/  STL [R1+0x29b0], R61 ;  /* 0x0029b03d01007387 */ /* 0x0001e20000100800 */
[----:B--2---:R-:W-:-:S03]  /*23e0*/  IADD3 R0, R60, 0x6, RZ ;  /* 0x000000063c007810 */ /* 0x004fc60007ffe0ff */
[----:B------:R1:W-:Y:S04]  /*23f0*/  STL [R1+0x29b4], R3 ;  /* 0x0029b40301007387 */ /* 0x0003e80000100800 */
[----:B------:R2:W-:Y:S01]  /*2400*/  STL [R1+0x29b8], R0 ;  /* 0x0029b80001007387 */ /* 0x0005e20000100800 */
[C---:B0-----:R-:W-:Y:S02]  /*2410*/  IADD3 R61, R60.reuse, 0x7, RZ ;  /* 0x000000073c3d7810 */ /* 0x041fe40007ffe0ff */
        /* <DEDUP_REMOVED lines=44> */
[C---:B--2---:R-:W-:Y:S02]  /*26e0*/  IADD3 R0, R60.reuse, 0x1e, RZ ;  /* 0x0000001e3c007810 */ /* 0x044fe40007ffe0ff */
[----:B0-----:R-:W-:-:S05]  /*26f0*/  IADD3 R61, R60, 0x1f, RZ ;  /* 0x0000001f3c3d7810 */ /* 0x001fca0007ffe0ff */
[----:B------:R0:W-:Y:S04]  /*2700*/  STL [R1+0x2a0c], R61 ;  /* 0x002a0c3d01007387 */ /* 0x0001e80000100800 */
[----:B------:R-:W-:Y:S01]  /*2710*/  STL [R1+0x2a04], R3 ;  /* 0x002a040301007387 */ /* 0x000fe20000100800 */
[----:B0-----:R-:W-:-:S05]  /*2720*/  IADD3 R61, R60, 0x20, RZ ;  /* 0x000000203c3d7810 */ /* 0x001fca0007ffe0ff */
[----:B------:R0:W-:Y:S04]  /*2730*/  STL [R1+0x2a08], R61 ;  /* 0x002a083d01007387 */ /* 0x0001e80000100800 */
[----:B------:R-:W-:Y:S01]  /*2740*/  STL [R1+0x2a00], R0 ;  /* 0x002a000001007387 */ /* 0x000fe20000100800 */
[----:B0-----:R-:W-:-:S05]  /*2750*/  IADD3 R61, R60, 0x21, RZ ;  /* 0x000000213c3d7810 */ /* 0x001fca0007ffe0ff */
[----:B------:R0:W-:Y:S02]  /*2760*/  STL [R1+0x2a10], R61 ;  /* 0x002a103d01007387 */ /* 0x0001e40000100800 */
        /* <DEDUP_REMOVED lines=18> */
[----:B0-----:R-:W-:Y:S01]  /*2890*/  IMAD R61, R2, 0x200, R4 ;  /* 0x00000200023d7824 */ /* 0x001fe200078e0204 */
[C---:B------:R-:W-:Y:S02]  /*28a0*/  IADD3 R4, R60.reuse, 0x2b, RZ ;  /* 0x0000002b3c047810 */ /* 0x040fe40007ffe0ff */
[----:B------:R-:W-:-:S03]  /*28b0*/  IADD3 R2, R60, 0x2c, RZ ;  /* 0x0000002c3c027810 */ /* 0x000fc60007ffe0ff */
[----:B------:R0:W-:Y:S04]  /*28c0*/  STL [R1+0x2a38], R4 ;  /* 0x002a380401007387 */ /* 0x0001e80000100800 */
[----:B------:R-:W-:Y:S04]  /*28d0*/  STL [R1+0x17b4], R61 ;  /* 0x0017b43d01007387 */ /* 0x000fe80000100800 */
[----:B------:R1:W-:Y:S01]  /*28e0*/  STL [R1+0x2a3c], R2 ;  /* 0x002a3c0201007387 */ /* 0x0003e20000100800 */
[----:B0-----:R-:W-:-:S05]  /*28f0*/  IADD3 R4, R60, 0x2d, RZ ;  /* 0x0000002d3c047810 */ /* 0x001fca0007ffe0ff */
[----:B------:R0:W-:Y:S01]  /*2900*/  STL [R1+0x2a40], R4 ;  /* 0x002a400401007387 */ /* 0x0001e20000100800 */
[C---:B-1----:R-:W-:Y:S02]  /*2910*/  IADD3 R2, R60.reuse, 0x2e, RZ ;  /* 0x0000002e3c027810 */ /* 0x042fe40007ffe0ff */
[----:B0-----:R-:W-:-:S05]  /*2920*/  IADD3 R4, R60, 0x2f, RZ ;  /* 0x0000002f3c047810 */ /* 0x001fca0007ffe0ff */
[----:B------:R0:W-:Y:S02]  /*2930*/  STL [R1+0x2a48], R4 ;  /* 0x002a480401007387 */ /* 0x0001e40000100800 */
        /* <DEDUP_REMOVED lines=29> */
[C---:B0-----:R-:W-:Y:S02]  /*2b10*/  IADD3 R4, R60.reuse, 0x3e, RZ ;  /* 0x0000003e3c047810 */ /* 0x041fe40007ffe0ff */
[----:B------:R-:W-:-:S03]  /*2b20*/  IADD3 R60, R60, 0x3f, RZ ;  /* 0x0000003f3c3c7810 */ /* 0x000fc60007ffe0ff */
[----:B------:R0:W-:Y:S04]  /*2b30*/  STL [R1+0x2a84], R4 ;  /* 0x002a840401007387 */ /* 0x0001e80000100800 */
[----:B0-----:R0:W5:Y:S04]  /*2b40*/  LDL.LU R4, [R1+0x2a8c] ;  /* 0x002a8c0001047983 */ /* 0x0011680000300800 */
[----:B------:R1:W-:Y:S02]  /*2b50*/  STL [R1+0x2a88], R60 ;  /* 0x002a883c01007387 */ /* 0x0003e40000100800 */
[----:B-1----:R-:W-:-:S05]  /*2b60*/  IADD3 R60, R61, 0x20, RZ ;  /* 0x000000203d3c7810 */ /* 0x002fca0007ffe0ff */
        /* <DEDUP_REMOVED lines=25> */
[C---:B-1----:R-:W-:Y:S02]  /*2d00*/  IADD3 R60, R61.reuse, 0x1c0, RZ ;  /* 0x000001c03d3c7810 */ /* 0x042fe40007ffe0ff */
[----:B------:R-:W-:-:S03]  /*2d10*/  IADD3 R61, R61, 0x1e0, RZ ;  /* 0x000001e03d3d7810 */ /* 0x000fc60007ffe0ff */
[----:B------:R0:W-:Y:S04]  /*2d20*/  STL [R1+0x2978], R60 ;  /* 0x0029783c01007387 */ /* 0x0001e80000100800 */
[----:B------:R0:W-:Y:S01]  /*2d30*/  STL [R1+0x297c], R61 ;  /* 0x00297c3d01007387 */ /* 0x0001e20000100800 */
[----:B------:R-:W-:Y:S05]  /*2d40*/  @!P0 BRA `(.L_x_0) ;  /* 0x000537c000008947 */ /* 0x000fea0003800000 */
[----:B------:R-:W2:Y:S04]  /*2d50*/  LDL R28, [R1+0x2a88] ;  /* 0x002a8800011c7983 */ /* 0x000ea80000100800 */
[----:B------:R-:W3:Y:S04]  /*2d60*/  LDL R29, [R1+0x2a84] ;  /* 0x002a8400011d7983 */ /* 0x000ee80000100800 */
[----:B------:R-:W4:Y:S04]  /*2d70*/  LDL R30, [R1+0x2a6c] ;  /* 0x002a6c00011e7983 */ /* 0x000f280000100800 */
[----:B------:R-:W4:Y:S04]  /*2d80*/  LDL R31, [R1+0x2a68] ;  /* 0x002a6800011f7983 */ /* 0x000f280000100800 */
[----:B------:R-:W4:Y:S04]  /*2d90*/  LDL R32, [R1+0x2a64] ;  /* 0x002a640001207983 */ /* 0x000f280000100800 */
[----:B------:R-:W4:Y:S01]  /*2da0*/  LDL R41, [R1+0x2a60] ;  /* 0x002a600001297983 */ /* 0x000f220000100800 */
[----:B------:R-:W-:Y:S01]  /*2db0*/  IABS R56, c[0x0][0x17c] ;  /* 0x00005f0000387a13 */ /* 0x000fe20000000000 */
[----:B------:R-:W-:-:S02]  /*2dc0*/  IMAD.MOV.U32 R39, RZ, RZ, R2 ;  /* 0x000000ffff277224 */ /* 0x000fc400078e0002 */
[----:B------:R-:W4:Y:S01]  /*2dd0*/  LDL R46, [R1+0x2a34] ;  /* 0x002a3400012e7983 */ /* 0x000f220000100800 */
[----:B------:R-:W1:Y:S01]  /*2de0*/  I2F.RP R2, R56 ;  /* 0x0000003800027306 */ /* 0x000e620000209400 */
[----:B------:R-:W-:Y:S01]  /*2df0*/  IMAD.MOV.U32 R55, RZ, RZ, R0 ;  /* 0x000000ffff377224 */ /* 0x000fe200078e0000 */
[----:B------:R-:W-:Y:S01]  /*2e00*/  IABS R0, c[0x0][0x178] ;  /* 0x00005e0000007a13 */ /* 0x000fe20000000000 */
[----:B------:R-:W4:Y:S04]  /*2e10*/  LDL R45, [R1+0x2a30] ;  /* 0x002a3000012d7983 */ /* 0x000f280000100800 */
[----:B------:R-:W-:Y:S01]  /*2e20*/  IMAD.MOV.U32 R7, RZ, RZ, R0 ;  /* 0x000000ffff077224 */ /* 0x000fe200078e0000 */
[----:B------:R-:W4:Y:S03]  /*2e30*/  LDL R44, [R1+0x2a2c] ;  /* 0x002a2c00012c7983 */ /* 0x000f260000100800 */
[----:B------:R-:W0:Y:S01]  /*2e40*/  I2F.RP R0, R7 ;  /* 0x0000000700007306 */ /* 0x000e220000209400 */
[----:B------:R-:W4:Y:S04]  /*2e50*/  LDL R43, [R1+0x2a28] ;  /* 0x002a2800012b7983 */ /* 0x000f280000100800 */
[----:B------:R-:W4:Y:S03]  /*2e60*/  LDL R33, [R1+0x2a5c] ;  /* 0x002a5c0001217983 */ /* 0x000f260000100800 */
[----:B-1----:R-:W1:Y:S01]  /*2e70*/  MUFU.RCP R2, R2 ;  /* 0x0000000200027308 */ /* 0x002e620000001000 */
[----:B------:R-:W-:Y:S01]  /*2e80*/  IMAD.MOV.U32 R57, RZ, RZ, R3 ;  /* 0x000000ffff397224 */ /* 0x000fe200078e0003 */
[----:B------:R-:W4:Y:S04]  /*2e90*/  LDL R34, [R1+0x2a58] ;  /* 0x002a580001227983 */ /* 0x000f280000100800 */
[----:B------:R-:W4:Y:S02]  /*2ea0*/  LDL R35, [R1+0x2a54] ;  /* 0x002a540001237983 */ /* 0x000f240000100800 */
[----:B0-----:R-:W0:Y:S02]  /*2eb0*/  MUFU.RCP R0, R0 ;  /* 0x0000000000007308 */ /* 0x001e240000001000 */
[----:B------:R-:W4:Y:S04]  /*2ec0*/  LDL R36, [R1+0x2a50] ;  /* 0x002a500001247983 */ /* 0x000f280000100800 */
[----:B------:R-:W4:Y:S01]  /*2ed0*/  LDL R37, [R1+0x2a4c] ;  /* 0x002a4c0001257983 */ /* 0x000f220000100800 */
[----:B-1----:R-:W-:-:S03]  /*2ee0*/  IADD3 R2, R2, 0xffffffe, RZ ;  /* 0x0ffffffe02027810 */ /* 0x002fc60007ffe0ff */
[----:B------:R-:W4:Y:S01]  /*2ef0*/  LDL R54, [R1+0x2a0c] ;  /* 0x002a0c0001367983 */ /* 0x000f220000100800 */
[----:B------:R1:W1:Y:S03]  /*2f00*/  F2I.FTZ.U32.TRUNC.NTZ R3, R2 ;  /* 0x0000000200037305 */ /* 0x000266000021f000 */
[----:B------:R-:W4:Y:S01]  /*2f10*/  LDL R47, [R1+0x2a38] ;  /* 0x002a3800012f7983 */ /* 0x000f220000100800 */
[----:B0-----:R-:W-:-:S03]  /*2f20*/  IADD3 R0, R0, 0xffffffe, RZ ;  /* 0x0ffffffe00007810 */ /* 0x001fc60007ffe0ff */
[----:B------:R-:W4:Y:S01]  /*2f30*/  LDL R53, [R1+0x2a08] ;  /* 0x002a080001357983 */ /* 0x000f220000100800 */
[----:B------:R0:W2:Y:S01]  /*2f40*/  F2I.FTZ.U32.TRUNC.NTZ R5, R0 ;  /* 0x0000000000057305 */ /* 0x0000a2000021f000 */
[----:B-1----:R-:W-:Y:S02]  /*2f50*/  IMAD.MOV.U32 R2, RZ, RZ, RZ ;  /* 0x000000ffff027224 */ /* 0x002fe400078e00ff */
[----:B------:R-:W4:Y:S04]  /*2f60*/  LDL R52, [R1+0x2a10] ;  /* 0x002a100001347983 */ /* 0x000f280000100800 */
[----:B------:R-:W4:Y:S01]  /*2f70*/  LDL R51, [R1+0x2a14] ;  /* 0x002a140001337983 */ /* 0x000f220000100800 */
[----:B0-----:R-:W-:-:S03]  /*2f80*/  IMAD.MOV R0, RZ, RZ, -R3 ;  /* 0x000000ffff007224 */ /* 0x001fc600078e0a03 */
[----:B------:R-:W4:Y:S01]  /*2f90*/  LDL R50, [R1+0x2a1c] ;  /* 0x002a1c0001327983 */ /* 0x000f220000100800 */
[----:B------:R-:W-:-:S03]  /*2fa0*/  IMAD R0, R0, R56, RZ ;  /* 0x0000003800007224 */ /* 0x000fc600078e02ff */
[----:B------:R-:W4:Y:S01]  /*2fb0*/  LDL R49, [R1+0x2a18] ;  /* 0x002a180001317983 */ /* 0x000f220000100800 */
[----:B------:R-:W-:-:S03]  /*2fc0*/  IMAD.HI.U32 R0, R3, R0, R2 ;  /* 0x0000000003007227 */ /* 0x000fc600078e0002 */
[----:B------:R-:W4:Y:S04]  /*2fd0*/  LDL R48, [R1+0x2a24] ;  /* 0x002a240001307983 */ /* 0x000f280000100800 */
[----:B------:R-:W4:Y:S04]  /*2fe0*/  LDL R40, [R1+0x2a40] ;  /* 0x002a400001287983 */ /* 0x000f280000100800 */
[----:B------:R-:W4:Y:S04]  /*2ff0*/  LDL R38, [R1+0x2a48] ;  /* 0x002a480001267983 */ /* 0x000f280000100800 */
[----:B------:R-:W4:Y:S04]  /*3000*/  LDL R42, [R1+0x2a20] ;  /* 0x002a2000012a7983 */ /* 0x000f280000100800 */
[----:B------:R-:W4:Y:S04]  /*3010*/  LDL R59, [R1+0x29f8] ;  /* 0x0029f800013b7983 */ /* 0x000f280000100800 */
[----:B------:R-:W4:Y:S01]  /*3020*/  LDL R58, [R1+0x29fc] ;  /* 0x0029fc00013a7983 */ /* 0x000f220000100800 */
[----:B--2---:R-:W-:-:S05]  /*3030*/  IABS R6, R28 ;  /* 0x0000001c00067213 */ /* 0x004fca0000000000 */
[----:B------:R-:W-:-:S04]  /*3040*/  IMAD.HI.U32 R2, R0, R6, RZ ;  /* 0x0000000600027227 */ /* 0x000fc800078e00ff */
[----:B------:R-:W-:Y:S02]  /*3050*/  IMAD.MOV R2, RZ, RZ, -R2 ;  /* 0x000000ffff027224 */ /* 0x000fe400078e0a02 */
[----:B---3--:R-:W-:Y:S02]  /*3060*/  IMAD.MOV.U32 R28, RZ, RZ, R29 ;  /* 0x000000ffff1c7224 */ /* 0x008fe400078e001d */
[----:B----4-:R-:W-:Y:S02]  /*3070*/  IMAD.MOV.U32 R29, RZ, RZ, R30 ;  /* 0x000000ffff1d7224 */ /* 0x010fe400078e001e */
[----:B------:R-:W-:Y:S02]  /*3080*/  IMAD R2, R56, R2, R6 ;  /* 0x0000000238027224 */ /* 0x000fe400078e0206 */
[----:B------:R-:W-:Y:S02]  /*3090*/  IMAD.MOV.U32 R30, RZ, RZ, R31 ;  /* 0x000000ffff1e7224 */ /* 0x000fe400078e001f */
[----:B------:R-:W-:-:S02]  /*30a0*/  IMAD.MOV.U32 R31, RZ, RZ, R32 ;  /* 0x000000ffff1f7224 */ /* 0x000fc400078e0020 */
[----:B------:R-:W-:Y:S01]  /*30b0*/  IMAD.MOV.U32 R32, RZ, RZ, R41 ;  /* 0x000000ffff207224 */ /* 0x000fe200078e0029 */
[----:B------:R-:W-:Y:S01]  /*30c0*/  IABS R11, R28 ;  /* 0x0000001c000b7213 */ /* 0x000fe20000000000 */
[----:B------:R-:W2:Y:S04]  /*30d0*/  LDL R41, [R1+0x2a3c] ;  /* 0x002a3c0001297983 */ /* 0x000ea80000100800 */
[----:B------:R0:W-:Y:S04]  /*30e0*/  STL [R1+0x4c], R2 ;  /* 0x00004c0201007387 */ /* 0x0001e80000100800 */
[----:B------:R-:W3:Y:S01]  /*30f0*/  LDL R28, [R1+0x2a80] ;  /* 0x002a8000011c7983 */ /* 0x000ee20000100800 */
[----:B------:R-:W-:Y:S01]  /*3100*/  IMAD.MOV R3, RZ, RZ, -R5 ;  /* 0x000000ffff037224 */ /* 0x000fe200078e0a05 */
[----:B---3--:R-:W-:-:S02]  /*3110*/  IABS R9, R28 ;  /* 0x0000001c00097213 */ /* 0x008fc40000000000 */
[----:B------:R-:W3:Y:S01]  /*3120*/  LDL R28, [R1+0x2a7c] ;  /* 0x002a7c00011c7983 */ /* 0x000ee20000100800 */
[----:B------:R-:W-:Y:S02]  /*3130*/  IMAD R3, R3, R7, RZ ;  /* 0x0000000703037224 */ /* 0x000fe400078e02ff */
[----:B-----5:R-:W-:Y:S01]  /*3140*/  IMAD.MOV.U32 R4, RZ, RZ, RZ ;  /* 0x000000ffff047224 */ /* 0x020fe200078e00ff */
[----:B---3--:R-:W-:Y:S02]  /*3150*/  IABS R7, R28 ;  /* 0x0000001c00077213 */ /* 0x008fe40000000000 */
[----:B------:R-:W3:Y:S01]  /*3160*/  LDL R28, [R1+0x2a78] ;  /* 0x002a7800011c7983 */ /* 0x000ee20000100800 */
[----:B------:R-:W-:Y:S01]  /*3170*/  IMAD.HI.U32 R4, R5, R3, R4 ;  /* 0x0000000305047227 */ /* 0x000fe200078e0004 */
[----:B---3--:R-:W-:Y:S02]  /*3180*/  IABS R5, R28 ;  /* 0x0000001c00057213 */ /* 0x008fe40000000000 */
[----:B------:R-:W0:Y:S01]  /*3190*/  LDL R28, [R1+0x2a74] ;  /* 0x002a7400011c7983 */ /* 0x000e220000100800 */
[----:B------:R-:W-:-:S04]  /*31a0*/  IMAD.HI.U32 R12, R0, R11, RZ ;  /* 0x0000000b000c7227 */ /* 0x000fc800078e00ff */
[----:B------:R-:W-:-:S04]  /*31b0*/  IMAD.HI.U32 R10, R0, R9, RZ ;  /* 0x00000009000a7227 */ /* 0x000fc800078e00ff */
[----:B------:R-:W-:-:S04]  /*31c0*/  IMAD.HI.U32 R8, R0, R7, RZ ;  /* 0x0000000700087227 */ /* 0x000fc800078e00ff */
[----:B------:R-:W-:-:S04]  /*31d0*/  IMAD.HI.U32 R6, R0, R5, RZ ;  /* 0x0000000500067227 */ /* 0x000fc800078e00ff */
[----:B------:R-:W-:Y:S02]  /*31e0*/  IMAD.MOV R12, RZ, RZ, -R12 ;  /* 0x000000ffff0c7224 */ /* 0x000fe400078e0a0c */
[----:B------:R-:W-:Y:S02]  /*31f0*/  IMAD.MOV R10, RZ, RZ, -R10 ;  /* 0x000000ffff0a7224 */ /* 0x000fe400078e0a0a */
[----:B------:R-:W-:Y:S02]  /*3200*/  IMAD.MOV R8, RZ, RZ, -R8 ;  /* 0x000000ffff087224 */ /* 0x000fe400078e0a08 */
[----:B------:R-:W-:Y:S02]  /*3210*/  IMAD.MOV R6, RZ, RZ, -R6 ;  /* 0x000000ffff067224 */ /* 0x000fe400078e0a06 */
[C---:B------:R-:W-:Y:S02]  /*3220*/  IMAD R11, R56.reuse, R12, R11 ;  /* 0x0000000c380b7224 */ /* 0x040fe400078e020b */
[----:B------:R-:W-:-:S02]  /*3230*/  IMAD R9, R56, R10, R9 ;  /* 0x0000000a38097224 */ /* 0x000fc400078e0209 */
[C---:B------:R-:W-:Y:S02]  /*3240*/  IMAD R7, R56.reuse, R8, R7 ;  /* 0x0000000838077224 */ /* 0x040fe400078e0207 */
[----:B------:R-:W-:Y:S01]  /*3250*/  IMAD R5, R56, R6, R5 ;  /* 0x0000000638057224 */ /* 0x000fe200078e0205 */
[----:B------:R-:W-:Y:S04]  /*3260*/  STL [R1+0x48], R11 ;  /* 0x0000480b01007387 */ /* 0x000fe80000100800 */
[----:B------:R1:W-:Y:S04]  /*3270*/  STL [R1+0x44], R9 ;  /* 0x0000440901007387 */ /* 0x0003e80000100800 */
[----:B------:R3:W-:Y:S04]  /*3280*/  STL [R1+0x40], R7 ;  /* 0x0000400701007387 */ /* 0x0007e80000100800 */
[----:B------:R4:W-:Y:S01]  /*3290*/  STL [R1+0x3c], R5 ;  /* 0x00003c0501007387 */ /* 0x0009e20000100800 */
[----:B0-----:R-:W-:-:S05]  /*32a0*/  IABS R2, R28 ;  /* 0x0000001c00027213 */ /* 0x001fca0000000000 */
[----:B------:R-:W-:-:S04]  /*32b0*/  IMAD.HI.U32 R3, R0, R2, RZ ;  /* 0x0000000200037227 */ /* 0x000fc800078e00ff */
[----:B------:R-:W-:-:S04]  /*32c0*/  IMAD.MOV R3, RZ, RZ, -R3 ;  /* 0x000000ffff037224 */ /* 0x000fc800078e0a03 */
[----:B------:R-:W-:-:S05]  /*32d0*/  IMAD R2, R56, R3, R2 ;  /* 0x0000000338027224 */ /* 0x000fca00078e0202 */
[----:B------:R0:W-:Y:S04]  /*32e0*/  STL [R1+0x38], R2 ;  /* 0x0000380201007387 */ /* 0x0001e80000100800 */
[----:B------:R-:W2:Y:S01]  /*32f0*/  LDL R28, [R1+0x2a70] ;  /* 0x002a7000011c7983 */ /* 0x000ea20000100800 */
[----:B-1----:R-:W-:Y:S02]  /*3300*/  IABS R9, R29 ;  /* 0x0000001d00097213 */ /* 0x002fe40000000000 */
[----:B---3--:R-:W-:Y:S02]  /*3310*/  IABS R7, R30 ;  /* 0x0000001e00077213 */ /* 0x008fe40000000000 */
[----:B----4-:R-:W-:Y:S02]  /*3320*/  IABS R5, R31 ;  /* 0x0000001f00057213 */ /* 0x010fe40000000000 */
[----:B0-----:R-:W-:Y:S01]  /*3330*/  IABS R2, R32 ;  /* 0x0000002000027213 */ /* 0x001fe20000000000 */
        /* <DEDUP_REMOVED lines=12> */
[----:B------:R-:W-:Y:S02]  /*3400*/  IABS R47, R47 ;  /* 0x0000002f002f7213 */ /* 0x000fe40000000000 */
[----:B------:R-:W-:Y:S02]  /*3410*/  IABS R46, R46 ;  /* 0x0000002e002e7213 */ /* 0x000fe40000000000 */
[----:B------:R-:W-:Y:S02]  /*3420*/  IABS R45, R45 ;  /* 0x0000002d002d7213 */ /* 0x000fe40000000000 */
[----:B------:R-:W-:Y:S02]  /*3430*/  IABS R44, R44 ;  /* 0x0000002c002c7213 */ /* 0x000fe40000000000 */
[----:B------:R-:W-:-:S02]  /*3440*/  IABS R43, R43 ;  /* 0x0000002b002b7213 */ /* 0x000fc40000000000 */
[----:B------:R-:W-:Y:S02]  /*3450*/  IABS R42, R42 ;  /* 0x0000002a002a7213 */ /* 0x000fe40000000000 */
[----:B------:R-:W-:Y:S02]  /*3460*/  IABS R32, R59 ;  /* 0x0000003b00207213 */ /* 0x000fe40000000000 */
[----:B--2---:R-:W-:-:S05]  /*3470*/  IABS R11, R28 ;  /* 0x0000001c000b7213 */ /* 0x004fca0000000000 */
[----:B------:R-:W-:-:S04]  /*3480*/  IMAD.HI.U32 R12, R0, R11, RZ ;  /* 0x0000000b000c7227 */ /* 0x000fc800078e00ff */
[----:B------:R-:W-:-:S04]  /*3490*/  IMAD.MOV R12, RZ, RZ, -R12 ;  /* 0x000000ffff0c7224 */ /* 0x000fc800078e0a0c */
[----:B------:R-:W-:-:S05]  /*34a0*/  IMAD R11, R56, R12, R11 ;  /* 0x0000000c380b7224 */ /* 0x000fca00078e020b */
[----:B------:R0:W-:Y:S04]  /*34b0*/  STL [R1+0x34], R11 ;  /* 0x0000340b01007387 */ /* 0x0001e80000100800 */
[----:B------:R1:W-:Y:S04]  /*34c0*/  STL [R1+0x30], R9 ;  /* 0x0000300901007387 */ /* 0x0003e80000100800 */
[----:B------:R2:W-:Y:S01]  /*34d0*/  STL [R1+0x2c], R7 ;  /* 0x00002c0701007387 */ /* 0x0005e20000100800 */
[----:B0-----:R-:W-:-:S03]  /*34e0*/  IABS R11, R33 ;  /* 0x00000021000b7213 */ /* 0x001fc60000000000 */
[----:B------:R0:W-:Y:S01]  /*34f0*/  STL [R1+0x28], R5 ;  /* 0x0000280501007387 */ /* 0x0001e20000100800 */
[----:B-1----:R-:W-:-:S03]  /*3500*/  IABS R9, R34 ;  /* 0x0000002200097213 */ /* 0x002fc60000000000 */
[----:B------:R1:W-:Y:S01]  /*3510*/  STL [R1+0x24], R2 ;  /* 0x0000240201007387 */ /* 0x0003e20000100800 */
[----:B--2---:R-:W-:Y:S01]  /*3520*/  IABS R7, R35 ;  /* 0x0000002300077213 */ /* 0x004fe20000000000 */
[----:B------:R-:W-:Y:S01]  /*3530*/  IMAD.HI.U32 R12, R0, R11, RZ ;  /* 0x0000000b000c7227 */ /* 0x000fe200078e00ff */
[----:B0-----:R-:W-:-:S03]  /*3540*/  IABS R5, R36 ;  /* 0x0000002400057213 */ /* 0x001fc60000000000 */
[----:B------:R-:W-:Y:S01]  /*3550*/  IMAD.HI.U32 R10, R0, R9, RZ ;  /* 0x00000009000a7227 */ /* 0x000fe200078e00ff */
[----:B-1----:R-:W-:-:S03]  /*3560*/  IABS R2, R37 ;  /* 0x0000002500027213 */ /* 0x002fc60000000000 */
[----:B------:R-:W-:-:S04]  /*3570*/  IMAD.HI.U32 R8, R0, R7, RZ ;  /* 0x0000000700087227 */ /* 0x000fc800078e00ff */
[----:B------:R-:W-:-:S04]  /*3580*/  IMAD.HI.U32 R6, R0, R5, RZ ;  /* 0x0000000500067227 */ /* 0x000fc800078e00ff */
[----:B------:R-:W-:-:S04]  /*3590*/  IMAD.HI.U32 R3, R0, R2, RZ ;  /* 0x0000000200037227 */ /* 0x000fc800078e00ff */
[----:B------:R-:W-:Y:S02]  /*35a0*/  IMAD.MOV R12, RZ, RZ, -R12 ;  /* 0x000000ffff0c7224 */ /* 0x000fe400078e0a0c */
[----:B------:R-:W-:Y:S02]  /*35b0*/  IMAD.MOV R10, RZ, RZ, -R10 ;  /* 0x000000ffff0a7224 */ /* 0x000fe400078e0a0a */
[----:B------:R-:W-:Y:S02]  /*35c0*/  IMAD.MOV R8, RZ, RZ, -R8 ;  /* 0x000000ffff087224 */ /* 0x000fe400078e0a08 */
[----:B------:R-:W-:Y:S02]  /*35d0*/  IMAD.MOV R6, RZ, RZ, -R6 ;  /* 0x000000ffff067224 */ /* 0x000fe400078e0a06 */
[----:B------:R-:W-:Y:S02]  /*35e0*/  IMAD.MOV R3, RZ, RZ, -R3 ;  /* 0x000000ffff037224 */ /* 0x000fe400078e0a03 */
[----:B------:R-:W-:-:S02]  /*35f0*/  IMAD R11, R56, R12, R11 ;  /* 0x0000000c380b7224 */ /* 0x000fc400078e020b */
[C---:B------:R-:W-:Y:S01]  /*3600*/  IMAD R9, R56.reuse, R10, R9 ;  /* 0x0000000a38097224 */ /* 0x040fe200078e0209 */
[----:B------:R-:W-:Y:S01]  /*3610*/  IABS R10, R38 ;  /* 0x00000026000a7213 */ /* 0x000fe20000000000 */
[C---:B------:R-:W-:Y:S01]  /*3620*/  IMAD R7, R56.reuse, R8, R7 ;  /* 0x0000000838077224 */ /* 0x040fe200078e0207 */
[----:B------:R-:W-:Y:S01]  /*3630*/  IABS R8, R39 ;  /* 0x0000002700087213 */ /* 0x000fe20000000000 */
[C---:B------:R-:W-:Y:S01]  /*3640*/  IMAD R5, R56.reuse, R6, R5 ;  /* 0x0000000638057224 */ /* 0x040fe200078e0205 */
[----:B------:R-:W-:Y:S01]  /*3650*/  IABS R6, R40 ;  /* 0x0000002800067213 */ /* 0x000fe20000000000 */
[----:B------:R-:W-:Y:S01]  /*3660*/  IMAD R2, R56, R3, R2 ;  /* 0x0000000338027224 */ /* 0x000fe200078e0202 */
[----:B------:R0:W-:Y:S01]  /*3670*/  STL [R1+0x20], R11 ;  /* 0x0000200b01007387 */ /* 0x0001e20000100800 */
[----:B------:R-:W-:-:S03]  /*3680*/  IABS R3, R41 ;  /* 0x0000002900037213 */ /* 0x000fc60000000000 */
[----:B------:R1:W-:Y:S04]  /*3690*/  STL [R1+0x1c], R9 ;  /* 0x00001c0901007387 */ /* 0x0003e80000100800 */
[----:B------:R2:W-:Y:S01]  /*36a0*/  STL [R1+0x18], R7 ;  /* 0x0000180701007387 */ /* 0x0005e20000100800 */
[----:B0-----:R-:W-:-:S03]  /*36b0*/  IMAD.HI.U32 R11, R0, R10, RZ ;  /* 0x0000000a000b7227 */ /* 0x001fc600078e00ff */
[----:B------:R0:W-:Y:S01]  /*36c0*/  STL [R1+0x14], R5 ;  /* 0x0000140501007387 */ /* 0x0001e20000100800 */
[----:B-1----:R-:W-:-:S03]  /*36d0*/  IMAD.HI.U32 R9, R0, R8, RZ ;  /* 0x0000000800097227 */ /* 0x002fc600078e00ff */
[----:B------:R1:W-:Y:S01]  /*36e0*/  STL [R1+0x10], R2 ;  /* 0x0000100201007387 */ /* 0x0003e20000100800 */
[----:B--2---:R-:W-:-:S04]  /*36f0*/  IMAD.HI.U32 R7, R0, R6, RZ ;  /* 0x0000000600077227 */ /* 0x004fc800078e00ff */
[----:B0-----:R-:W-:-:S04]  /*3700*/  IMAD.HI.U32 R5, R0, R3, RZ ;  /* 0x0000000300057227 */ /* 0x001fc800078e00ff */
[----:B-1----:R-:W-:-:S04]  /*3710*/  IMAD.HI.U32 R2, R0, R47, RZ ;  /* 0x0000002f00027227 */ /* 0x002fc800078e00ff */
[----:B------:R-:W-:Y:S02]  /*3720*/  IMAD.MOV R11, RZ, RZ, -R11 ;  /* 0x000000ffff0b7224 */ /* 0x000fe400078e0a0b */
[----:B------:R-:W-:Y:S02]  /*3730*/  IMAD.MOV R9, RZ, RZ, -R9 ;  /* 0x000000ffff097224 */ /* 0x000fe400078e0a09 */
[----:B------:R-:W-:Y:S02]  /*3740*/  IMAD.MOV R7, RZ, RZ, -R7 ;  /* 0x000000ffff077224 */ /* 0x000fe400078e0a07 */
[----:B------:R-:W-:Y:S02]  /*3750*/  IMAD.MOV R2, RZ, RZ, -R2 ;  /* 0x000000ffff027224 */ /* 0x000fe400078e0a02 */
[----:B------:R-:W-:Y:S02]  /*3760*/  IMAD.MOV R5, RZ, RZ, -R5 ;  /* 0x000000ffff057224 */ /* 0x000fe400078e0a05 */
[----:B------:R-:W-:-:S02]  /*3770*/  IMAD R10, R56, R11, R10 ;  /* 0x0000000b380a7224 */ /* 0x000fc400078e020a */
[C---:B------:R-:W-:Y:S02]  /*3780*/  IMAD R8, R56.reuse, R9, R8 ;  /* 0x0000000938087224 */ /* 0x040fe400078e0208 */
[C---:B------:R-:W-:Y:S02]  /*3790*/  IMAD R6, R56.reuse, R7, R6 ;  /* 0x0000000738067224 */ /* 0x040fe400078e0206 */
[C---:B------:R-:W-:Y:S01]  /*37a0*/  IMAD R47, R56.reuse, R2, R47 ;  /* 0x00000002382f7224 */ /* 0x040fe200078e022f */
[----:B------:R-:W-:Y:S01]  /*37b0*/  STL [R1+0xc], R10 ;  /* 0x00000c0a01007387 */ /* 0x000fe20000100800 */
[----:B------:R-:W-:Y:S02]  /*37c0*/  IMAD R3, R56, R5, R3 ;  /* 0x0000000538037224 */ /* 0x000fe400078e0203 */
[C---:B------:R-:W-:Y:S01]  /*37d0*/  IMAD.HI.U32 R7, R0.reuse, R46, RZ ;  /* 0x0000002e00077227 */ /* 0x040fe200078e00ff */
[----:B------:R-:W-:Y:S04]  /*37e0*/  STL [R1+0x8], R8 ;  /* 0x0000080801007387 */ /* 0x000fe80000100800 */
[----:B------:R0:W-:Y:S01]  /*37f0*/  STL [R1+0x4], R6 ;  /* 0x0000040601007387 */ /* 0x0001e20000100800 */
[----:B------:R-:W-:-:S03]  /*3800*/  IMAD.HI.U32 R5, R0, R44, RZ ;  /* 0x0000002c00057227 */ /* 0x000fc600078e00ff */
[----:B------:R-:W-:Y:S01]  /*3810*/  STL [R1+0x2b40], R47 ;  /* 0x002b402f01007387 */ /* 0x000fe20000100800 */
[C---:B------:R-:W-:Y:S01]  /*3820*/  IMAD.HI.U32 R2, R0.reuse, R42, RZ ;  /* 0x0000002a00027227 */ /* 0x040fe200078e00ff */
[----:B------:R-:W-:Y:S02]  /*3830*/  IABS R41, R48 ;  /* 0x0000003000297213 */ /* 0x000fe40000000000 */
[----:B------:R1:W-:Y:S01]  /*3840*/  STL [R1], R3 ;  /* 0x0000000301007387 */ /* 0x0003e20000100800 */
[----:B0-----:R-:W-:Y:S01]  /*3850*/  IMAD.HI.U32 R6, R0, R45, RZ ;  /* 0x0000002d00067227 */ /* 0x001fe200078e00ff */
[----:B------:R-:W-:-:S03]  /*3860*/  IABS R40, R49 ;  /* 0x0000003100287213 */ /* 0x000fc60000000000 */
[----:B------:R-:W-:Y:S01]  /*3870*/  IMAD.MOV R7, RZ, RZ, -R7 ;  /* 0x000000ffff077224 */ /* 0x000fe200078e0a07 */
[----:B------:R-:W-:Y:S01]  /*3880*/  IABS R39, R50 ;  /* 0x0000003200277213 */ /* 0x000fe20000000000 */
[----:B------:R-:W-:Y:S02]  /*3890*/  IMAD.MOV R6, RZ, RZ, -R6 ;  /* 0x000000ffff067224 */ /* 0x000fe400078e0a06 */
[----:B-1----:R-:W-:Y:S01]  /*38a0*/  IMAD.HI.U32 R3, R0, R43, RZ ;  /* 0x0000002b00037227 */ /* 0x002fe200078e00ff */
[----:B------:R-:W-:-:S03]  /*38b0*/  IABS R38, R51 ;  /* 0x0000003300267213 */ /* 0x000fc60000000000 */
[----:B------:R-:W-:Y:S01]  /*38c0*/  IMAD.MOV R5, RZ, RZ, -R5 ;  /* 0x000000ffff057224 */ /* 0x000fe200078e0a05 */
[----:B------:R-:W-:Y:S01]  /*38d0*/  IABS R37, R52 ;  /* 0x0000003400257213 */ /* 0x000fe20000000000 */
[----:B------:R-:W-:Y:S02]  /*38e0*/  IMAD.MOV R3, RZ, RZ, -R3 ;  /* 0x000000ffff037224 */ /* 0x000fe400078e0a03 */
[----:B------:R-:W-:Y:S02]  /*38f0*/  IMAD.MOV R2, RZ, RZ, -R2 ;  /* 0x000000ffff027224 */ /* 0x000fe400078e0a02 */
[C---:B------:R-:W-:Y:S02]  /*3900*/  IMAD R46, R56.reuse, R7, R46 ;  /* 0x00000007382e7224 */ /* 0x040fe400078e022e */
[----:B------:R-:W-:Y:S02]  /*3910*/  IMAD R45, R56, R6, R45 ;  /* 0x00000006382d7224 */ /* 0x000fe400078e022d */
[----:B------:R-:W-:-:S04]  /*3920*/  IMAD.HI.U32 R7, R0, R41, RZ ;  /* 0x0000002900077227 */ /* 0x000fc800078e00ff */
[----:B------:R-:W-:Y:S02]  /*3930*/  IMAD R44, R56, R5, R44 ;  /* 0x00000005382c7224 */ /* 0x000fe400078e022c */
[----:B------:R-:W-:-:S04]  /*3940*/  IMAD.HI.U32 R6, R0, R40, RZ ;  /* 0x0000002800067227 */ /* 0x000fc800078e00ff */
[----:B------:R-:W-:Y:S02]  /*3950*/  IMAD R43, R56, R3, R43 ;  /* 0x00000003382b7224 */ /* 0x000fe400078e022b */
[----:B------:R-:W-:-:S04]  /*3960*/  IMAD.HI.U32 R5, R0, R39, RZ ;  /* 0x0000002700057227 */ /* 0x000fc800078e00ff */
[----:B------:R-:W-:Y:S02]  /*3970*/  IMAD R42, R56, R2, R42 ;  /* 0x00000002382a7224 */ /* 0x000fe400078e022a */
[----:B------:R-:W-:-:S04]  /*3980*/  IMAD.HI.U32 R3, R0, R38, RZ ;  /* 0x0000002600037227 */ /* 0x000fc800078e00ff */
[----:B------:R-:W-:-:S04]  /*3990*/  IMAD.HI.U32 R2, R0, R37, RZ ;  /* 0x0000002500027227 */ /* 0x000fc800078e00ff */
[----:B------:R-:W-:Y:S02]  /*39a0*/  IMAD.MOV R7, RZ, RZ, -R7 ;  /* 0x000000ffff077224 */ /* 0x000fe400078e0a07 */
[----:B------:R-:W-:Y:S02]  /*39b0*/  IMAD.MOV R6, RZ, RZ, -R6 ;  /* 0x000000ffff067224 */ /* 0x000fe400078e0a06 */
[----:B------:R-:W-:Y:S01]  /*39c0*/  IMAD.MOV R5, RZ, RZ, -R5 ;  /* 0x000000ffff057224 */ /* 0x000fe200078e0a05 */
[----:B------:R-:W-:Y:S01]  /*39d0*/  STL [R1+0x2b44], R46 ;  /* 0x002b442e01007387 */ /* 0x000fe20000100800 */
[----:B------:R-:W-:Y:S02]  /*39e0*/  IMAD.MOV R3, RZ, RZ, -R3 ;  /* 0x000000ffff037224 */ /* 0x000fe400078e0a03 */
[----:B------:R-:W-:Y:S01]  /*39f0*/  IMAD.MOV R2, RZ, RZ, -R2 ;  /* 0x000000ffff027224 */ /* 0x000fe200078e0a02 */
[----:B------:R0:W-:Y:S01]  /*3a00*/  STL [R1+0x2b48], R45 ;  /* 0x002b482d01007387 */ /* 0x0001e20000100800 */
[----:B------:R-:W-:-:S02]  /*3a10*/  IMAD R41, R56, R7, R41 ;  /* 0x0000000738297224 */ /* 0x000fc400078e0229 */
[C---:B------:R-:W-:Y:S01]  /*3a20*/  IMAD R40, R56.reuse, R6, R40 ;  /* 0x0000000638287224 */ /* 0x040fe200078e0228 */
[----:B------:R1:W-:Y:S01]  /*3a30*/  STL [R1+0x2b4c], R44 ;  /* 0x002b4c2c01007387 */ /* 0x0003e20000100800 */
[C---:B------:R-:W-:Y:S02]  /*3a40*/  IMAD R39, R56.reuse, R5, R39 ;  /* 0x0000000538277224 */ /* 0x040fe400078e0227 */
[C---:B------:R-:W-:Y:S01]  /*3a50*/  IMAD R38, R56.reuse, R3, R38 ;  /* 0x0000000338267224 */ /* 0x040fe200078e0226 */
[----:B------:R-:W-:Y:S01]  /*3a60*/  STL [R1+0x2b50], R43 ;  /* 0x002b502b01007387 */ /* 0x000fe20000100800 */
[----:B------:R-:W-:-:S03]  /*3a70*/  IMAD R37, R56, R2, R37 ;  /* 0x0000000238257224 */ /* 0x000fc600078e0225 */
[----:B------:R-:W-:Y:S04]  /*3a80*/  STL [R1+0x2b54], R42 ;  /* 0x002b542a01007387 */ /* 0x000fe80000100800 */
[----:B------:R-:W-:Y:S01]  /*3a90*/  STL [R1+0x2b58], R41 ;  /* 0x002b582901007387 */ /* 0x000fe20000100800 */
[----:B------:R-:W-:-:S03]  /*3aa0*/  IABS R33, R57 ;  /* 0x0000003900217213 */ /* 0x000fc60000000000 */
[----:B------:R2:W-:Y:S04]  /*3ab0*/  STL [R1+0x2b30], R40 ;  /* 0x002b302801007387 */ /* 0x0005e80000100800 */
[----:B------:R-:W-:Y:S04]  /*3ac0*/  STL [R1+0x2b34], R39 ;  /* 0x002b342701007387 */ /* 0x000fe80000100800 */
[----:B------:R3:W-:Y:S04]  /*3ad0*/  STL [R1+0x2b38], R38 ;  /* 0x002b382601007387 */ /* 0x0007e80000100800 */
[----:B------:R-:W-:Y:S04]  /*3ae0*/  STL [R1+0x2b3c], R37 ;  /* 0x002b3c2501007387 */ /* 0x000fe80000100800 */
[----:B------:R-:W4:Y:S01]  /*3af0*/  LDL R57, [R1+0x29f0] ;  /* 0x0029f00001397983 */ /* 0x000f220000100800 */
[----:B------:R-:W-:Y:S01]  /*3b00*/  IABS R34, R55 ;  /* 0x0000003700227213 */ /* 0x000fe20000000000 */
[----:B------:R-:W-:-:S02]  /*3b10*/  IMAD.MOV.U32 R55, RZ, RZ, R58 ;  /* 0x000000ffff377224 */ /* 0x000fc400078e003a */
[----:B------:R-:W2:Y:S04]  /*3b20*/  LDL R58, [R1+0x29f4] ;  /* 0x0029f400013a7983 */ /* 0x000ea80000100800 */
[----:B------:R-:W3:Y:S01]  /*3b30*/  LDL R59, [R1+0x29e0] ;  /* 0x0029e000013b7983 */ /* 0x000ee20000100800 */
[----:B------:R-:W-:-:S03]  /*3b40*/  IABS R35, R54 ;  /* 0x0000003600237213 */ /* 0x000fc60000000000 */
[----:B------:R-:W3:Y:S01]  /*3b50*/  LDL R54, [R1+0x29e4] ;  /* 0x0029e40001367983 */ /* 0x000ee20000100800 */
[----:B------:R-:W-:Y:S01]  /*3b60*/  IABS R36, R53 ;  /* 0x0000003500247213 */ /* 0x000fe20000000000 */
[C---:B------:R-:W-:Y:S02]  /*3b70*/  IMAD.HI.U32 R6, R0.reuse, R35, RZ ;  /* 0x0000002300067227 */ /* 0x040fe400078e00ff */
[----:B------:R-:W3:Y:S02]  /*3b80*/  LDL R52, [R1+0x29e8] ;  /* 0x0029e80001347983 */ /* 0x000ee40000100800 */
[C---:B------:R-:W-:Y:S02]  /*3b90*/  IMAD.HI.U32 R7, R0.reuse, R36, RZ ;  /* 0x0000002400077227 */ /* 0x040fe400078e00ff */
[----:B------:R-:W3:Y:S02]  /*3ba0*/  LDL R53, [R1+0x29ec] ;  /* 0x0029ec0001357983 */ /* 0x000ee40000100800 */
[----:B------:R-:W-:-:S04]  /*3bb0*/  IMAD.HI.U32 R5, R0, R34, RZ ;  /* 0x0000002200057227 */ /* 0x000fc800078e00ff */
[----:B------:R-:W-:Y:S02]  /*3bc0*/  IMAD.MOV R7, RZ, RZ, -R7 ;  /* 0x000000ffff077224 */ /* 0x000fe400078e0a07 */
[----:B------:R-:W-:Y:S02]  /*3bd0*/  IMAD.MOV R6, RZ, RZ, -R6 ;  /* 0x000000ffff067224 */ /* 0x000fe400078e0a06 */
[----:B------:R-:W-:Y:S02]  /*3be0*/  IMAD.MOV R5, RZ, RZ, -R5 ;  /* 0x000000ffff057224 */ /* 0x000fe400078e0a05 */
[C---:B------:R-:W-:Y:S02]  /*3bf0*/  IMAD R36, R56.reuse, R7, R36 ;  /* 0x0000000738247224 */ /* 0x040fe400078e0224 */
[C---:B------:R-:W-:Y:S02]  /*3c00*/  IMAD R35, R56.reuse, R6, R35 ;  /* 0x0000000638237224 */ /* 0x040fe400078e0223 */
[----:B------:R-:W-:Y:S01]  /*3c10*/  IMAD R34, R56, R5, R34 ;  /* 0x0000000538227224 */ /* 0x000fe200078e0222 */
[----:B------:R-:W-:Y:S04]  /*3c20*/  STL [R1+0x2b5c], R36 ;  /* 0x002b5c2401007387 */ /* 0x000fe80000100800 */
[----:B------:R-:W-:Y:S04]  /*3c30*/  STL [R1+0x2b60], R35 ;  /* 0x002b602301007387 */ /* 0x000fe80000100800 */
[----:B------:R0:W-:Y:S01]  /*3c40*/  STL [R1+0x2b64], R34 ;  /* 0x002b642201007387 */ /* 0x0001e20000100800 */
[----:B------:R-:W-:-:S03]  /*3c50*/  IABS R31, R55 ;  /* 0x00000037001f7213 */ /* 0x000fc60000000000 */
[----:B------:R-:W3:Y:S01]  /*3c60*/  LDL R55, [R1+0x29dc] ;  /* 0x0029dc0001377983 */ /* 0x000ee20000100800 */
[----:B----4-:R-:W-:-:S03]  /*3c70*/  IABS R30, R57 ;  /* 0x00000039001e7213 */ /* 0x010fc60000000000 */
[----:B------:R-:W4:Y:S01]  /*3c80*/  LDL R57, [R1+0x29d8] ;  /* 0x0029d80001397983 */ /* 0x000f220000100800 */
[----:B--2---:R-:W-:-:S03]  /*3c90*/  IABS R29, R58 ;  /* 0x0000003a001d7213 */ /* 0x004fc60000000000 */
[----:B------:R-:W2:Y:S01]  /*3ca0*/  LDL R58, [R1+0x29d4] ;  /* 0x0029d400013a7983 */ /* 0x000ea20000100800 */
[----:B---3--:R-:W-:-:S03]  /*3cb0*/  IABS R25, R59 ;  /* 0x0000003b00197213 */ /* 0x008fc60000000000 */
[----:B------:R-:W3:Y:S01]  /*3cc0*/  LDL R59, [R1+0x2998] ;  /* 0x00299800013b7983 */ /* 0x000ee20000100800 */
[----:B------:R-:W-:-:S03]  /*3cd0*/  IABS R26, R54 ;  /* 0x00000036001a7213 */ /* 0x000fc60000000000 */
[----:B------:R-:W3:Y:S01]  /*3ce0*/  LDL R54, [R1+0x2994] ;  /* 0x0029940001367983 */ /* 0x000ee20000100800 */
[----:B------:R-:W-:Y:S01]  /*3cf0*/  IMAD.HI.U32 R3, R0, R33, RZ ;  /* 0x0000002100037227 */ /* 0x000fe200078e00ff */
[----:B------:R-:W-:Y:S02]  /*3d00*/  IABS R28, R52 ;  /* 0x00000034001c7213 */ /* 0x000fe40000000000 */
[----:B------:R-:W3:Y:S01]  /*3d10*/  LDL R52, [R1+0x29d0] ;  /* 0x0029d00001347983 */ /* 0x000ee20000100800 */
[----:B------:R-:W-:-:S04]  /*3d20*/  IMAD.MOV R3, RZ, RZ, -R3 ;  /* 0x000000ffff037224 */ /* 0x000fc800078e0a03 */
[----:B------:R-:W-:Y:S02]  /*3d30*/  IMAD R33, R56, R3, R33 ;  /* 0x0000000338217224 */ /* 0x000fe400078e0221 */
[----:B------:R-:W-:-:S04]  /*3d40*/  IMAD.HI.U32 R3, R0, R28, RZ ;  /* 0x0000001c00037227 */ /* 0x000fc800078e00ff */
[----:B------:R-:W-:-:S04]  /*3d50*/  IMAD.MOV R3, RZ, RZ, -R3 ;  /* 0x000000ffff037224 */ /* 0x000fc800078e0a03 */
[----:B------:R-:W-:Y:S01]  /*3d60*/  IMAD R28, R56, R3, R28 ;  /* 0x00000003381c7224 */ /* 0x000fe200078e021c */
[----:B------:R-:W-:Y:S02]  /*3d70*/  IABS R27, R53 ;  /* 0x00000035001b7213 */ /* 0x000fe40000000000 */
[----:B------:R-:W3:Y:S01]  /*3d80*/  LDL R53, [R1+0x2990] ;  /* 0x0029900001357983 */ /* 0x000ee20000100800 */
[----:B------:R-:W-:-:S03]  /*3d90*/  IABS R24, R55 ;  /* 0x0000003700187213 */ /* 0x000fc60000000000 */
[----:B------:R-:W3:Y:S01]  /*3da0*/  LDL R55, [R1+0x299c] ;  /* 0x00299c0001377983 */ /* 0x000ee20000100800 */
[----:B----4-:R-:W-:-:S03]  /*3db0*/  IABS R23, R57 ;  /* 0x0000003900177213 */ /* 0x010fc60000000000 */
[----:B------:R-:W4:Y:S02]  /*3dc0*/  LDL R57, [R1+0x29a0] ;  /* 0x0029a00001397983 */ /* 0x000f240000100800 */
[----:B------:R-:W-:Y:S01]  /*3dd0*/  IMAD.HI.U32 R3, R0, R23, RZ ;  /* 0x0000001700037227 */ /* 0x000fe200078e00ff */
[----:B--2---:R-:W-:Y:S02]  /*3de0*/  IABS R22, R58 ;  /* 0x0000003a00167213 */ /* 0x004fe40000000000 */
[----:B------:R-:W2:Y:S01]  /*3df0*/  LDL R58, [R1+0x29cc] ;  /* 0x0029cc00013a7983 */ /* 0x000ea20000100800 */
[----:B------:R-:W-:-:S04]  /*3e00*/  IMAD.MOV R3, RZ, RZ, -R3 ;  /* 0x000000ffff037224 */ /* 0x000fc800078e0a03 */
[----:B------:R-:W-:Y:S01]  /*3e10*/  IMAD R23, R56, R3, R23 ;  /* 0x0000000338177224 */ /* 0x000fe200078e0217 */
[----:B---3--:R-:W-:-:S04]  /*3e20*/  IABS R18, R59 ;  /* 0x0000003b00127213 */ /* 0x008fc80000000000 */
[----:B------:R3:W-:Y:S04]  /*3e30*/  STL [R1+0x2b2c], R23 ;  /* 0x002b2c1701007387 */ /* 0x0007e80000100800 */
[----:B------:R-:W3:Y:S01]  /*3e40*/  LDL R59, [R1+0x29c0] ;  /* 0x0029c000013b7983 */ /* 0x000ee20000100800 */
[----:B------:R-:W-:-:S03]  /*3e50*/  IABS R19, R54 ;  /* 0x0000003600137213 */ /* 0x000fc60000000000 */
[----:B------:R-:W3:Y:S04]  /*3e60*/  LDL R54, [R1+0x29bc] ;  /* 0x0029bc0001367983 */ /* 0x000ee80000100800 */
[----:B------:R-:W3:Y:S01]  /*3e70*/  LDL R51, [R1+0x29c8] ;  /* 0x0029c80001337983 */ /* 0x000ee20000100800 */
[----:B------:R-:W-:Y:S02]  /*3e80*/  IABS R20, R53 ;  /* 0x0000003500147213 */ /* 0x000fe40000000000 */
[----:B------:R-:W-:Y:S01]  /*3e90*/  IABS R17, R55 ;  /* 0x0000003700117213 */ /* 0x000fe20000000000 */
[----:B------:R-:W3:Y:S04]  /*3ea0*/  LDL R53, [R1+0x29c4] ;  /* 0x0029c40001357983 */ /* 0x000ee80000100800 */
[----:B------:R-:W3:Y:S01]  /*3eb0*/  LDL R55, [R1+0x29b4] ;  /* 0x0029b40001377983 */ /* 0x000ee20000100800 */
[----:B--2---:R-:W-:-:S02]  /*3ec0*/  IABS R15, R58 ;  /* 0x0000003a000f7213 */ /* 0x004fc40000000000 */
[----:B----4-:R-:W-:Y:S01]  /*3ed0*/  IABS R16, R57 ;  /* 0x0000003900107213 */ /* 0x010fe20000000000 */
[----:B------:R-:W2:Y:S04]  /*3ee0*/  LDL R58, [R1+0x29ac] ;  /* 0x0029ac00013a7983 */ /* 0x000ea80000100800 */
[----:B------:R-:W4:Y:S01]  /*3ef0*/  LDL R57, [R1+0x29b0] ;  /* 0x0029b00001397983 */ /* 0x000f220000100800 */
[----:B------:R-:W-:-:S04]  /*3f00*/  IMAD.HI.U32 R2, R0, R32, RZ ;  /* 0x0000002000027227 */ /* 0x000fc800078e00ff */
[----:B------:R-:W-:Y:S01]  /*3f10*/  IMAD.HI.U32 R5, R0, R29, RZ ;  /* 0x0000001d00057227 */ /* 0x000fe200078e00ff */
[----:B------:R-:W-:Y:S01]  /*3f20*/  IABS R21, R52 ;  /* 0x0000003400157213 */ /* 0x000fe20000000000 */
[----:B0-----:R-:W4:Y:S01]  /*3f30*/  LDL R45, [R1+0x2820] ;  /* 0x00282000012d7983 */ /* 0x001f220000100800 */
[----:B---3--:R-:W-:-:S03]  /*3f40*/  IABS R11, R59 ;  /* 0x0000003b000b7213 */ /* 0x008fc60000000000 */
[----:B------:R-:W3:Y:S01]  /*3f50*/  LDL R59, [R1+0x29a8] ;  /* 0x0029a800013b7983 */ /* 0x000ee20000100800 */
[----:B------:R-:W-:-:S03]  /*3f60*/  IABS R10, R54 ;  /* 0x00000036000a7213 */ /* 0x000fc60000000000 */
[----:B------:R-:W3:Y:S01]  /*3f70*/  LDL R54, [R1+0x17b8] ;  /* 0x0017b80001367983 */ /* 0x000ee20000100800 */
[----:B------:R-:W-:Y:S02]  /*3f80*/  IMAD.MOV R2, RZ, RZ, -R2 ;  /* 0x000000ffff027224 */ /* 0x000fe400078e0a02 */
[----:B------:R-:W-:Y:S01]  /*3f90*/  IMAD.MOV R5, RZ, RZ, -R5 ;  /* 0x000000ffff057224 */ /* 0x000fe200078e0a05 */
[----:B------:R-:W-:Y:S01]  /*3fa0*/  IABS R13, R51 ;  /* 0x00000033000d7213 */ /* 0x000fe20000000000 */
[----:B------:R-:W-:Y:S01]  /*3fb0*/  IMAD R32, R56, R2, R32 ;  /* 0x0000000238207224 */ /* 0x000fe200078e0220 */
[----:B------:R-:W3:Y:S01]  /*3fc0*/  LDL R52, [R1+0x29b8] ;  /* 0x0029b80001347983 */ /* 0x000ee20000100800 */
[----:B------:R-:W-:-:S03]  /*3fd0*/  IMAD.HI.U32 R2, R0, R27, RZ ;  /* 0x0000001b00027227 */ /* 0x000fc600078e00ff */
[----:B------:R-:W3:Y:S01]  /*3fe0*/  LDL R46, [R1+0x2950] ;  /* 0x00295000012e7983 */ /* 0x000ee20000100800 */
[----:B------:R-:W-:Y:S02]  /*3ff0*/  IMAD.MOV R2, RZ, RZ, -R2 ;  /* 0x000000ffff027224 */ /* 0x000fe400078e0a02 */
[----:B------:R-:W-:Y:S01]  /*4000*/  IMAD R29, R56, R5, R29 ;  /* 0x00000005381d7224 */ /* 0x000fe200078e021d */
[----:B------:R-:W3:Y:S01]  /*4010*/  LDL R47, [R1+0x17b4] ;  /* 0x0017b400012f7983 */ /* 0x000ee20000100800 */
[----:B------:R-:W-:-:S04]  /*4020*/  IMAD.HI.U32 R5, R0, R24, RZ ;  /* 0x0000001800057227 */ /* 0x000fc800078e00ff */
[----:B------:R-:W-:Y:S02]  /*4030*/  IMAD R27, R56, R2, R27 ;  /* 0x00000002381b7224 */ /* 0x000fe400078e021b */
[----:B------:R-:W-:-:S04]  /*4040*/  IMAD.HI.U32 R2, R0, R22, RZ ;  /* 0x0000001600027227 */ /* 0x000fc800078e00ff */
[----:B------:R-:W-:Y:S02]  /*4050*/  IMAD.MOV R5, RZ, RZ, -R5 ;  /* 0x000000ffff057224 */ /* 0x000fe400078e0a05 */
[----:B------:R-:W-:Y:S02]  /*4060*/  IMAD.MOV R2, RZ, RZ, -R2 ;  /* 0x000000ffff027224 */ /* 0x000fe400078e0a02 */
[----:B------:R-:W-:Y:S02]  /*4070*/  IMAD R24, R56, R5, R24 ;  /* 0x0000000538187224 */ /* 0x000fe400078e0218 */
[----:B------:R-:W-:-:S04]  /*4080*/  IMAD.HI.U32 R5, R0, R19, RZ ;  /* 0x0000001300057227 */ /* 0x000fc800078e00ff */
[----:B------:R-:W-:Y:S02]  /*4090*/  IMAD R22, R56, R2, R22 ;  /* 0x0000000238167224 */ /* 0x000fe400078e0216 */
[----:B------:R-:W-:-:S04]  /*40a0*/  IMAD.HI.U32 R2, R0, R17, RZ ;  /* 0x0000001100027227 */ /* 0x000fc800078e00ff */
[----:B------:R-:W-:Y:S02]  /*40b0*/  IMAD.MOV R5, RZ, RZ, -R5 ;  /* 0x000000ffff057224 */ /* 0x000fe400078e0a05 */
[----:B------:R-:W-:Y:S02]  /*40c0*/  IMAD.MOV R2, RZ, RZ, -R2 ;  /* 0x000000ffff027224 */ /* 0x000fe400078e0a02 */
[----:B------:R-:W-:Y:S02]  /*40d0*/  IMAD R19, R56, R5, R19 ;  /* 0x0000000538137224 */ /* 0x000fe400078e0213 */
[----:B------:R-:W-:-:S04]  /*40e0*/  IMAD.HI.U32 R5, R0, R13, RZ ;  /* 0x0000000d00057227 */ /* 0x000fc800078e00ff */
[----:B------:R-:W-:-:S04]  /*40f0*/  IMAD.HI.U32 R3, R0, R18, RZ ;  /* 0x0000001200037227 */ /* 0x000fc800078e00ff */
[----:B------:R-:W-:Y:S02]  /*4100*/  IMAD R17, R56, R2, R17 ;  /* 0x0000000238117224 */ /* 0x000fe400078e0211 */
[----:B------:R-:W-:-:S04]  /*4110*/  IMAD.HI.U32 R2, R0, R16, RZ ;  /* 0x0000001000027227 */ /* 0x000fc800078e00ff */
[----:B------:R-:W-:Y:S02]  /*4120*/  IMAD.MOV R5, RZ, RZ, -R5 ;  /* 0x000000ffff057224 */ /* 0x000fe400078e0a05 */
[----:B------:R-:W-:Y:S02]  /*4130*/  IMAD.MOV R3, RZ, RZ, -R3 ;  /* 0x000000ffff037224 */ /* 0x000fe400078e0a03 */
[----:B------:R-:W-:Y:S02]  /*4140*/  IMAD.MOV R2, RZ, RZ, -R2 ;  /* 0x000000ffff027224 */ /* 0x000fe400078e0a02 */
[----:B------:R-:W-:Y:S02]  /*4150*/  IMAD R13, R56, R5, R13 ;  /* 0x00000005380d7224 */ /* 0x000fe400078e020d */
[----:B------:R-:W-:Y:S01]  /*4160*/  IMAD.HI.U32 R5, R0, R10, RZ ;  /* 0x0000000a00057227 */ /* 0x000fe200078e00ff */
[----:B------:R-:W-:Y:S02]  /*4170*/  IABS R12, R53 ;  /* 0x00000035000c7213 */ /* 0x000fe40000000000 */
[----:B------:R-:W3:Y:S01]  /*4180*/  LDL R53, [R1+0x29a4] ;  /* 0x0029a40001357983 */ /* 0x000ee20000100800 */
[----:B------:R-:W-:-:S02]  /*4190*/  IMAD R18, R56, R3, R18 ;  /* 0x0000000338127224 */ /* 0x000fc400078e0212 */
[----:B------:R-:W-:-:S04]  /*41a0*/  IMAD.HI.U32 R3, R0, R15, RZ ;  /* 0x0000000f00037227 */ /* 0x000fc800078e00ff */
[C---:B------:R-:W-:Y:S02]  /*41b0*/  IMAD R16, R56.reuse, R2, R16 ;  /* 0x0000000238107224 */ /* 0x040fe400078e0210 */
[----:B------:R-:W-:Y:S02]  /*41c0*/  IMAD.MOV R5, RZ, RZ, -R5 ;  /* 0x000000ffff057224 */ /* 0x000fe400078e0a05 */
[----:B------:R-:W-:Y:S02]  /*41d0*/  IMAD.MOV R3, RZ, RZ, -R3 ;  /* 0x000000ffff037224 */ /* 0x000fe400078e0a03 */
[C---:B------:R-:W-:Y:S02]  /*41e0*/  IMAD R10, R56.reuse, R5, R10 ;  /* 0x00000005380a7224 */ /* 0x040fe400078e020a */
[----:B------:R-:W-:Y:S01]  /*41f0*/  IMAD R15, R56, R3, R15 ;  /* 0x00000003380f7224 */ /* 0x000fe200078e020f */
[----:B------:R-:W-:Y:S02]  /*4200*/  IABS R8, R55 ;  /* 0x0000003700087213 */ /* 0x000fe40000000000 */
[----:B------:R-:W3:Y:S01]  /*4210*/  LDL R55, [R1+0x2968] ;  /* 0x0029680001377983 */ /* 0x000ee20000100800 */
[----:B--2---:R-:W-:-:S03]  /*4220*/  IABS R2, R58 ;  /* 0x0000003a00027213 */ /* 0x004fc60000000000 */
[----:B------:R-:W2:Y:S02]  /*4230*/  LDL R58, [R1+0x2970] ;  /* 0x00297000013a7983 */ /* 0x000ea40000100800 */
[----:B------:R-:W-:Y:S01]  /*4240*/  IMAD.HI.U32 R48, R0, R2, RZ ;  /* 0x0000000200307227 */ /* 0x000fe200078e00ff */
[----:B----4-:R-:W-:Y:S02]  /*4250*/  IABS R3, R57 ;  /* 0x0000003900037213 */ /* 0x010fe40000000000 */
[----:B------:R-:W4:Y:S01]  /*4260*/  LDL R57, [R1+0x296c] ;  /* 0x00296c0001397983 */ /* 0x000f220000100800 */
[----:B------:R-:W-:Y:S01]  /*4270*/  IMAD.MOV R48, RZ, RZ, -R48 ;  /* 0x000000ffff307224 */ /* 0x000fe200078e0a30 */
[----:B---3--:R-:W-:Y:S02]  /*4280*/  IABS R5, R59 ;  /* 0x0000003b00057213 */ /* 0x008fe40000000000 */
[----:B------:R-:W3:Y:S01]  /*4290*/  LDL R59, [R1+0x2974] ;  /* 0x00297400013b7983 */ /* 0x000ee20000100800 */
[----:B------:R-:W-:Y:S01]  /*42a0*/  IMAD R2, R56, R48, R2 ;  /* 0x0000003038027224 */ /* 0x000fe200078e0202 */
[----:B------:R-:W-:-:S02]  /*42b0*/  IABS R48, R54 ;  /* 0x0000003600307213 */ /* 0x000fc40000000000 */
[----:B------:R-:W3:Y:S01]  /*42c0*/  LDL R54, [R1+0x2964] ;  /* 0x0029640001367983 */ /* 0x000ee20000100800 */
[----:B------:R-:W-:-:S04]  /*42d0*/  IMAD.HI.U32 R7, R0, R31, RZ ;  /* 0x0000001f00077227 */ /* 0x000fc800078e00ff */
[----:B------:R-:W-:-:S04]  /*42e0*/  IMAD.HI.U32 R6, R0, R30, RZ ;  /* 0x0000001e00067227 */ /* 0x000fc800078e00ff */
[----:B------:R-:W-:Y:S02]  /*42f0*/  IMAD.MOV R7, RZ, RZ, -R7 ;  /* 0x000000ffff077224 */ /* 0x000fe400078e0a07 */
[----:B------:R-:W-:Y:S02]  /*4300*/  IMAD.MOV R6, RZ, RZ, -R6 ;  /* 0x000000ffff067224 */ /* 0x000fe400078e0a06 */
[C---:B------:R-:W-:Y:S02]  /*4310*/  IMAD R31, R56.reuse, R7, R31 ;  /* 0x00000007381f7224 */ /* 0x040fe400078e021f */
[----:B------:R-:W-:Y:S02]  /*4320*/  IMAD R30, R56, R6, R30 ;  /* 0x00000006381e7224 */ /* 0x000fe400078e021e */
        /* <DEDUP_REMOVED lines=13> */
[C---:B------:R-:W-:Y:S01]  /*4400*/  IMAD.HI.U32 R6, R0.reuse, R12, RZ ;  /* 0x0000000c00067227 */ /* 0x040fe200078e00ff */
[----:B------:R-:W-:Y:S02]  /*4410*/  IABS R9, R52 ;  /* 0x0000003400097213 */ /* 0x000fe40000000000 */
[----:B------:R-:W-:Y:S01]  /*4420*/  IABS R61, R61 ;  /* 0x0000003d003d7213 */ /* 0x000fe20000000000 */
[----:B------:R-:W-:Y:S01]  /*4430*/  IMAD.MOV R7, RZ, RZ, -R7 ;  /* 0x000000ffff077224 */ /* 0x000fe200078e0a07 */
[----:B------:R-:W-:Y:S01]  /*4440*/  IABS R60, R60 ;  /* 0x0000003c003c7213 */ /* 0x000fe20000000000 */
[----:B------:R-:W-:Y:S01]  /*4450*/  IMAD.MOV R6, RZ, RZ, -R6 ;  /* 0x000000ffff067224 */ /* 0x000fe200078e0a06 */
[----:B-1----:R-:W-:Y:S01]  /*4460*/  IABS R44, c[0x0][0x178] ;  /* 0x00005e00002c7a13 */ /* 0x002fe20000000000 */
[----:B------:R-:W-:Y:S01]  /*4470*/  IMAD.HI.U32 R14, R0, R3, RZ ;  /* 0x00000003000e7227 */ /* 0x000fe200078e00ff */
[----:B------:R-:W3:Y:S03]  /*4480*/  LDL R52, [R1+0x2214] ;  /* 0x0022140001347983 */ /* 0x000ee60000100800 */
[----:B------:R-:W-:-:S02]  /*4490*/  IMAD R11, R56, R7, R11 ;  /* 0x00000007380b7224 */ /* 0x000fc400078e020b */
[----:B------:R-:W-:Y:S02]  /*44a0*/  IMAD R12, R56, R6, R12 ;  /* 0x00000006380c7224 */ /* 0x000fe400078e020c */
[----:B------:R-:W-:-:S04]  /*44b0*/  IMAD.HI.U32 R7, R0, R8, RZ ;  /* 0x0000000800077227 */ /* 0x000fc800078e00ff */
[----:B------:R-:W-:-:S04]  /*44c0*/  IMAD.HI.U32 R6, R0, R9, RZ ;  /* 0x0000000900067227 */ /* 0x000fc800078e00ff */
[----:B------:R-:W-:Y:S02]  /*44d0*/  IMAD.MOV R14, RZ, RZ, -R14 ;  /* 0x000000ffff0e7224 */ /* 0x000fe400078e0a0e */
[----:B------:R-:W-:Y:S02]  /*44e0*/  IMAD.MOV R7, RZ, RZ, -R7 ;  /* 0x000000ffff077224 */ /* 0x000fe400078e0a07 */
[----:B------:R-:W-:Y:S02]  /*44f0*/  IMAD.MOV R6, RZ, RZ, -R6 ;  /* 0x000000ffff067224 */ /* 0x000fe400078e0a06 */
[C---:B------:R-:W-:Y:S01]  /*4500*/  IMAD R3, R56.reuse, R14, R3 ;  /* 0x0000000e38037224 */ /* 0x040fe200078e0203 */
[----:B------:R-:W-:Y:S01]  /*4510*/  IABS R14, R53 ;  /* 0x00000035000e7213 */ /* 0x000fe20000000000 */
[C---:B------:R-:W-:Y:S01]  /*4520*/  IMAD R8, R56.reuse, R7, R8 ;  /* 0x0000000738087224 */ /* 0x040fe200078e0208 */
[----:B------:R-:W3:Y:S01]  /*4530*/  LDL R53, [R1+0x18bc] ;  /* 0x0018bc0001357983 */ /* 0x000ee20000100800 */
[----:B------:R-:W-:-:S02]  /*4540*/  IMAD R9, R56, R6, R9 ;  /* 0x0000000638097224 */ /* 0x000fc400078e0209 */
[C---:B------:R-:W-:Y:S01]  /*4550*/  IMAD.HI.U32 R7, R0.reuse, R5, RZ ;  /* 0x0000000500077227 */ /* 0x040fe200078e00ff */
[----:B------:R-:W-:Y:S01]  /*4560*/  IABS R55, R55 ;  /* 0x0000003700377213 */ /* 0x000fe20000000000 */
[----:B------:R-:W3:Y:S02]  /*4570*/  LDL.LU R40, [R1+0x4c] ;  /* 0x00004c0001287983 */ /* 0x000ee40000300800 */
[----:B------:R-:W-:-:S04]  /*4580*/  IMAD.HI.U32 R6, R0, R48, RZ ;  /* 0x0000003000067227 */ /* 0x000fc800078e00ff */
[----:B------:R-:W-:-:S04]  /*4590*/  IMAD.HI.U32 R49, R0, R14, RZ ;  /* 0x0000000e00317227 */ /* 0x000fc800078e00ff */
[----:B------:R-:W-:-:S04]  /*45a0*/  IMAD.HI.U32 R50, R4, R61, RZ ;  /* 0x0000003d04327227 */ /* 0x000fc800078e00ff */
[----:B------:R-:W-:Y:S02]  /*45b0*/  IMAD.MOV R0, RZ, RZ, -R7 ;  /* 0x000000ffff007224 */ /* 0x000fe400078e0a07 */
[----:B------:R-:W-:Y:S02]  /*45c0*/  IMAD.MOV R6, RZ, RZ, -R6 ;  /* 0x000000ffff067224 */ /* 0x000fe400078e0a06 */
[----:B------:R-:W-:Y:S02]  /*45d0*/  IMAD.MOV R7, RZ, RZ, -R49 ;  /* 0x000000ffff077224 */ /* 0x000fe400078e0a31 */
[----:B------:R-:W-:Y:S02]  /*45e0*/  IMAD.MOV R49, RZ, RZ, -R50 ;  /* 0x000000ffff317224 */ /* 0x000fe400078e0a32 */
[----:B------:R-:W-:-:S04]  /*45f0*/  IMAD.HI.U32 R51, R4, R60, RZ ;  /* 0x0000003c04337227 */ /* 0x000fc800078e00ff */
[C---:B------:R-:W-:Y:S02]  /*4600*/  IMAD R0, R56.reuse, R0, R5 ;  /* 0x0000000038007224 */ /* 0x040fe400078e0205 */
[C---:B------:R-:W-:Y:S02]  /*4610*/  IMAD R48, R56.reuse, R6, R48 ;  /* 0x0000000638307224 */ /* 0x040fe400078e0230 */
[----:B------:R-:W-:Y:S02]  /*4620*/  IMAD R14, R56, R7, R14 ;  /* 0x00000007380e7224 */ /* 0x000fe400078e020e */
[----:B------:R-:W-:Y:S02]  /*4630*/  IMAD R61, R44, R49, R61 ;  /* 0x000000312c3d7224 */ /* 0x000fe400078e023d */
[----:B------:R-:W-:Y:S02]  /*4640*/  IMAD.MOV R50, RZ, RZ, -R51 ;  /* 0x000000ffff327224 */ /* 0x000fe400078e0a33 */
[----:B------:R-:W-:-:S04]  /*4650*/  IMAD.HI.U32 R49, R4, R55, RZ ;  /* 0x0000003704317227 */ /* 0x000fc800078e00ff */
[----:B------:R-:W-:Y:S02]  /*4660*/  IMAD R60, R44, R50, R60 ;  /* 0x000000322c3c7224 */ /* 0x000fe400078e023c */
[----:B------:R-:W-:-:S04]  /*4670*/  IMAD.MOV R49, RZ, RZ, -R49 ;  /* 0x000000ffff317224 */ /* 0x000fc800078e0a31 */
[----:B------:R-:W-:Y:S01]  /*4680*/  IMAD R55, R44, R49, R55 ;  /* 0x000000312c377224 */ /* 0x000fe200078e0237 */
[----:B------:R-:W-:Y:S02]  /*4690*/  IABS R51, R45 ;  /* 0x0000002d00337213 */ /* 0x000fe40000000000 */
[----:B------:R-:W-:Y:S02]  /*46a0*/  IABS R49, R47 ;  /* 0x0000002f00317213 */ /* 0x000fe40000000000 */
[----:B--2---:R-:W-:Y:S02]  /*46b0*/  IABS R58, R58 ;  /* 0x0000003a003a7213 */ /* 0x004fe40000000000 */
[----:B----4-:R-:W-:-:S03]  /*46c0*/  IABS R57, R57 ;  /* 0x0000003900397213 */ /* 0x010fc60000000000 */
[----:B------:R-:W-:Y:S01]  /*46d0*/  IMAD.HI.U32 R6, R4, R58, RZ ;  /* 0x0000003a04067227 */ /* 0x000fe200078e00ff */
[----:B---3--:R-:W-:-:S03]  /*46e0*/  IABS R59, R59 ;  /* 0x0000003b003b7213 */ /* 0x008fc60000000000 */
[----:B------:R-:W-:-:S04]  /*46f0*/  IMAD.HI.U32 R7, R4, R57, RZ ;  /* 0x0000003904077227 */ /* 0x000fc800078e00ff */
[----:B------:R-:W-:Y:S01]  /*4700*/  IMAD.HI.U32 R5, R4, R59, RZ ;  /* 0x0000003b04057227 */ /* 0x000fe200078e00ff */
[----:B------:R-:W-:-:S03]  /*4710*/  IABS R54, R54 ;  /* 0x0000003600367213 */ /* 0x000fc60000000000 */
[----:B------:R-:W-:Y:S02]  /*4720*/  IMAD.MOV R5, RZ, RZ, -R5 ;  /* 0x000000ffff057224 */ /* 0x000fe400078e0a05 */
[----:B------:R-:W-:Y:S02]  /*4730*/  IMAD.MOV R6, RZ, RZ, -R6 ;  /* 0x000000ffff067224 */ /* 0x000fe400078e0a06 */
[----:B------:R-:W-:Y:S02]  /*4740*/  IMAD.MOV R7, RZ, RZ, -R7 ;  /* 0x000000ffff077224 */ /* 0x000fe400078e0a07 */
[----:B------:R-:W-:-:S04]  /*4750*/  IMAD.HI.U32 R50, R4, R54, RZ ;  /* 0x0000003604327227 */ /* 0x000fc800078e00ff */
[C---:B------:R-:W-:Y:S02]  /*4760*/  IMAD R59, R44.reuse, R5, R59 ;  /* 0x000000052c3b7224 */ /* 0x040fe400078e023b */
[C---:B------:R-:W-:Y:S02]  /*4770*/  IMAD R58, R44.reuse, R6, R58 ;  /* 0x000000062c3a7224 */ /* 0x040fe400078e023a */
[----:B------:R-:W-:Y:S01]  /*4780*/  IMAD R57, R44, R7, R57 ;  /* 0x000000072c397224 */ /* 0x000fe200078e0239 */
[----:B------:R-:W-:Y:S01]  /*4790*/  STL [R1+0x2b1c], R59 ;  /* 0x002b1c3b01007387 */ /* 0x000fe20000100800 */
[----:B------:R-:W-:-:S03]  /*47a0*/  IMAD.MOV R50, RZ, RZ, -R50 ;  /* 0x000000ffff327224 */ /* 0x000fc600078e0a32 */
[----:B------:R-:W-:Y:S01]  /*47b0*/  STL [R1+0x2b20], R58 ;  /* 0x002b203a01007387 */ /* 0x000fe20000100800 */
[----:B------:R-:W-:Y:S01]  /*47c0*/  IMAD R54, R44, R50, R54 ;  /* 0x000000322c367224 */ /* 0x000fe200078e0236 */
[----:B------:R-:W-:Y:S02]  /*47d0*/  IABS R50, R46 ;  /* 0x0000002e00327213 */ /* 0x000fe40000000000 */
[----:B------:R-:W-:Y:S04]  /*47e0*/  STL [R1+0x2b24], R57 ;  /* 0x002b243901007387 */ /* 0x000fe80000100800 */
[----:B------:R0:W-:Y:S04]  /*47f0*/  STL [R1+0x2b28], R55 ;  /* 0x002b283701007387 */ /* 0x0001e80000100800 */
[----:B------:R-:W2:Y:S04]  /*4800*/  LDL R45, [R1+0x2954] ;  /* 0x00295400012d7983 */ /* 0x000ea80000100800 */
[----:B------:R-:W3:Y:S04]  /*4810*/  LDL R46, [R1+0x2958] ;  /* 0x00295800012e7983 */ /* 0x000ee80000100800 */
[----:B------:R-:W4:Y:S01]  /*4820*/  LDL R47, [R1+0x295c] ;  /* 0x00295c00012f7983 */ /* 0x000f220000100800 */
[----:B------:R-:W-:-:S03]  /*4830*/  ISETP.GT.U32.AND P1, PT, R56, R48, PT ;  /* 0x000000303800720c */ /* 0x000fc60003f24070 */
[----:B------:R-:W4:Y:S04]  /*4840*/  LDL R38, [R1+0x2960] ;  /* 0x0029600001267983 */ /* 0x000f280000100800 */
[----:B------:R-:W4:Y:S04]  /*4850*/  LDL.LU R34, [R1+0x48] ;  /* 0x0000480001227983 */ /* 0x000f280000300800 */
[----:B------:R-:W4:Y:S02]  /*4860*/  LDL.LU R35, [R1+0x44] ;  /* 0x0000440001237983 */ /* 0x000f240000300800 */
[----:B------:R-:W-:-:S02]  /*4870*/  @!P1 IMAD.IADD R48, R48, 0x1, -R56 ;  /* 0x0000000130309824 */ /* 0x000fc400078e0a38 */
[----:B------:R-:W4:Y:S01]  /*4880*/  LDL.LU R36, [R1+0x40] ;  /* 0x0000400001247983 */ /* 0x000f220000300800 */
[----:B------:R-:W-:Y:S02]  /*4890*/  IABS R52, R52 ;  /* 0x0000003400347213 */ /* 0x000fe40000000000 */
[----:B------:R-:W-:Y:S01]  /*48a0*/  ISETP.GT.U32.AND P2, PT, R56, R48, PT ;  /* 0x000000303800720c */ /* 0x000fe20003f44070 */
[----:B------:R-:W4:Y:S01]  /*48b0*/  LDL.LU R41, [R1+0x3c] ;  /* 0x00003c0001297983 */ /* 0x000f220000300800 */
[----:B------:R-:W-:-:S03]  /*48c0*/  IMAD.HI.U32 R7, R4, R51, RZ ;  /* 0x0000003304077227 */ /* 0x000fc600078e00ff */
[----:B------:R-:W4:Y:S01]  /*48d0*/  LDL R39, [R1+0x38] ;  /* 0x0000380001277983 */ /* 0x000f220000100800 */
[----:B------:R-:W-:-:S04]  /*48e0*/  IMAD.HI.U32 R37, R4, R52, RZ ;  /* 0x0000003404257227 */ /* 0x000fc800078e00ff */
[----:B------:R-:W-:Y:S01]  /*48f0*/  IMAD.HI.U32 R6, R4, R50, RZ ;  /* 0x0000003204067227 */ /* 0x000fe200078e00ff */
[----:B------:R-:W-:-:S05]  /*4900*/  IABS R53, R53 ;  /* 0x0000003500357213 */ /* 0x000fca0000000000 */
[----:B------:R-:W-:-:S04]  /*4910*/  IMAD.HI.U32 R5, R4, R53, RZ ;  /* 0x0000003504057227 */ /* 0x000fc800078e00ff */
[----:B------:R-:W-:Y:S02]  /*4920*/  IMAD.MOV R5, RZ, RZ, -R5 ;  /* 0x000000ffff057224 */ /* 0x000fe400078e0a05 */
[----:B------:R-:W-:-:S04]  /*4930*/  IMAD.HI.U32 R23, R4, R49, RZ ;  /* 0x0000003104177227 */ /* 0x000fc800078e00ff */
[C---:B------:R-:W-:Y:S02]  /*4940*/  IMAD R53, R44.reuse, R5, R53 ;  /* 0x000000052c357224 */ /* 0x040fe400078e0235 */
[----:B------:R-:W-:Y:S02]  /*4950*/  IMAD.MOV R37, RZ, RZ, -R37 ;  /* 0x000000ffff257224 */ /* 0x000fe400078e0a25 */
[----:B------:R-:W-:Y:S02]  /*4960*/  IMAD.MOV R7, RZ, RZ, -R7 ;  /* 0x000000ffff077224 */ /* 0x000fe400078e0a07 */
[----:B------:R-:W-:Y:S02]  /*4970*/  IMAD.MOV R6, RZ, RZ, -R6 ;  /* 0x000000ffff067224 */ /* 0x000fe400078e0a06 */
[----:B------:R-:W-:Y:S02]  /*4980*/  IMAD.MOV R5, RZ, RZ, -R23 ;  /* 0x000000ffff057224 */ /* 0x000fe400078e0a17 */
[----:B------:R-:W4:Y:S01]  /*4990*/  LDL.LU R23, [R1+0x34] ;  /* 0x0000340001177983 */ /* 0x000f220000300800 */
[----:B------:R-:W-:-:S02]  /*49a0*/  IMAD R52, R44, R37, R52 ;  /* 0x000000252c347224 */ /* 0x000fc400078e0234 */
[C---:B------:R-:W-:Y:S01]  /*49b0*/  IMAD R51, R44.reuse, R7, R51 ;  /* 0x000000072c337224 */ /* 0x040fe200078e0233 */
[----:B------:R-:W4:Y:S01]  /*49c0*/  LDL.LU R42, [R1+0x30] ;  /* 0x00003000012a7983 */ /* 0x000f220000300800 */
[C---:B------:R-:W-:Y:S02]  /*49d0*/  IMAD R50, R44.reuse, R6, R50 ;  /* 0x000000062c327224 */ /* 0x040fe400078e0232 */
[----:B------:R-:W-:Y:S01]  /*49e0*/  IMAD R49, R44, R5, R49 ;  /* 0x000000052c317224 */ /* 0x000fe200078e0231 */
[----:B------:R-:W4:Y:S01]  /*49f0*/  LDL.LU R43, [R1+0x2c] ;  /* 0x00002c00012b7983 */ /* 0x000f220000300800 */
[----:B------:R-:W-:-:S03]  /*4a00*/  @!P2 IMAD.IADD R48, R48, 0x1, -R56 ;  /* 0x000000013030a824 */ /* 0x000fc600078e0a38 */
[----:B------:R-:W4:Y:S01]  /*4a10*/  LDL.LU R44, [R1+0x28] ;  /* 0x00002800012c7983 */ /* 0x000f220000300800 */
[----:B--2---:R-:W-:-:S03]  /*4a20*/  IABS R7, R45 ;  /* 0x0000002d00077213 */ /* 0x004fc60000000000 */
[----:B------:R-:W2:Y:S01]  /*4a30*/  LDL.LU R45, [R1+0x24] ;  /* 0x00002400012d7983 */ /* 0x000ea20000300800 */
[----:B---3--:R-:W-:-:S03]  /*4a40*/  IABS R6, R46 ;  /* 0x0000002e00067213 */ /* 0x008fc60000000000 */
[----:B------:R-:W3:Y:S01]  /*4a50*/  LDL.LU R46, [R1+0x20] ;  /* 0x00002000012e7983 */ /* 0x000ee20000300800 */
[----:B----4-:R-:W-:-:S03]  /*4a60*/  IABS R5, R47 ;  /* 0x0000002f00057213 */ /* 0x010fc60000000000 */
[----:B------:R-:W4:Y:S04]  /*4a70*/  LDL.LU R47, [R1+0x1c] ;  /* 0x00001c00012f7983 */ /* 0x000f280000300800 */
[----:B0-----:R-:W4:Y:S04]  /*4a80*/  LDL.LU R55, [R1+0x18] ;  /* 0x0000180001377983 */ /* 0x001f280000300800 */
[----:B------:R0:W-:Y:S04]  /*4a90*/  STL [R1+0x2b08], R48 ;  /* 0x002b083001007387 */ /* 0x0001e80000100800 */
[----:B0-----:R-:W4:Y:S01]  /*4aa0*/  LDL.LU R48, [R1+0x38] ;  /* 0x0000380001307983 */ /* 0x001f220000300800 */
[----:B------:R-:W-:-:S02]  /*4ab0*/  ISETP.GT.U32.AND P0, PT, R56, R40, PT ;  /* 0x000000283800720c */ /* 0x000fc40003f04070 */
[C---:B------:R-:W-:Y:S01]  /*4ac0*/  ISETP.GT.U32.AND P3, PT, R56.reuse, R34, PT ;  /* 0x000000223800720c */ /* 0x040fe20003f64070 */
[----:B------:R-:W4:Y:S01]  /*4ad0*/  LDL.LU R37, [R1+0x14] ;  /* 0x0000140001257983 */ /* 0x000f220000300800 */
[C---:B------:R-:W-:Y:S02]  /*4ae0*/  ISETP.GT.U32.AND P4, PT, R56.reuse, R35, PT ;  /* 0x000000233800720c */ /* 0x040fe40003f84070 */
[----:B------:R-:W-:-:S07]  /*4af0*/  ISETP.GT.U32.AND P5, PT, R56, R36, PT ;  /* 0x000000243800720c */ /* 0x000fce0003fa4070 */
[----:B------:R-:W-:Y:S01]  /*4b00*/  @!P0 IMAD.IADD R40, R40, 0x1, -R56 ;  /* 0x0000000128288824 */ /* 0x000fe200078e0a38 */
[----:B------:R-:W-:-:S04]  /*4b10*/  ISETP.GT.U32.AND P0, PT, R56, R41, PT ;  /* 0x000000293800720c */ /* 0x000fc80003f04070 */
[C---:B------:R-:W-:Y:S02]  /*4b20*/  ISETP.GT.U32.AND P6, PT, R56.reuse, R40, PT ;  /* 0x000000283800720c */ /* 0x040fe40003fc4070 */
[----:B------:R-:W-:Y:S01]  /*4b30*/  ISETP.GT.U32.AND P1, PT, R56, R39, PT ;  /* 0x000000273800720c */ /* 0x000fe20003f24070 */
[--C-:B------:R-:W-:Y:S02]  /*4b40*/  @!P3 IMAD.IADD R34, R34, 0x1, -R56.reuse ;  /* 0x000000012222b824 */ /* 0x100fe400078e0a38 */
[--C-:B------:R-:W-:Y:S02]  /*4b50*/  @!P4 IMAD.IADD R35, R35, 0x1, -R56.reuse ;  /* 0x000000012323c824 */ /* 0x100fe400078e0a38 */
[--C-:B------:R-:W-:Y:S02]  /*4b60*/  @!P5 IMAD.IADD R36, R36, 0x1, -R56.reuse ;  /* 0x000000012424d824 */ /* 0x100fe400078e0a38 */
[----:B------:R-:W-:-:S04]  /*4b70*/  @!P0 IMAD.IADD R41, R41, 0x1, -R56 ;  /* 0x0000000129298824 */ /* 0x000fc800078e0a38 */
[----:B------:R-:W-:Y:S01]  /*4b80*/  @!P6 IMAD.IADD R40, R40, 0x1, -R56 ;  /* 0x000000012828e824 */ /* 0x000fe200078e0a38 */
[C---:B------:R-:W-:Y:S02]  /*4b90*/  ISETP.GT.U32.AND P2, PT, R56.reuse, R23, PT ;  /* 0x000000173800720c */ /* 0x040fe40003f44070 */
[C---:B------:R-:W-:Y:S02]  /*4ba0*/  ISETP.GT.U32.AND P6, PT, R56.reuse, R42, PT ;  /* 0x0000002a3800720c */ /* 0x040fe40003fc4070 */
[C---:B------:R-:W-:Y:S02]  /*4bb0*/  ISETP.GT.U32.AND P3, PT, R56.reuse, R43, PT ;  /* 0x0000002b3800720c */ /* 0x040fe40003f64070 */
[----:B------:R-:W-:-:S07]  /*4bc0*/  ISETP.GT.U32.AND P4, PT, R56, R44, PT ;  /* 0x0000002c3800720c */ /* 0x000fce0003f84070 */
[--C-:B------:R-:W-:Y:S02]  /*4bd0*/  @!P2 IMAD.IADD R23, R23, 0x1, -R56.reuse ;  /* 0x000000011717a824 */ /* 0x100fe400078e0a38 */
[--C-:B------:R-:W-:Y:S02]  /*4be0*/  @!P6 IMAD.IADD R42, R42, 0x1, -R56.reuse ;  /* 0x000000012a2ae824 */ /* 0x100fe400078e0a38 */
[--C-:B------:R-:W-:Y:S01]  /*4bf0*/  @!P3 IMAD.IADD R43, R43, 0x1, -R56.reuse ;  /* 0x000000012b2bb824 */ /* 0x100fe200078e0a38 */
[----:B------:R-:W-:Y:S01]  /*4c00*/  ISETP.GT.U32.AND P3, PT, R56, R35, PT ;  /* 0x000000233800720c */ /* 0x000fe20003f64070 */
[----:B------:R-:W-:Y:S01]  /*4c10*/  @!P4 IMAD.IADD R44, R44, 0x1, -R56 ;  /* 0x000000012c2cc824 */ /* 0x000fe200078e0a38 */
[C---:B------:R-:W-:Y:S02]  /*4c20*/  ISETP.GT.U32.AND P4, PT, R56.reuse, R36, PT ;  /* 0x000000243800720c */ /* 0x040fe40003f84070 */
[----:B------:R-:W-:Y:S02]  /*4c30*/  ISETP.GT.U32.AND P6, PT, R56, R34, PT ;  /* 0x000000223800720c */ /* 0x000fe40003fc4070 */
[----:B------:R-:W-:-:S02]  /*4c40*/  IABS R58, R38 ;  /* 0x00000026003a7213 */ /* 0x000fc40000000000 */
[----:B------:R-:W4:Y:S05]  /*4c50*/  LDL.LU R38, [R1+0x10] ;  /* 0x0000100001267983 */ /* 0x000f2a0000300800 */
[--C-:B------:R-:W-:Y:S01]  /*4c60*/  @!P3 IMAD.IADD R35, R35, 0x1, -R56.reuse ;  /* 0x000000012323b824 */ /* 0x100fe200078e0a38 */
[----:B------:R-:W-:Y:S01]  /*4c70*/  ISETP.GT.U32.AND P3, PT, R56, R43, PT ;  /* 0x0000002b3800720c */ /* 0x000fe20003f64070 */
[----:B------:R-:W4:Y:S01]  /*4c80*/  LDL.LU R39, [R1+0xc] ;  /* 0x00000c0001277983 */ /* 0x000f220000300800 */
[--C-:B------:R-:W-:Y:S01]  /*4c90*/  @!P4 IMAD.IADD R36, R36, 0x1, -R56.reuse ;  /* 0x000000012424c824 */ /* 0x100fe200078e0a38 */
[----:B------:R-:W-:Y:S01]  /*4ca0*/  ISETP.GT.U32.AND P4, PT, R56, R44, PT ;  /* 0x0000002c3800720c */ /* 0x000fe20003f84070 */
[--C-:B------:R-:W-:Y:S01]  /*4cb0*/  @!P6 IMAD.IADD R34, R34, 0x1, -R56.reuse ;  /* 0x000000012222e824 */ /* 0x100fe200078e0a38 */
[----:B------:R0:W-:Y:S04]  /*4cc0*/  STL [R1+0x4c], R40 ;  /* 0x00004c2801007387 */ /* 0x0001e80000100800 */
[----:B0-----:R-:W4:Y:S04]  /*4cd0*/  LDL.LU R40, [R1+0x8] ;  /* 0x0000080001287983 */ /* 0x001f280000300800 */
[----:B------:R-:W4:Y:S04]  /*4ce0*/  LDL.LU R57, [R1+0x4] ;  /* 0x0000040001397983 */ /* 0x000f280000300800 */
[----:B------:R-:W4:Y:S04]  /*4cf0*/  LDL.LU R59, [R1] ;  /* 0x00000000013b7983 */ /* 0x000f280000300800 */
[----:B------:R0:W-:Y:S01]  /*4d00*/  STL [R1+0x48], R34 ;  /* 0x0000482201007387 */ /* 0x0001e20000100800 */
[----:B------:R-:W-:-:S02]  /*4d10*/  @!P3 IMAD.IADD R43, R43, 0x1, -R56 ;  /* 0x000000012b2bb824 */ /* 0x000fc400078e0a38 */
[----:B------:R-:W-:Y:S01]  /*4d20*/  @!P4 IMAD.IADD R44, R44, 0x1, -R56 ;  /* 0x000000012c2cc824 */ /* 0x000fe200078e0a38 */
[----:B0-----:R-:W4:Y:S04]  /*4d30*/  LDL.LU R34, [R1+0x2b64] ;  /* 0x002b640001227983 */ /* 0x001f280000300800 */
[----:B------:R0:W-:Y:S04]  /*4d40*/  STL [R1+0x44], R35 ;  /* 0x0000442301007387 */ /* 0x0001e80000100800 */
[----:B0-----:R-:W4:Y:S04]  /*4d50*/  LDL.LU R35, [R1+0x2b60] ;  /* 0x002b600001237983 */ /* 0x001f280000300800 */
[----:B------:R0:W-:Y:S04]  /*4d60*/  STL [R1+0x40], R36 ;  /* 0x0000402401007387 */ /* 0x0001e80000100800 */
[----:B0-----:R-:W4:Y:S01]  /*4d70*/  LDL.LU R36, [R1+0x2b5c] ;  /* 0x002b5c0001247983 */ /* 0x001f220000300800 */
[----:B--2---:R-:W-:-:S02]  /*4d80*/  ISETP.GT.U32.AND P5, PT, R56, R45, PT ;  /* 0x0000002d3800720c */ /* 0x004fc40003fa4070 */
[C---:B---3--:R-:W-:Y:S02]  /*4d90*/  ISETP.GT.U32.AND P0, PT, R56.reuse, R46, PT ;  /* 0x0000002e3800720c */ /* 0x048fe40003f04070 */
[----:B----4-:R-:W-:-:S09]  /*4da0*/  ISETP.GT.U32.AND P2, PT, R56, R55, PT ;  /* 0x000000373800720c */ /* 0x010fd20003f44070 */
[--C-:B------:R-:W-:Y:S01]  /*4db0*/  @!P5 IMAD.IADD R45, R45, 0x1, -R56.reuse ;  /* 0x000000012d2dd824 */ /* 0x100fe200078e0a38 */
[----:B------:R-:W-:Y:S01]  /*4dc0*/  ISETP.GT.U32.AND P5, PT, R56, R41, PT ;  /* 0x000000293800720c */ /* 0x000fe20003fa4070 */
[--C-:B------:R-:W-:Y:S01]  /*4dd0*/  @!P1 IMAD.IADD R48, R48, 0x1, -R56.reuse ;  /* 0x0000000130309824 */ /* 0x100fe200078e0a38 */
[----:B------:R-:W-:Y:S01]  /*4de0*/  ISETP.GT.U32.AND P1, PT, R56, R47, PT ;  /* 0x0000002f3800720c */ /* 0x000fe20003f24070 */
[----:B------:R-:W-:-:S03]  /*4df0*/  @!P0 IMAD.IADD R46, R46, 0x1, -R56 ;  /* 0x000000012e2e8824 */ /* 0x000fc600078e0a38 */
[C---:B------:R-:W-:Y:S01]  /*4e00*/  ISETP.GT.U32.AND P0, PT, R56.reuse, R48, PT ;  /* 0x000000303800720c */ /* 0x040fe20003f04070 */
[----:B------:R-:W-:Y:S01]  /*4e10*/  @!P2 IMAD.IADD R55, R55, 0x1, -R56 ;  /* 0x000000013737a824 */ /* 0x000fe200078e0a38 */
[----:B------:R-:W-:-:S07]  /*4e20*/  ISETP.GT.U32.AND P2, PT, R56, R42, PT ;  /* 0x0000002a3800720c */ /* 0x000fce0003f44070 */
[--C-:B------:R-:W-:Y:S01]  /*4e30*/  @!P1 IMAD.IADD R47, R47, 0x1, -R56.reuse ;  /* 0x000000012f2f9824 */ /* 0x100fe200078e0a38 */
[C---:B------:R-:W-:Y:S01]  /*4e40*/  ISETP.GT.U32.AND P1, PT, R56.reuse, R23, PT ;  /* 0x000000173800720c */ /* 0x040fe20003f24070 */
[--C-:B------:R-:W-:Y:S01]  /*4e50*/  @!P5 IMAD.IADD R41, R41, 0x1, -R56.reuse ;  /* 0x000000012929d824 */ /* 0x100fe200078e0a38 */
[----:B------:R-:W-:Y:S01]  /*4e60*/  ISETP.GT.U32.AND P5, PT, R56, R45, PT ;  /* 0x0000002d3800720c */ /* 0x000fe20003fa4070 */
[--C-:B------:R-:W-:Y:S01]  /*4e70*/  @!P0 IMAD.IADD R48, R48, 0x1, -R56.reuse ;  /* 0x0000000130308824 */ /* 0x100fe200078e0a38 */
[----:B------:R-:W-:Y:S01]  /*4e80*/  ISETP.GT.U32.AND P0, PT, R56, R46, PT ;  /* 0x0000002e3800720c */ /* 0x000fe20003f04070 */
[--C-:B------:R-:W-:Y:S01]  /*4e90*/  @!P2 IMAD.IADD R42, R42, 0x1, -R56.reuse ;  /* 0x000000012a2aa824 */ /* 0x100fe200078e0a38 */
[----:B------:R0:W-:Y:S07]  /*4ea0*/  STL [R1+0x3c], R41 ;  /* 0x00003c2901007387 */ /* 0x0001ee0000100800 */
[--C-:B------:R-:W-:Y:S01]  /*4eb0*/  @!P1 IMAD.IADD R23, R23, 0x1, -R56.reuse ;  /* 0x0000000117179824 */ /* 0x100fe200078e0a38 */
[----:B------:R-:W-:Y:S01]  /*4ec0*/  ISETP.GT.U32.AND P1, PT, R56, R47, PT ;  /* 0x0000002f3800720c */ /* 0x000fe20003f24070 */
[----:B0-----:R-:W2:Y:S01]  /*4ed0*/  LDL.LU R41, [R1+0x2b58] ;  /* 0x002b580001297983 */ /* 0x001ea20000300800 */
[----:B------:R-:W-:-:S03]  /*4ee0*/  @!P5 IMAD.IADD R45, R45, 0x1, -R56 ;  /* 0x000000012d2dd824 */ /* 0x000fc600078e0a38 */
[----:B------:R-:W-:Y:S01]  /*4ef0*/  STL [R1+0x34], R23 ;  /* 0x0000341701007387 */ /* 0x000fe20000100800 */
[----:B------:R-:W-:-:S03]  /*4f00*/  @!P0 IMAD.IADD R46, R46, 0x1, -R56 ;  /* 0x000000012e2e8824 */ /* 0x000fc600078e0a38 */
[----:B------:R0:W-:Y:S04]  /*4f10*/  STL [R1+0x30], R42 ;  /* 0x0000302a01007387 */ /* 0x0001e80000100800 */
[----:B------:R-:W-:Y:S01]  /*4f20*/  @!P1 IMAD.IADD R47, R47, 0x1, -R56 ;  /* 0x000000012f2f9824 */ /* 0x000fe200078e0a38 */
[----:B0-----:R-:W3:Y:S04]  /*4f30*/  LDL.LU R42, [R1+0x2b54] ;  /* 0x002b5400012a7983 */ /* 0x001ee80000300800 */
[----:B------:R0:W-:Y:S04]  /*4f40*/  STL [R1+0x2c], R43 ;  /* 0x00002c2b01007387 */ /* 0x0001e80000100800 */
[----:B0-----:R-:W4:Y:S04]  /*4f50*/  LDL.LU R43, [R1+0x2b50] ;  /* 0x002b5000012b7983 */ /* 0x001f280000300800 */
[----:B------:R0:W-:Y:S04]  /*4f60*/  STL [R1+0x28], R44 ;  /* 0x0000282c01007387 */ /* 0x0001e80000100800 */
[----:B0-----:R-:W2:Y:S04]  /*4f70*/  LDL.LU R44, [R1+0x2b4c] ;  /* 0x002b4c00012c7983 */ /* 0x001ea80000300800 */
[----:B------:R0:W-:Y:S04]  /*4f80*/  STL [R1+0x24], R45 ;  /* 0x0000242d01007387 */ /* 0x0001e80000100800 */
[----:B0-----:R-:W3:Y:S04]  /*4f90*/  LDL.LU R45, [R1+0x2b48] ;  /* 0x002b4800012d7983 */ /* 0x001ee80000300800 */
[----:B------:R0:W-:Y:S04]  /*4fa0*/  STL [R1+0x20], R46 ;  /* 0x0000202e01007387 */ /* 0x0001e80000100800 */
[----:B0-----:R-:W4:Y:S04]  /*4fb0*/  LDL.LU R46, [R1+0x2b44] ;  /* 0x002b4400012e7983 */ /* 0x001f280000300800 */
[----:B------:R0:W-:Y:S04]  /*4fc0*/  STL [R1+0x1c], R47 ;  /* 0x00001c2f01007387 */ /* 0x0001e80000100800 */
[----:B0-----:R-:W4:Y:S01]  /*4fd0*/  LDL.LU R47, [R1+0x2b40] ;  /* 0x002b4000012f7983 */ /* 0x001f220000300800 */
[----:B------:R-:W-:-:S02]  /*4fe0*/  ISETP.GT.U32.AND P6, PT, R56, R55, PT ;  /* 0x000000373800720c */ /* 0x000fc40003fc4070 */
[C---:B------:R-:W-:Y:S02]  /*4ff0*/  ISETP.GT.U32.AND P2, PT, R56.reuse, R37, PT ;  /* 0x000000253800720c */ /* 0x040fe40003f44070 */
[C---:B------:R-:W-:Y:S02]  /*5000*/  ISETP.GT.U32.AND P3, PT, R56.reuse, R38, PT ;  /* 0x000000263800720c */ /* 0x040fe40003f64070 */
[----:B------:R-:W-:-:S07]  /*5010*/  ISETP.GT.U32.AND P4, PT, R56, R39, PT ;  /* 0x000000273800720c */ /* 0x000fce0003f84070 */
[--C-:B------:R-:W-:Y:S02]  /*5020*/  @!P6 IMAD.IADD R55, R55, 0x1, -R56.reuse ;  /* 0x000000013737e824 */ /* 0x100fe400078e0a38 */
[--C-:B------:R-:W-:Y:S02]  /*5030*/  @!P2 IMAD.IADD R37, R37, 0x1, -R56.reuse ;  /* 0x000000012525a824 */ /* 0x100fe400078e0a38 */
[--C-:B------:R-:W-:Y:S01]  /*5040*/  @!P3 IMAD.IADD R38, R38, 0x1, -R56.reuse ;  /* 0x000000012626b824 */ /* 0x100fe200078e0a38 */
[----:B------:R-:W-:Y:S01]  /*5050*/  ISETP.GT.U32.AND P5, PT, R56, R40, PT ;  /* 0x000000283800720c */ /* 0x000fe20003fa4070 */
[--C-:B------:R-:W-:Y:S01]  /*5060*/  @!P4 IMAD.IADD R39, R39, 0x1, -R56.reuse ;  /* 0x000000012727c824 */ /* 0x100fe200078e0a38 */
[----:B------:R0:W-:Y:S11]  /*5070*/  STL [R1+0x18], R55 ;  /* 0x0000183701007387 */ /* 0x0001f60000100800 */
[----:B------:R-:W-:Y:S01]  /*5080*/  @!P5 IMAD.IADD R40, R40, 0x1, -R56 ;  /* 0x000000012828d824 */ /* 0x000fe200078e0a38 */
[----:B------:R-:W-:-:S02]  /*5090*/  ISETP.GT.U32.AND P0, PT, R56, R57, PT ;  /* 0x000000393800720c */ /* 0x000fc40003f04070 */
[----:B------:R-:W-:-:S11]  /*50a0*/  ISETP.GT.U32.AND P1, PT, R56, R59, PT ;  /* 0x0000003b3800720c */ /* 0x000fd60003f24070 */
[--C-:B------:R-:W-:Y:S02]  /*50b0*/  @!P0 IMAD.IADD R57, R57, 0x1, -R56.reuse ;  /* 0x0000000139398824 */ /* 0x100fe400078e0a38 */
[----:B------:R-:W-:Y:S02]  /*50c0*/  @!P1 IMAD.IADD R59, R59, 0x1, -R56 ;  /* 0x000000013b3b9824 */ /* 0x000fe400078e0a38 */
[----:B------:R-:W-:-:S04]  /*50d0*/  IMAD.HI.U32 R23, R4, R7, RZ ;  /* 0x0000000704177227 */ /* 0x000fc800078e00ff */
[----:B0-----:R-:W-:Y:S01]  /*50e0*/  IMAD.HI.U32 R55, R4, R6, RZ ;  /* 0x0000000604377227 */ /* 0x001fe200078e00ff */
[C---:B--2---:R-:W-:Y:S02]  /*50f0*/  ISETP.GT.U32.AND P4, PT, R56.reuse, R44, PT ;  /* 0x0000002c3800720c */ /* 0x044fe40003f84070 */
[C---:B---3--:R-:W-:Y:S02]  /*5100*/  ISETP.GT.U32.AND P3, PT, R56.reuse, R45, PT ;  /* 0x0000002d3800720c */ /* 0x048fe40003f64070 */
[C---:B----4-:R-:W-:Y:S02]  /*5110*/  ISETP.GT.U32.AND P2, PT, R56.reuse, R46, PT ;  /* 0x0000002e3800720c */ /* 0x050fe40003f44070 */
[----:B------:R-:W-:-:S11]  /*5120*/  ISETP.GT.U32.AND P6, PT, R56, R47, PT ;  /* 0x0000002f3800720c */ /* 0x000fd60003fc4070 */
[--C-:B------:R-:W-:Y:S01]  /*5130*/  @!P2 IMAD.IADD R46, R46, 0x1, -R56.reuse ;  /* 0x000000012e2ea824 */ /* 0x100fe200078e0a38 */
[C---:B------:R-:W-:Y:S01]  /*5140*/  ISETP.GT.U32.AND P2, PT, R56.reuse, R38, PT ;  /* 0x000000263800720c */ /* 0x040fe20003f44070 */
[--C-:B------:R-:W-:Y:S01]  /*5150*/  @!P3 IMAD.IADD R45, R45, 0x1, -R56.reuse ;  /* 0x000000012d2db824 */ /* 0x100fe200078e0a38 */
[C---:B------:R-:W-:Y:S01]  /*5160*/  ISETP.GT.U32.AND P3, PT, R56.reuse, R39, PT ;  /* 0x000000273800720c */ /* 0x040fe20003f64070 */
[--C-:B------:R-:W-:Y:S01]  /*5170*/  @!P6 IMAD.IADD R47, R47, 0x1, -R56.reuse ;  /* 0x000000012f2fe824 */ /* 0x100fe200078e0a38 */
[----:B------:R-:W-:Y:S01]  /*5180*/  ISETP.GT.U32.AND P6, PT, R56, R37, PT ;  /* 0x000000253800720c */ /* 0x000fe20003fc4070 */
[----:B------:R-:W-:Y:S01]  /*5190*/  @!P4 IMAD.IADD R44, R44, 0x1, -R56 ;  /* 0x000000012c2cc824 */ /* 0x000fe200078e0a38 */
[----:B------:R-:W-:-:S07]  /*51a0*/  ISETP.GT.U32.AND P4, PT, R56, R40, PT ;  /* 0x000000283800720c */ /* 0x000fce0003f84070 */
[--C-:B------:R-:W-:Y:S02]  /*51b0*/  @!P2 IMAD.IADD R38, R38, 0x1, -R56.reuse ;  /* 0x000000012626a824 */ /* 0x100fe400078e0a38 */
[--C-:B------:R-:W-:Y:S02]  /*51c0*/  @!P3 IMAD.IADD R39, R39, 0x1, -R56.reuse ;  /* 0x000000012727b824 */ /* 0x100fe400078e0a38 */
[----:B------:R-:W-:-:S05]  /*51d0*/  @!P6 IMAD.IADD R37, R37, 0x1, -R56 ;  /* 0x000000012525e824 */ /* 0x000fca00078e0a38 */
[----:B------:R0:W-:Y:S01]  /*51e0*/  STL [R1+0x14], R37 ;  /* 0x0000142501007387 */ /* 0x0001e20000100800 */
[----:B------:R-:W-:-:S03]  /*51f0*/  @!P4 IMAD.IADD R40, R40, 0x1, -R56 ;  /* 0x000000012828c824 */ /* 0x000fc600078e0a38 */
        /* <DEDUP_REMOVED lines=8> */
[----:B------:R-:W-:-:S11]  /*5280*/  ISETP.GT.U32.AND P0, PT, R56, R42, PT ;  /* 0x0000002a3800720c */ /* 0x000fd60003f04070 */
[--C-:B------:R-:W-:Y:S01]  /*5290*/  @!P5 IMAD.IADD R43, R43, 0x1, -R56.reuse ;  /* 0x000000012b2bd824 */ /* 0x100fe200078e0a38 */
[----:B------:R-:W-:Y:S01]  /*52a0*/  ISETP.GT.U32.AND P5, PT, R56, R57, PT ;  /* 0x000000393800720c */ /* 0x000fe20003fa4070 */
[----:B------:R-:W-:Y:S01]  /*52b0*/  @!P0 IMAD.IADD R42, R42, 0x1, -R56 ;  /* 0x000000012a2a8824 */ /* 0x000fe200078e0a38 */
[----:B------:R-:W-:-:S11]  /*52c0*/  ISETP.GT.U32.AND P0, PT, R56, R59, PT ;  /* 0x0000003b3800720c */ /* 0x000fd60003f04070 */
[--C-:B------:R-:W-:Y:S02]  /*52d0*/  @!P5 IMAD.IADD R57, R57, 0x1, -R56.reuse ;  /* 0x000000013939d824 */ /* 0x100fe400078e0a38 */
[----:B------:R-:W-:-:S03]  /*52e0*/  @!P0 IMAD.IADD R59, R59, 0x1, -R56 ;  /* 0x000000013b3b8824 */ /* 0x000fc600078e0a38 */
[----:B------:R0:W-:Y:S04]  /*52f0*/  STL [R1+0x4], R57 ;  /* 0x0000043901007387 */ /* 0x0001e80000100800 */
[----:B------:R1:W-:Y:S01]  /*5300*/  STL [R1], R59 ;  /* 0x0000003b01007387 */ /* 0x0003e20000100800 */
[----:B0-----:R-:W-:-:S04]  /*5310*/  IMAD.HI.U32 R57, R4, R5, RZ ;  /* 0x0000000504397227 */ /* 0x001fc800078e00ff */
[----:B-1----:R-:W-:-:S04]  /*5320*/  IMAD.HI.U32 R59, R4, R58, RZ ;  /* 0x0000003a043b7227 */ /* 0x002fc800078e00ff */
[----:B------:R-:W-:Y:S02]  /*5330*/  IMAD.MOV R4, RZ, RZ, -R23 ;  /* 0x000000ffff047224 */ /* 0x000fe400078e0a17 */
[----:B------:R-:W4:Y:S01]  /*5340*/  LDL.LU R23, [R1+0x2b2c] ;  /* 0x002b2c0001177983 */ /* 0x000f220000300800 */
[C---:B------:R-:W-:Y:S02]  /*5350*/  ISETP.GT.U32.AND P1, PT, R56.reuse, R41, PT ;  /* 0x000000293800720c */ /* 0x040fe40003f24070 */
[C---:B------:R-:W-:Y:S02]  /*5360*/  ISETP.GT.U32.AND P2, PT, R56.reuse, R46, PT ;  /* 0x0000002e3800720c */ /* 0x040fe40003f44070 */
[C---:B------:R-:W-:Y:S02]  /*5370*/  ISETP.GT.U32.AND P3, PT, R56.reuse, R45, PT ;  /* 0x0000002d3800720c */ /* 0x040fe40003f64070 */
[C---:B------:R-:W-:Y:S02]  /*5380*/  ISETP.GT.U32.AND P4, PT, R56.reuse, R44, PT ;  /* 0x0000002c3800720c */ /* 0x040fe40003f84070 */
[----:B------:R-:W-:-:S05]  /*5390*/  ISETP.GT.U32.AND P5, PT, R56, R43, PT ;  /* 0x0000002b3800720c */ /* 0x000fca0003fa4070 */
[--C-:B------:R-:W-:Y:S01]  /*53a0*/  @!P1 IMAD.IADD R41, R41, 0x1, -R56.reuse ;  /* 0x0000000129299824 */ /* 0x100fe200078e0a38 */
[----:B------:R-:W-:Y:S01]  /*53b0*/  ISETP.GT.U32.AND P1, PT, R56, R47, PT ;  /* 0x0000002f3800720c */ /* 0x000fe20003f24070 */
[----:B------:R-:W-:-:S03]  /*53c0*/  @!P2 IMAD.IADD R46, R46, 0x1, -R56 ;  /* 0x000000012e2ea824 */ /* 0x000fc600078e0a38 */
[C---:B------:R-:W-:Y:S01]  /*53d0*/  ISETP.GT.U32.AND P0, PT, R56.reuse, R41, PT ;  /* 0x000000293800720c */ /* 0x040fe20003f04070 */
[--C-:B------:R-:W-:Y:S01]  /*53e0*/  @!P3 IMAD.IADD R45, R45, 0x1, -R56.reuse ;  /* 0x000000012d2db824 */ /* 0x100fe200078e0a38 */
[----:B------:R-:W-:Y:S01]  /*53f0*/  ISETP.GT.U32.AND P6, PT, R56, R42, PT ;  /* 0x0000002a3800720c */ /* 0x000fe20003fc4070 */
[--C-:B------:R-:W-:Y:S02]  /*5400*/  @!P4 IMAD.IADD R44, R44, 0x1, -R56.reuse ;  /* 0x000000012c2cc824 */ /* 0x100fe400078e0a38 */
[----:B------:R-:W-:Y:S01]  /*5410*/  @!P5 IMAD.IADD R43, R43, 0x1, -R56 ;  /* 0x000000012b2bd824 */ /* 0x000fe200078e0a38 */
[----:B------:R-:W-:-:S03]  /*5420*/  ISETP.GT.U32.AND P5, PT, R56, R36, PT ;  /* 0x000000243800720c */ /* 0x000fc60003fa4070 */
[----:B------:R-:W-:-:S04]  /*5430*/  @!P1 IMAD.IADD R47, R47, 0x1, -R56 ;  /* 0x000000012f2f9824 */ /* 0x000fc800078e0a38 */
[--C-:B------:R-:W-:Y:S01]  /*5440*/  @!P0 IMAD.IADD R41, R41, 0x1, -R56.reuse ;  /* 0x0000000129298824 */ /* 0x100fe200078e0a38 */
[----:B------:R-:W-:Y:S01]  /*5450*/  ISETP.GT.U32.AND P0, PT, R56, R34, PT ;  /* 0x000000223800720c */ /* 0x000fe20003f04070 */
[----:B------:R-:W-:Y:S01]  /*5460*/  @!P6 IMAD.IADD R42, R42, 0x1, -R56 ;  /* 0x000000012a2ae824 */ /* 0x000fe200078e0a38 */
[----:B------:R-:W-:-:S03]  /*5470*/  ISETP.GT.U32.AND P6, PT, R56, R35, PT ;  /* 0x000000233800720c */ /* 0x000fc60003fc4070 */
[----:B------:R-:W-:Y:S01]  /*5480*/  @!P5 IMAD.IADD R36, R36, 0x1, -R56 ;  /* 0x000000012424d824 */ /* 0x000fe200078e0a38 */
[----:B------:R-:W-:-:S07]  /*5490*/  ISETP.GT.U32.AND P5, PT, R56, R29, PT ;  /* 0x0000001d3800720c */ /* 0x000fce0003fa4070 */
[--C-:B------:R-:W-:Y:S02]  /*54a0*/  @!P0 IMAD.IADD R34, R34, 0x1, -R56.reuse ;  /* 0x0000000122228824 */ /* 0x100fe400078e0a38 */
[----:B------:R-:W-:Y:S01]  /*54b0*/  @!P6 IMAD.IADD R35, R35, 0x1, -R56 ;  /* 0x000000012323e824 */ /* 0x000fe200078e0a38 */
[----:B------:R-:W-:-:S03]  /*54c0*/  ISETP.GT.U32.AND P6, PT, R56, R28, PT ;  /* 0x0000001c3800720c */ /* 0x000fc60003fc4070 */
[----:B------:R-:W-:Y:S01]  /*54d0*/  @!P5 IMAD.IADD R29, R29, 0x1, -R56 ;  /* 0x000000011d1dd824 */ /* 0x000fe200078e0a38 */
[----:B------:R-:W-:-:S09]  /*54e0*/  ISETP.GT.U32.AND P5, PT, R56, R35, PT ;  /* 0x000000233800720c */ /* 0x000fd20003fa4070 */
[----:B------:R-:W-:-:S04]  /*54f0*/  @!P6 IMAD.IADD R28, R28, 0x1, -R56 ;  /* 0x000000011c1ce824 */ /* 0x000fc800078e0a38 */
[----:B------:R-:W-:Y:S01]  /*5500*/  @!P5 IMAD.IADD R35, R35, 0x1, -R56 ;  /* 0x000000012323d824 */ /* 0x000fe200078e0a38 */
[C---:B------:R-:W-:Y:S02]  /*5510*/  ISETP.GT.U32.AND P5, PT, R56.reuse, R28, PT ;  /* 0x0000001c3800720c */ /* 0x040fe40003fa4070 */
[----:B------:R-:W-:-:S11]  /*5520*/  ISETP.GT.U32.AND P6, PT, R56, R29, PT ;  /* 0x0000001d3800720c */ /* 0x000fd60003fc4070 */
[--C-:B------:R-:W-:Y:S01]  /*5530*/  @!P5 IMAD.IADD R28, R28, 0x1, -R56.reuse ;  /* 0x000000011c1cd824 */ /* 0x100fe200078e0a38 */
[C---:B------:R-:W-:Y:S01]  /*5540*/  ISETP.GT.U32.AND P5, PT, R56.reuse, R21, PT ;  /* 0x000000153800720c */ /* 0x040fe20003fa4070 */
[----:B------:R-:W-:Y:S01]  /*5550*/  @!P6 IMAD.IADD R29, R29, 0x1, -R56 ;  /* 0x000000011d1de824 */ /* 0x000fe200078e0a38 */
[----:B------:R-:W-:-:S11]  /*5560*/  ISETP.GT.U32.AND P6, PT, R56, R22, PT ;  /* 0x000000163800720c */ /* 0x000fd60003fc4070 */
[--C-:B------:R-:W-:Y:S02]  /*5570*/  @!P5 IMAD.IADD R21, R21, 0x1, -R56.reuse ;  /* 0x000000011515d824 */ /* 0x100fe400078e0a38 */
[----:B------:R-:W-:Y:S01]  /*5580*/  @!P6 IMAD.IADD R22, R22, 0x1, -R56 ;  /* 0x000000011616e824 */ /* 0x000fe200078e0a38 */
[----:B------:R-:W-:-:S13]  /*5590*/  ISETP.GT.U32.AND P6, PT, R56, R15, PT ;  /* 0x0000000f3800720c */ /* 0x000fda0003fc4070 */
[----:B------:R-:W-:Y:S01]  /*55a0*/  @!P6 IMAD.IADD R15, R15, 0x1, -R56 ;  /* 0x000000010f0fe824 */ /* 0x000fe200078e0a38 */
[C---:B--2---:R-:W-:Y:S02]  /*55b0*/  ISETP.GT.U32.AND P4, PT, R56.reuse, R37, PT ;  /* 0x000000253800720c */ /* 0x044fe40003f84070 */
[C---:B---3--:R-:W-:Y:S02]  /*55c0*/  ISETP.GT.U32.AND P3, PT, R56.reuse, R38, PT ;  /* 0x000000263800720c */ /* 0x048fe40003f64070 */
[----:B----4-:R-:W-:-:S11]  /*55d0*/  ISETP.GT.U32.AND P2, PT, R56, R39, PT ;  /* 0x000000273800720c */ /* 0x010fd60003f44070 */
[--C-:B------:R-:W-:Y:S01]  /*55e0*/  @!P3 IMAD.IADD R38, R38, 0x1, -R56.reuse ;  /* 0x000000012626b824 */ /* 0x100fe200078e0a38 */
[C---:B------:R-:W-:Y:S01]  /*55f0*/  ISETP.GT.U32.AND P3, PT, R56.reuse, R31, PT ;  /* 0x0000001f3800720c */ /* 0x040fe20003f64070 */
[--C-:B------:R-:W-:Y:S01]  /*5600*/  @!P4 IMAD.IADD R37, R37, 0x1, -R56.reuse ;  /* 0x000000012525c824 */ /* 0x100fe200078e0a38 */
[C---:B------:R-:W-:Y:S01]  /*5610*/  ISETP.GT.U32.AND P1, PT, R56.reuse, R40, PT ;  /* 0x000000283800720c */ /* 0x040fe20003f24070 */
[----:B------:R-:W-:Y:S01]  /*5620*/  @!P2 IMAD.IADD R39, R39, 0x1, -R56 ;  /* 0x000000012727a824 */ /* 0x000fe200078e0a38 */
[C---:B------:R-:W-:Y:S02]  /*5630*/  ISETP.GT.U32.AND P2, PT, R56.reuse, R32, PT ;  /* 0x000000203800720c */ /* 0x040fe40003f44070 */
[----:B------:R-:W-:-:S07]  /*5640*/  ISETP.GT.U32.AND P4, PT, R56, R30, PT ;  /* 0x0000001e3800720c */ /* 0x000fce0003f84070 */
[--C-:B------:R-:W-:Y:S02]  /*5650*/  @!P3 IMAD.IADD R31, R31, 0x1, -R56.reuse ;  /* 0x000000011f1fb824 */ /* 0x100fe400078e0a38 */
[--C-:B------:R-:W-:Y:S01]  /*5660*/  @!P1 IMAD.IADD R40, R40, 0x1, -R56.reuse ;  /* 0x0000000128289824 */ /* 0x100fe200078e0a38 */
[----:B------:R-:W-:Y:S01]  /*5670*/  ISETP.GT.U32.AND P1, PT, R56, R33, PT ;  /* 0x000000213800720c */ /* 0x000fe20003f24070 */
[----:B------:R-:W-:-:S03]  /*5680*/  @!P2 IMAD.IADD R32, R32, 0x1, -R56 ;  /* 0x000000012020a824 */ /* 0x000fc600078e0a38 */
[C---:B------:R-:W-:Y:S02]  /*5690*/  ISETP.GT.U32.AND P0, PT, R56.reuse, R40, PT ;  /* 0x000000283800720c */ /* 0x040fe40003f04070 */
[C---:B------:R-:W-:Y:S02]  /*56a0*/  ISETP.GT.U32.AND P2, PT, R56.reuse, R38, PT ;  /* 0x000000263800720c */ /* 0x040fe40003f44070 */
[----:B------:R-:W-:Y:S01]  /*56b0*/  ISETP.GT.U32.AND P3, PT, R56, R37, PT ;  /* 0x000000253800720c */ /* 0x000fe20003f64070 */
[----:B------:R-:W-:Y:S01]  /*56c0*/  @!P4 IMAD.IADD R30, R30, 0x1, -R56 ;  /* 0x000000011e1ec824 */ /* 0x000fe200078e0a38 */
[----:B------:R-:W-:-:S03]  /*56d0*/  ISETP.GT.U32.AND P4, PT, R56, R36, PT ;  /* 0x000000243800720c */ /* 0x000fc60003f84070 */
[----:B------:R-:W-:Y:S01]  /*56e0*/  @!P1 IMAD.IADD R33, R33, 0x1, -R56 ;  /* 0x0000000121219824 */ /* 0x000fe200078e0a38 */
[----:B------:R-:W-:-:S03]  /*56f0*/  ISETP.GT.U32.AND P1, PT, R56, R39, PT ;  /* 0x000000273800720c */ /* 0x000fc60003f24070 */
[--C-:B------:R-:W-:Y:S01]  /*5700*/  @!P0 IMAD.IADD R40, R40, 0x1, -R56.reuse ;  /* 0x0000000128288824 */ /* 0x100fe200078e0a38 */
[----:B------:R-:W-:Y:S01]  /*5710*/  ISETP.GT.U32.AND P0, PT, R56, R34, PT ;  /* 0x000000223800720c */ /* 0x000fe20003f04070 */
[--C-:B------:R-:W-:Y:S01]  /*5720*/  @!P2 IMAD.IADD R38, R38, 0x1, -R56.reuse ;  /* 0x000000012626a824 */ /* 0x100fe200078e0a38 */
[C---:B------:R-:W-:Y:S01]  /*5730*/  ISETP.GT.U32.AND P2, PT, R56.reuse, R32, PT ;  /* 0x000000203800720c */ /* 0x040fe20003f44070 */
[--C-:B------:R-:W-:Y:S01]  /*5740*/  @!P3 IMAD.IADD R37, R37, 0x1, -R56.reuse ;  /* 0x000000012525b824 */ /* 0x100fe200078e0a38 */
        /* <DEDUP_REMOVED lines=16> */
[C---:B------:R-:W-:Y:S01]  /*5850*/  ISETP.GT.U32.AND P0, PT, R56.reuse, R20, PT ;  /* 0x000000143800720c */ /* 0x040fe20003f04070 */
[--C-:B------:R-:W-:Y:S01]  /*5860*/  @!P2 IMAD.IADD R25, R25, 0x1, -R56.reuse ;  /* 0x000000011919a824 */ /* 0x100fe200078e0a38 */
[----:B------:R-:W-:Y:S01]  /*5870*/  ISETP.GT.U32.AND P2, PT, R56, R18, PT ;  /* 0x000000123800720c */ /* 0x000fe20003f44070 */
[--C-:B------:R-:W-:Y:S01]  /*5880*/  @!P3 IMAD.IADD R24, R24, 0x1, -R56.reuse ;  /* 0x000000011818b824 */ /* 0x100fe200078e0a38 */
[C---:B------:R-:W-:Y:S01]  /*5890*/  ISETP.GT.U32.AND P3, PT, R56.reuse, R17, PT ;  /* 0x000000113800720c */ /* 0x040fe20003f64070 */
[--C-:B------:R-:W-:Y:S01]  /*58a0*/  @!P4 IMAD.IADD R23, R23, 0x1, -R56.reuse ;  /* 0x000000011717c824 */ /* 0x100fe200078e0a38 */
[C---:B------:R-:W-:Y:S02]  /*58b0*/  ISETP.GT.U32.AND P4, PT, R56.reuse, R16, PT ;  /* 0x000000103800720c */ /* 0x040fe40003f84070 */
[----:B------:R-:W-:Y:S01]  /*58c0*/  ISETP.GT.U32.AND P5, PT, R56, R27, PT ;  /* 0x0000001b3800720c */ /* 0x000fe20003fa4070 */
[----:B------:R-:W-:-:S04]  /*58d0*/  @!P1 IMAD.IADD R26, R26, 0x1, -R56 ;  /* 0x000000011a1a9824 */ /* 0x000fc800078e0a38 */
[--C-:B------:R-:W-:Y:S01]  /*58e0*/  @!P0 IMAD.IADD R20, R20, 0x1, -R56.reuse ;  /* 0x0000000114148824 */ /* 0x100fe200078e0a38 */
[----:B------:R-:W-:Y:S01]  /*58f0*/  ISETP.GT.U32.AND P0, PT, R56, R26, PT ;  /* 0x0000001a3800720c */ /* 0x000fe20003f04070 */
[--C-:B------:R-:W-:Y:S01]  /*5900*/  @!P2 IMAD.IADD R18, R18, 0x1, -R56.reuse ;  /* 0x000000011212a824 */ /* 0x100fe200078e0a38 */
[C---:B------:R-:W-:Y:S01]  /*5910*/  ISETP.GT.U32.AND P2, PT, R56.reuse, R24, PT ;  /* 0x000000183800720c */ /* 0x040fe20003f44070 */
[--C-:B------:R-:W-:Y:S01]  /*5920*/  @!P3 IMAD.IADD R17, R17, 0x1, -R56.reuse ;  /* 0x000000011111b824 */ /* 0x100fe200078e0a38 */
[----:B------:R-:W-:Y:S01]  /*5930*/  ISETP.GT.U32.AND P3, PT, R56, R23, PT ;  /* 0x000000173800720c */ /* 0x000fe20003f64070 */
[--C-:B------:R-:W-:Y:S01]  /*5940*/  @!P4 IMAD.IADD R16, R16, 0x1, -R56.reuse ;  /* 0x000000011010c824 */ /* 0x100fe200078e0a38 */
[C---:B------:R-:W-:Y:S01]  /*5950*/  ISETP.GT.U32.AND P4, PT, R56.reuse, R22, PT ;  /* 0x000000163800720c */ /* 0x040fe20003f84070 */
[----:B------:R-:W-:Y:S01]  /*5960*/  @!P5 IMAD.IADD R27, R27, 0x1, -R56 ;  /* 0x000000011b1bd824 */ /* 0x000fe200078e0a38 */
[----:B------:R-:W-:-:S05]  /*5970*/  ISETP.GT.U32.AND P5, PT, R56, R21, PT ;  /* 0x000000153800720c */ /* 0x000fca0003fa4070 */
        /* <DEDUP_REMOVED lines=9> */
[C---:B------:R-:W-:Y:S02]  /*5a10*/  ISETP.GT.U32.AND P5, PT, R56.reuse, R13, PT ;  /* 0x0000000d3800720c */ /* 0x040fe40003fa4070 */
[----:B------:R-:W-:-:S03]  /*5a20*/  ISETP.GT.U32.AND P6, PT, R56, R16, PT ;  /* 0x000000103800720c */ /* 0x000fc60003fc4070 */
[--C-:B------:R-:W-:Y:S01]  /*5a30*/  @!P0 IMAD.IADD R20, R20, 0x1, -R56.reuse ;  /* 0x0000000114148824 */ /* 0x100fe200078e0a38 */
[----:B------:R-:W-:Y:S01]  /*5a40*/  ISETP.GT.U32.AND P0, PT, R56, R12, PT ;  /* 0x0000000c3800720c */ /* 0x000fe20003f04070 */
[--C-:B------:R-:W-:Y:S01]  /*5a50*/  @!P2 IMAD.IADD R18, R18, 0x1, -R56.reuse ;  /* 0x000000011212a824 */ /* 0x100fe200078e0a38 */
[C---:B------:R-:W-:Y:S01]  /*5a60*/  ISETP.GT.U32.AND P2, PT, R56.reuse, R10, PT ;  /* 0x0000000a3800720c */ /* 0x040fe20003f44070 */
[--C-:B------:R-:W-:Y:S01]  /*5a70*/  @!P3 IMAD.IADD R17, R17, 0x1, -R56.reuse ;  /* 0x000000011111b824 */ /* 0x100fe200078e0a38 */
[C---:B------:R-:W-:Y:S01]  /*5a80*/  ISETP.GT.U32.AND P3, PT, R56.reuse, R9, PT ;  /* 0x000000093800720c */ /* 0x040fe20003f64070 */
[--C-:B------:R-:W-:Y:S01]  /*5a90*/  @!P4 IMAD.IADD R15, R15, 0x1, -R56.reuse ;  /* 0x000000010f0fc824 */ /* 0x100fe200078e0a38 */
[C---:B------:R-:W-:Y:S01]  /*5aa0*/  ISETP.GT.U32.AND P4, PT, R56.reuse, R3, PT ;  /* 0x000000033800720c */ /* 0x040fe20003f84070 */
[--C-:B------:R-:W-:Y:S01]  /*5ab0*/  @!P5 IMAD.IADD R13, R13, 0x1, -R56.reuse ;  /* 0x000000010d0dd824 */ /* 0x100fe200078e0a38 */
[----:B------:R-:W-:Y:S01]  /*5ac0*/  ISETP.GT.U32.AND P5, PT, R56, R2, PT ;  /* 0x000000023800720c */ /* 0x000fe20003fa4070 */
[----:B------:R-:W-:Y:S01]  /*5ad0*/  @!P6 IMAD.IADD R16, R16, 0x1, -R56 ;  /* 0x000000011010e824 */ /* 0x000fe200078e0a38 */
[----:B------:R-:W-:-:S03]  /*5ae0*/  ISETP.GT.U32.AND P6, PT, R56, R8, PT ;  /* 0x000000083800720c */ /* 0x000fc60003fc4070 */
[--C-:B------:R-:W-:Y:S01]  /*5af0*/  @!P0 IMAD.IADD R12, R12, 0x1, -R56.reuse ;  /* 0x000000010c0c8824 */ /* 0x100fe200078e0a38 */
[----:B------:R-:W-:Y:S01]  /*5b00*/  ISETP.GT.U32.AND P0, PT, R56, R0, PT ;  /* 0x000000003800720c */ /* 0x000fe20003f04070 */
[--C-:B------:R-:W-:Y:S02]  /*5b10*/  @!P2 IMAD.IADD R10, R10, 0x1, -R56.reuse ;  /* 0x000000010a0aa824 */ /* 0x100fe400078e0a38 */
[--C-:B------:R-:W-:Y:S02]  /*5b20*/  @!P3 IMAD.IADD R9, R9, 0x1, -R56.reuse ;  /* 0x000000010909b824 */ /* 0x100fe400078e0a38 */
[--C-:B------:R-:W-:Y:S01]  /*5b30*/  @!P4 IMAD.IADD R3, R3, 0x1, -R56.reuse ;  /* 0x000000010303c824 */ /* 0x100fe200078e0a38 */
[----:B------:R-:W-:Y:S01]  /*5b40*/  ISETP.GT.U32.AND P4, PT, R56, R10, PT ;  /* 0x0000000a3800720c */ /* 0x000fe20003f84070 */
[--C-:B------:R-:W-:Y:S01]  /*5b50*/  @!P5 IMAD.IADD R2, R2, 0x1, -R56.reuse ;  /* 0x000000010202d824 */ /* 0x100fe200078e0a38 */
[----:B------:R-:W-:Y:S01]  /*5b60*/  ISETP.GT.U32.AND P5, PT, R56, R9, PT ;  /* 0x000000093800720c */ /* 0x000fe20003fa4070 */
[----:B------:R-:W-:-:S04]  /*5b70*/  @!P6 IMAD.IADD R8, R8, 0x1, -R56 ;  /* 0x000000010808e824 */ /* 0x000fc800078e0a38 */
[----:B------:R-:W-:Y:S01]  /*5b80*/  @!P0 IMAD.IADD R0, R0, 0x1, -R56 ;  /* 0x0000000100008824 */ /* 0x000fe200078e0a38 */
[----:B------:R-:W-:-:S05]  /*5b90*/  ISETP.GT.U32.AND P0, PT, R56, R8, PT ;  /* 0x000000083800720c */ /* 0x000fca0003f04070 */
[--C-:B------:R-:W-:Y:S02]  /*5ba0*/  @!P4 IMAD.IADD R10, R10, 0x1, -R56.reuse ;  /* 0x000000010a0ac824 */ /* 0x100fe400078e0a38 */
[----:B------:R-:W-:-:S03]  /*5bb0*/  @!P5 IMAD.IADD R9, R9, 0x1, -R56 ;  /* 0x000000010909d824 */ /* 0x000fc600078e0a38 */
[----:B------:R-:W-:Y:S01]  /*5bc0*/  STL [R1+0x2b18], R10 ;  /* 0x002b180a01007387 */ /* 0x000fe20000100800 */
[----:B------:R-:W-:Y:S02]  /*5bd0*/  IMAD.MOV R55, RZ, RZ, -R55 ;  /* 0x000000ffff377224 */ /* 0x000fe400078e0a37 */
[----:B------:R-:W-:Y:S01]  /*5be0*/  @!P0 IMAD.IADD R8, R8, 0x1, -R56 ;  /* 0x0000000108088824 */ /* 0x000fe200078e0a38 */
[----:B------:R0:W-:Y:S01]  /*5bf0*/  STL [R1+0x2b14], R9 ;  /* 0x002b140901007387 */ /* 0x0001e20000100800 */
[----:B------:R-:W-:Y:S02]  /*5c00*/  IMAD.MOV R57, RZ, RZ, -R57 ;  /* 0x000000ffff397224 */ /* 0x000fe400078e0a39 */
[----:B------:R-:W-:Y:S01]  /*5c10*/  IMAD.MOV R59, RZ, RZ, -R59 ;  /* 0x000000ffff3b7224 */ /* 0x000fe200078e0a3b */
[----:B------:R1:W-:Y:S01]  /*5c20*/  STL [R1+0x2b10], R8 ;  /* 0x002b100801007387 */ /* 0x0003e20000100800 */
[----:B0-----:R-:W-:-:S05]  /*5c30*/  IABS R9, c[0x0][0x178] ;  /* 0x00005e0000097a13 */ /* 0x001fca0000000000 */
[C---:B------:R-:W-:Y:S02]  /*5c40*/  IMAD R6, R9.reuse, R55, R6 ;  /* 0x0000003709067224 */ /* 0x040fe400078e0206 */
[C---:B------:R-:W-:Y:S01]  /*5c50*/  IMAD R7, R9.reuse, R4, R7 ;  /* 0x0000000409077224 */ /* 0x040fe200078e0207 */
[----:B------:R-:W2:Y:S01]  /*5c60*/  LDL.LU R55, [R1+0x2b28] ;  /* 0x002b280001377983 */ /* 0x000ea20000300800 */
[C---:B------:R-:W-:Y:S02]  /*5c70*/  IMAD R5, R9.reuse, R57, R5 ;  /* 0x0000003909057224 */ /* 0x040fe400078e0205 */
[----:B------:R-:W-:Y:S01]  /*5c80*/  IMAD R4, R9, R59, R58 ;  /* 0x0000003b09047224 */ /* 0x000fe200078e023a */
[----:B------:R-:W3:Y:S04]  /*5c90*/  LDL.LU R57, [R1+0x2b24] ;  /* 0x002b240001397983 */ /* 0x000ee80000300800 */
[----:B------:R-:W4:Y:S04]  /*5ca0*/  LDL.LU R58, [R1+0x2b20] ;  /* 0x002b2000013a7983 */ /* 0x000f280000300800 */
[----:B------:R-:W2:Y:S01]  /*5cb0*/  LDL.LU R59, [R1+0x2b1c] ;  /* 0x002b1c00013b7983 */ /* 0x000ea20000300800 */
[----:B------:R-:W-:-:S13]  /*5cc0*/  ISETP.GT.U32.AND P1, PT, R56, R19, PT ;  /* 0x000000133800720c */ /* 0x000fda0003f24070 */
[----:B------:R-:W-:Y:S01]  /*5cd0*/  @!P1 IMAD.IADD R19, R19, 0x1, -R56 ;  /* 0x0000000113139824 */ /* 0x000fe200078e0a38 */
[----:B------:R-:W-:-:S13]  /*5ce0*/  ISETP.GT.U32.AND P1, PT, R56, R25, PT ;  /* 0x000000193800720c */ /* 0x000fda0003f24070 */
[----:B------:R-:W-:Y:S01]  /*5cf0*/  @!P1 IMAD.IADD R25, R25, 0x1, -R56 ;  /* 0x0000000119199824 */ /* 0x000fe200078e0a38 */
[----:B------:R-:W-:-:S13]  /*5d00*/  ISETP.GT.U32.AND P1, PT, R56, R19, PT ;  /* 0x000000133800720c */ /* 0x000fda0003f24070 */
[----:B------:R-:W-:Y:S01]  /*5d10*/  @!P1 IMAD.IADD R19, R19, 0x1, -R56 ;  /* 0x0000000113139824 */ /* 0x000fe200078e0a38 */
[----:B------:R-:W-:-:S13]  /*5d20*/  ISETP.GT.U32.AND P1, PT, R56, R11, PT ;  /* 0x0000000b3800720c */ /* 0x000fda0003f24070 */
[----:B------:R-:W-:-:S05]  /*5d30*/  @!P1 IMAD.IADD R11, R11, 0x1, -R56 ;  /* 0x000000010b0b9824 */ /* 0x000fca00078e0a38 */
[C---:B------:R-:W-:Y:S02]  /*5d40*/  ISETP.GT.U32.AND P6, PT, R56.reuse, R11, PT ;  /* 0x0000000b3800720c */ /* 0x040fe40003fc4070 */
[----:B------:R-:W-:Y:S02]  /*5d50*/  ISETP.GT.U32.AND P1, PT, R56, R14, PT ;  /* 0x0000000e3800720c */ /* 0x000fe40003f24070 */
[----:B------:R-:W-:-:S09]  /*5d60*/  ISETP.GT.U32.AND P0, PT, R9, R60, PT ;  /* 0x0000003c0900720c */ /* 0x000fd20003f04070 */
[--C-:B------:R-:W-:Y:S01]  /*5d70*/  @!P6 IMAD.IADD R11, R11, 0x1, -R56.reuse ;  /* 0x000000010b0be824 */ /* 0x100fe200078e0a38 */
[----:B------:R-:W-:Y:S01]  /*5d80*/  ISETP.GT.U32.AND P6, PT, R56, R0, PT ;  /* 0x000000003800720c */ /* 0x000fe20003fc4070 */
[----:B------:R-:W-:Y:S01]  /*5d90*/  @!P1 IMAD.IADD R14, R14, 0x1, -R56 ;  /* 0x000000010e0e9824 */ /* 0x000fe200078e0a38 */
[----:B------:R-:W-:Y:S01]  /*5da0*/  ISETP.GT.U32.AND P1, PT, R56, R3, PT ;  /* 0x000000033800720c */ /* 0x000fe20003f24070 */
[----:B------:R-:W-:Y:S01]  /*5db0*/  @!P0 IMAD.IADD R60, R60, 0x1, -R9 ;  /* 0x000000013c3c8824 */ /* 0x000fe200078e0a09 */
[----:B------:R-:W-:Y:S02]  /*5dc0*/  ISETP.GT.U32.AND P2, PT, R56, R13, PT ;  /* 0x0000000d3800720c */ /* 0x000fe40003f44070 */
[----:B------:R-:W-:-:S07]  /*5dd0*/  IABS R10, c[0x0][0x178] ;  /* 0x00005e00000a7a13 */ /* 0x000fce0000000000 */
[--C-:B------:R-:W-:Y:S01]  /*5de0*/  @!P6 IMAD.IADD R0, R0, 0x1, -R56.reuse ;  /* 0x000000010000e824 */ /* 0x100fe200078e0a38 */
[C---:B------:R-:W-:Y:S02]  /*5df0*/  ISETP.GT.U32.AND P6, PT, R9.reuse, R60, PT ;  /* 0x0000003c0900720c */ /* 0x040fe40003fc4070 */
[----:B------:R-:W-:Y:S02]  /*5e00*/  ISETP.GT.U32.AND P3, PT, R56, R12, PT ;  /* 0x0000000c3800720c */ /* 0x000fe40003f64070 */
[----:B------:R-:W-:Y:S02]  /*5e10*/  ISETP.GT.U32.AND P4, PT, R10, R49, PT ;  /* 0x000000310a00720c */ /* 0x000fe40003f84070 */
[----:B------:R-:W-:Y:S01]  /*5e20*/  ISETP.GT.U32.AND P5, PT, R9, R61, PT ;  /* 0x0000003d0900720c */ /* 0x000fe20003fa4070 */
[--C-:B------:R-:W-:Y:S01]  /*5e30*/  @!P1 IMAD.IADD R3, R3, 0x1, -R56.reuse ;  /* 0x0000000103039824 */ /* 0x100fe200078e0a38 */
[----:B-1----:R-:W0:Y:S01]  /*5e40*/  S2R R8, SR_TID.X ;  /* 0x0000000000087919 */ /* 0x002e220000002100 */
[----:B------:R-:W-:Y:S01]  /*5e50*/  @!P2 IMAD.IADD R13, R13, 0x1, -R56 ;  /* 0x000000010d0da824 */ /* 0x000fe200078e0a38 */
[----:B------:R-:W-:-:S03]  /*5e60*/  ISETP.GT.U32.AND P2, PT, R56, R2, PT ;  /* 0x000000023800720c */ /* 0x000fc60003f44070 */
[--C-:B------:R-:W-:Y:S01]  /*5e70*/  @!P6 IMAD.IADD R60, R60, 0x1, -R9.reuse ;  /* 0x000000013c3ce824 */ /* 0x100fe200078e0a09 */
[----:B------:R-:W-:Y:S01]  /*5e80*/  ISETP.GT.U32.AND P6, PT, R9, R52, PT ;  /* 0x000000340900720c */ /* 0x000fe20003fc4070 */
[----:B------:R-:W-:Y:S01]  /*5e90*/  @!P3 IMAD.IADD R12, R12, 0x1, -R56 ;  /* 0x000000010c0cb824 */ /* 0x000fe200078e0a38 */
[----:B------:R-:W-:Y:S01]  /*5ea0*/  ISETP.GT.U32.AND P3, PT, R56, R14, PT ;  /* 0x0000000e3800720c */ /* 0x000fe20003f64070 */
[--C-:B------:R-:W-:Y:S02]  /*5eb0*/  @!P4 IMAD.IADD R49, R49, 0x1, -R9.reuse ;  /* 0x000000013131c824 */ /* 0x100fe400078e0a09 */
[----:B------:R-:W-:-:S03]  /*5ec0*/  @!P5 IMAD.IADD R61, R61, 0x1, -R9 ;  /* 0x000000013d3dd824 */ /* 0x000fc600078e0a09 */
[C---:B------:R-:W-:Y:S01]  /*5ed0*/  ISETP.GT.U32.AND P4, PT, R9.reuse, R49, PT ;  /* 0x000000310900720c */ /* 0x040fe20003f84070 */
[----:B------:R-:W-:Y:S01]  /*5ee0*/  @!P2 IMAD.IADD R2, R2, 0x1, -R56 ;  /* 0x000000010202a824 */ /* 0x000fe200078e0a38 */
[----:B------:R-:W-:-:S03]  /*5ef0*/  ISETP.GT.U32.AND P2, PT, R9, R61, PT ;  /* 0x0000003d0900720c */ /* 0x000fc60003f44070 */
[--C-:B------:R-:W-:Y:S02]  /*5f00*/  @!P6 IMAD.IADD R52, R52, 0x1, -R9.reuse ;  /* 0x000000013434e824 */ /* 0x100fe400078e0a09 */
[----:B------:R-:W-:Y:S02]  /*5f10*/  @!P3 IMAD.IADD R14, R14, 0x1, -R56 ;  /* 0x000000010e0eb824 */ /* 0x000fe400078e0a38 */
[C---:B0-----:R-:W-:Y:S01]  /*5f20*/  IMAD.SHL.U32 R56, R8.reuse, 0x8, RZ ;  /* 0x0000000808387824 */ /* 0x041fe200078e00ff */
[----:B------:R-:W-:Y:S01]  /*5f30*/  LOP3.LUT R10, R8, 0x7, RZ, 0xc0, !PT ;  /* 0x00000007080a7812 */ /* 0x000fe200078ec0ff */
[----:B------:R0:W-:Y:S02]  /*5f40*/  STL [R1+0x2b0c], R3 ;  /* 0x002b0c0301007387 */ /* 0x0001e40000100800 */
[--C-:B------:R-:W-:Y:S02]  /*5f50*/  @!P4 IMAD.IADD R49, R49, 0x1, -R9.reuse ;  /* 0x000000013131c824 */ /* 0x100fe400078e0a09 */
[----:B------:R-:W-:Y:S01]  /*5f60*/  @!P2 IMAD.IADD R61, R61, 0x1, -R9 ;  /* 0x000000013d3da824 */ /* 0x000fe200078e0a09 */
[----:B------:R-:W-:Y:S01]  /*5f70*/  LOP3.LUT R56, R56, 0x30, RZ, 0xc0, !PT ;  /* 0x0000003038387812 */ /* 0x000fe200078ec0ff */
[----:B------:R-:W-:Y:S01]  /*5f80*/  IMAD.SHL.U32 R8, R8, 0x2, RZ ;  /* 0x0000000208087824 */ /* 0x000fe200078e00ff */
[----:B------:R-:W-:Y:S01]  /*5f90*/  STL [R1+0x2ab4], R49 ;  /* 0x002ab43101007387 */ /* 0x000fe20000100800 */
[----:B0-----:R-:W-:-:S03]  /*5fa0*/  IMAD R3, R10, 0x410, RZ ;  /* 0x000004100a037824 */ /* 0x001fc600078e02ff */
[----:B------:R0:W-:Y:S01]  /*5fb0*/  STL [R1+0x2ab8], R61 ;  /* 0x002ab83d01007387 */ /* 0x0001e20000100800 */
[----:B------:R-:W-:-:S03]  /*5fc0*/  IMAD R56, R10, 0x40, R56 ;  /* 0x000000400a387824 */ /* 0x000fc600078e0238 */
[----:B------:R1:W-:Y:S01]  /*5fd0*/  STL [R1+0x2abc], R60 ;  /* 0x002abc3c01007387 */ /* 0x0003e20000100800 */
[----:B------:R-:W-:-:S03]  /*5fe0*/  LOP3.LUT R8, R3, 0x10, R8, 0x78, !PT ;  /* 0x0000001003087812 */ /* 0x000fc600078e7808 */
[----:B------:R-:W3:Y:S04]  /*5ff0*/  LDL R3, [R1+0x2a78] ;  /* 0x002a780001037983 */ /* 0x000ee80000100800 */
[----:B0-----:R-:W3:Y:S04]  /*6000*/  LDL R61, [R1+0x2a80] ;  /* 0x002a8000013d7983 */ /* 0x001ee80000100800 */
[----:B-1----:R-:W3:Y:S04]  /*6010*/  LDL R60, [R1+0x2a84] ;  /* 0x002a8400013c7983 */ /* 0x002ee80000100800 */
[----:B------:R-:W3:Y:S01]  /*6020*/  LDL R10, [R1+0x2a74] ;  /* 0x002a7400010a7983 */ /* 0x000ee20000100800 */
[----:B--2---:R-:W-:-:S13]  /*6030*/  ISETP.GT.U32.AND P1, PT, R9, R59, PT ;  /* 0x0000003b0900720c */ /* 0x004fda0003f24070 */
[----:B------:R-:W-:-:S05]  /*6040*/  @!P1 IMAD.IADD R59, R59, 0x1, -R9 ;  /* 0x000000013b3b9824 */ /* 0x000fca00078e0a09 */
[----:B------:R-:W-:-:S13]  /*6050*/  ISETP.GT.U32.AND P6, PT, R9, R59, PT ;  /* 0x0000003b0900720c */ /* 0x000fda0003fc4070 */
[----:B------:R-:W-:-:S05]  /*6060*/  @!P6 IMAD.IADD R59, R59, 0x1, -R9 ;  /* 0x000000013b3be824 */ /* 0x000fca00078e0a09 */
[----:B------:R0:W-:Y:S04]  /*6070*/  STL [R1+0x2ac0], R59 ;  /* 0x002ac03b01007387 */ /* 0x0001e80000100800 */
[----:B0-----:R-:W2:Y:S01]  /*6080*/  LDL R59, [R1+0x2a88] ;  /* 0x002a8800013b7983 */ /* 0x001ea20000100800 */
[C---:B----4-:R-:W-:Y:S02]  /*6090*/  ISETP.GT.U32.AND P5, PT, R9.reuse, R58, PT ;  /* 0x0000003a0900720c */ /* 0x050fe40003fa4070 */
[C---:B---3--:R-:W-:Y:S02]  /*60a0*/  ISETP.GT.U32.AND P0, PT, R9.reuse, R57, PT ;  /* 0x000000390900720c */ /* 0x048fe40003f04070 */
[C---:B------:R-:W-:Y:S02]  /*60b0*/  ISETP.GT.U32.AND P3, PT, R9.reuse, R55, PT ;  /* 0x000000370900720c */ /* 0x040fe40003f64070 */
[----:B------:R-:W-:-:S02]  /*60c0*/  ISETP.GT.U32.AND P4, PT, R9, R54, PT ;  /* 0x000000360900720c */ /* 0x000fc40003f84070 */
[C---:B------:R-:W-:Y:S02]  /*60d0*/  ISETP.GT.U32.AND P1, PT, R9.reuse, R51, PT ;  /* 0x000000330900720c */ /* 0x040fe40003f24070 */
[----:B------:R-:W-:-:S03]  /*60e0*/  ISETP.GT.U32.AND P2, PT, R9, R53, PT ;  /* 0x000000350900720c */ /* 0x000fc60003f44070 */
[--C-:B------:R-:W-:Y:S01]  /*60f0*/  @!P5 IMAD.IADD R58, R58, 0x1, -R9.reuse ;  /* 0x000000013a3ad824 */ /* 0x100fe200078e0a09 */
[----:B------:R-:W-:Y:S01]  /*6100*/  ISETP.GT.U32.AND P5, PT, R9, R50, PT ;  /* 0x000000320900720c */ /* 0x000fe20003fa4070 */
[--C-:B------:R-:W-:Y:S01]  /*6110*/  @!P0 IMAD.IADD R57, R57, 0x1, -R9.reuse ;  /* 0x0000000139398824 */ /* 0x100fe200078e0a09 */
[----:B------:R-:W-:Y:S01]  /*6120*/  ISETP.GT.U32.AND P0, PT, R9, R7, PT ;  /* 0x000000070900720c */ /* 0x000fe20003f04070 */
[--C-:B------:R-:W-:Y:S01]  /*6130*/  @!P3 IMAD.IADD R55, R55, 0x1, -R9.reuse ;  /* 0x000000013737b824 */ /* 0x100fe200078e0a09 */
[C---:B------:R-:W-:Y:S01]  /*6140*/  ISETP.GT.U32.AND P3, PT, R9.reuse, R6, PT ;  /* 0x000000060900720c */ /* 0x040fe20003f64070 */
[--C-:B------:R-:W-:Y:S01]  /*6150*/  @!P4 IMAD.IADD R54, R54, 0x1, -R9.reuse ;  /* 0x000000013636c824 */ /* 0x100fe200078e0a09 */
[----:B------:R-:W-:Y:S01]  /*6160*/  ISETP.GT.U32.AND P4, PT, R9, R5, PT ;  /* 0x000000050900720c */ /* 0x000fe20003f84070 */
[----:B------:R-:W0:Y:S01]  /*6170*/  S2R R49, SR_TID.X ;  /* 0x0000000000317919 */ /* 0x000e220000002100 */
[--C-:B------:R-:W-:Y:S01]  /*6180*/  @!P1 IMAD.IADD R51, R51, 0x1, -R9.reuse ;  /* 0x0000000133339824 */ /* 0x100fe200078e0a09 */
[----:B------:R-:W-:Y:S01]  /*6190*/  ISETP.GT.U32.AND P1, PT, R9, R58, PT ;  /* 0x0000003a0900720c */ /* 0x000fe20003f24070 */
[----:B------:R-:W-:Y:S01]  /*61a0*/  @!P2 IMAD.IADD R53, R53, 0x1, -R9 ;  /* 0x000000013535a824 */ /* 0x000fe200078e0a09 */
[----:B------:R-:W-:-:S02]  /*61b0*/  ISETP.GT.U32.AND P2, PT, R9, R4, PT ;  /* 0x000000040900720c */ /* 0x000fc40003f44070 */
[--C-:B------:R-:W-:Y:S01]  /*61c0*/  @!P5 IMAD.IADD R50, R50, 0x1, -R9.reuse ;  /* 0x000000013232d824 */ /* 0x100fe200078e0a09 */
[----:B------:R-:W-:Y:S01]  /*61d0*/  ISETP.GT.U32.AND P5, PT, R9, R57, PT ;  /* 0x000000390900720c */ /* 0x000fe20003fa4070 */
[--C-:B------:R-:W-:Y:S01]  /*61e0*/  @!P0 IMAD.IADD R7, R7, 0x1, -R9.reuse ;  /* 0x0000000107078824 */ /* 0x100fe200078e0a09 */
[C---:B------:R-:W-:Y:S01]  /*61f0*/  ISETP.GT.U32.AND P0, PT, R9.reuse, R55, PT ;  /* 0x000000370900720c */ /* 0x040fe20003f04070 */
[--C-:B------:R-:W-:Y:S01]  /*6200*/  @!P3 IMAD.IADD R6, R6, 0x1, -R9.reuse ;  /* 0x000000010606b824 */ /* 0x100fe200078e0a09 */
[----:B------:R-:W-:Y:S01]  /*6210*/  ISETP.GT.U32.AND P3, PT, R9, R54, PT ;  /* 0x000000360900720c */ /* 0x000fe20003f64070 */
[--C-:B------:R-:W-:Y:S01]  /*6220*/  @!P4 IMAD.IADD R5, R5, 0x1, -R9.reuse ;  /* 0x000000010505c824 */ /* 0x100fe200078e0a09 */
[C---:B------:R-:W-:Y:S02]  /*6230*/  ISETP.GT.U32.AND P4, PT, R9.reuse, R53, PT ;  /* 0x000000350900720c */ /* 0x040fe40003f84070 */
[--C-:B------:R-:W-:Y:S02]  /*6240*/  @!P1 IMAD.IADD R58, R58, 0x1, -R9.reuse ;  /* 0x000000013a3a9824 */ /* 0x100fe400078e0a09 */
[----:B------:R-:W-:Y:S01]  /*6250*/  @!P2 IMAD.IADD R4, R4, 0x1, -R9 ;  /* 0x000000010404a824 */ /* 0x000fe200078e0a09 */
[----:B------:R-:W-:-:S02]  /*6260*/  ISETP.GT.U32.AND P2, PT, R9, R52, PT ;  /* 0x000000340900720c */ /* 0x000fc40003f44070 */
[--C-:B------:R-:W-:Y:S01]  /*6270*/  @!P5 IMAD.IADD R57, R57, 0x1, -R9.reuse ;  /* 0x000000013939d824 */ /* 0x100fe200078e0a09 */
[----:B------:R-:W-:Y:S01]  /*6280*/  ISETP.GT.U32.AND P1, PT, R9, R51, PT ;  /* 0x000000330900720c */ /* 0x000fe20003f24070 */
[----:B------:R1:W-:Y:S01]  /*6290*/  STL [R1+0x2ac4], R58 ;  /* 0x002ac43a01007387 */ /* 0x0003e20000100800 */
[--C-:B------:R-:W-:Y:S01]  /*62a0*/  @!P0 IMAD.IADD R55, R55, 0x1, -R9.reuse ;  /* 0x0000000137378824 */ /* 0x100fe200078e0a09 */
[C---:B------:R-:W-:Y:S01]  /*62b0*/  ISETP.GT.U32.AND P5, PT, R9.reuse, R50, PT ;  /* 0x000000320900720c */ /* 0x040fe20003fa4070 */
[--C-:B------:R-:W-:Y:S01]  /*62c0*/  @!P3 IMAD.IADD R54, R54, 0x1, -R9.reuse ;  /* 0x000000013636b824 */ /* 0x100fe200078e0a09 */
[----:B------:R-:W-:Y:S01]  /*62d0*/  ISETP.GT.U32.AND P0, PT, R9, R7, PT ;  /* 0x000000070900720c */ /* 0x000fe20003f04070 */
[----:B------:R-:W-:Y:S01]  /*62e0*/  @!P4 IMAD.IADD R53, R53, 0x1, -R9 ;  /* 0x000000013535c824 */ /* 0x000fe200078e0a09 */
[C---:B------:R-:W-:Y:S01]  /*62f0*/  ISETP.GT.U32.AND P3, PT, R9.reuse, R6, PT ;  /* 0x000000060900720c */ /* 0x040fe20003f64070 */
[----:B-1----:R-:W3:Y:S01]  /*6300*/  LDL R58, [R1+0x2a7c] ;  /* 0x002a7c00013a7983 */ /* 0x002ee20000100800 */
[----:B------:R-:W-:-:S03]  /*6310*/  ISETP.GT.U32.AND P4, PT, R9, R5, PT ;  /* 0x000000050900720c */ /* 0x000fc60003f84070 */
[----:B------:R0:W-:Y:S01]  /*6320*/  STL [R1+0x2ac8], R57 ;  /* 0x002ac83901007387 */ /* 0x0001e20000100800 */
[----:B------:R-:W-:-:S03]  /*6330*/  ISETP.GT.U32.AND P6, PT, R9, R4, PT ;  /* 0x000000040900720c */ /* 0x000fc60003fc4070 */
[----:B------:R-:W-:Y:S01]  /*6340*/  STL [R1+0x2acc], R55 ;  /* 0x002acc3701007387 */ /* 0x000fe20000100800 */
[C---:B0-----:R-:W-:Y:S02]  /*6350*/  IMAD.SHL.U32 R57, R49.reuse, 0x2, RZ ;  /* 0x0000000231397824 */ /* 0x041fe400078e00ff */
[----:B------:R-:W-:Y:S01]  /*6360*/  IMAD.SHL.U32 R49, R49, 0x200, RZ ;  /* 0x0000020031317824 */ /* 0x000fe200078e00ff */
[----:B------:R-:W-:Y:S01]  /*6370*/  STL [R1+0x2ad0], R54 ;  /* 0x002ad03601007387 */ /* 0x000fe20000100800 */
[----:B------:R-:W-:-:S03]  /*6380*/  @!P2 IMAD.IADD R52, R52, 0x1, -R9 ;  /* 0x000000013434a824 */ /* 0x000fc600078e0a09 */
[----:B------:R0:W-:Y:S01]  /*6390*/  STL [R1+0x2ad4], R53 ;  /* 0x002ad43501007387 */ /* 0x0001e20000100800 */
[--C-:B------:R-:W-:Y:S02]  /*63a0*/  @!P1 IMAD.IADD R51, R51, 0x1, -R9.reuse ;  /* 0x0000000133339824 */ /* 0x100fe400078e0a09 */
[----:B------:R-:W-:Y:S01]  /*63b0*/  @!P5 IMAD.IADD R50, R50, 0x1, -R9 ;  /* 0x000000013232d824 */ /* 0x000fe200078e0a09 */
[----:B0-----:R-:W-:Y:S02]  /*63c0*/  LOP3.LUT R53, R56, 0x30, R57, 0x78, !PT ;  /* 0x0000003038357812 */ /* 0x001fe400078e7839 */
[----:B------:R-:W-:Y:S02]  /*63d0*/  LOP3.LUT R56, R8, 0x2000, R49, 0xf8, !PT ;  /* 0x0000200008387812 */ /* 0x000fe400078ef831 */
[----:B------:R-:W4:Y:S01]  /*63e0*/  LDL R49, [R1+0x2a70] ;  /* 0x002a700001317983 */ /* 0x000f220000100800 */
[----:B------:R-:W-:-:S03]  /*63f0*/  @!P0 IMAD.IADD R7, R7, 0x1, -R9 ;  /* 0x0000000107078824 */ /* 0x000fc600078e0a09 */
[----:B------:R-:W3:Y:S01]  /*6400*/  LDL R8, [R1+0x2a6c] ;  /* 0x002a6c0001087983 */ /* 0x000ee20000100800 */
[----:B------:R-:W-:-:S03]  /*6410*/  @!P3 IMAD.IADD R6, R6, 0x1, -R9 ;  /* 0x000000010606b824 */ /* 0x000fc600078e0a09 */
[----:B------:R-:W-:Y:S01]  /*6420*/  STL [R1+0x2a8c], R56 ;  /* 0x002a8c3801007387 */ /* 0x000fe20000100800 */
[----:B------:R-:W-:-:S03]  /*6430*/  @!P4 IMAD.IADD R5, R5, 0x1, -R9 ;  /* 0x000000010505c824 */ /* 0x000fc600078e0a09 */
[----:B------:R-:W-:Y:S01]  /*6440*/  STL [R1+0x2ad8], R52 ;  /* 0x002ad83401007387 */ /* 0x000fe20000100800 */
[----:B------:R-:W-:Y:S02]  /*6450*/  ISETP.GE.AND P5, PT, R61, RZ, PT ;  /* 0x000000ff3d00720c */ /* 0x000fe40003fa6270 */
[----:B------:R-:W-:Y:S01]  /*6460*/  ISETP.GE.AND P1, PT, R60, RZ, PT ;  /* 0x000000ff3c00720c */ /* 0x000fe20003f26270 */
[----:B------:R-:W-:Y:S01]  /*6470*/  @!P6 IMAD.IADD R4, R4, 0x1, -R9 ;  /* 0x000000010404e824 */ /* 0x000fe200078e0a09 */
[----:B--2---:R-:W-:Y:S02]  /*6480*/  ISETP.GE.AND P2, PT, R59, RZ, PT ;  /* 0x000000ff3b00720c */ /* 0x004fe40003f46270 */
[----:B------:R-:W2:Y:S04]  /*6490*/  LDL R59, [R1+0x2a68] ;  /* 0x002a6800013b7983 */ /* 0x000ea80000100800 */
[----:B------:R-:W-:Y:S04]  /*64a0*/  STL [R1+0x2adc], R51 ;  /* 0x002adc3301007387 */ /* 0x000fe80000100800 */
[----:B------:R-:W2:Y:S04]  /*64b0*/  LDL R60, [R1+0x2a64] ;  /* 0x002a6400013c7983 */ /* 0x000ea80000100800 */
[----:B------:R-:W-:Y:S04]  /*64c0*/  STL [R1+0x2ae0], R50 ;  /* 0x002ae03201007387 */ /* 0x000fe80000100800 */
[----:B------:R-:W2:Y:S04]  /*64d0*/  LDL R61, [R1+0x2a60] ;  /* 0x002a6000013d7983 */ /* 0x000ea80000100800 */
[----:B------:R-:W-:Y:S04]  /*64e0*/  STL [R1+0x2ae4], R7 ;  /* 0x002ae40701007387 */ /* 0x000fe80000100800 */
[----:B------:R-:W-:Y:S04]  /*64f0*/  STL [R1+0x2ae8], R6 ;  /* 0x002ae80601007387 */ /* 0x000fe80000100800 */
[----:B------:R-:W-:Y:S04]  /*6500*/  STL [R1+0x2aec], R5 ;  /* 0x002aec0501007387 */ /* 0x000fe80000100800 */
[----:B------:R-:W2:Y:S04]  /*6510*/  LDL R9, [R1+0x2a5c] ;  /* 0x002a5c0001097983 */ /* 0x000ea80000100800 */
[----:B------:R0:W-:Y:S04]  /*6520*/  STL [R1+0x2af0], R4 ;  /* 0x002af00401007387 */ /* 0x0001e80000100800 */
[----:B0-----:R-:W2:Y:S01]  /*6530*/  LDL.LU R4, [R1+0x4c] ;  /* 0x00004c0001047983 */ /* 0x001ea20000300800 */
[----:B------:R-:W-:-:S02]  /*6540*/  ISETP.GE.AND P0, PT, R10, RZ, PT ;  /* 0x000000ff0a00720c */ /* 0x000fc40003f06270 */
[----:B------:R-:W-:Y:S01]  /*6550*/  ISETP.GE.AND P3, PT, R3, RZ, PT ;  /* 0x000000ff0300720c */ /* 0x000fe20003f66270 */
[----:B------:R-:W3:Y:S04]  /*6560*/  LDL R10, [R1+0x2a58] ;  /* 0x002a5800010a7983 */ /* 0x000ee80000100800 */
[----:B------:R-:W3:Y:S01]  /*6570*/  LDL.LU R3, [R1+0x48] ;  /* 0x0000480001037983 */ /* 0x000ee20000300800 */
[----:B--2---:R-:W-:-:S05]  /*6580*/  @!P2 IMAD.MOV R4, RZ, RZ, -R4 ;  /* 0x000000ffff04a224 */ /* 0x004fca00078e0a04 */
[----:B------:R0:W-:Y:S04]  /*6590*/  STL [R1+0x4c], R4 ;  /* 0x00004c0401007387 */ /* 0x0001e80000100800 */
[----:B0-----:R-:W2:Y:S01]  /*65a0*/  LDL.LU R4, [R1+0x44] ;  /* 0x0000440001047983 */ /* 0x001ea20000300800 */
[----:B---3--:R-:W-:Y:S01]  /*65b0*/  @!P1 IMAD.MOV R3, RZ, RZ, -R3 ;  /* 0x000000ffff039224 */ /* 0x008fe200078e0a03 */
[----:B----4-:R-:W-:Y:S02]  /*65c0*/  ISETP.GE.AND P2, PT, R49, RZ, PT ;  /* 0x000000ff3100720c */ /* 0x010fe40003f46270 */
[----:B------:R-:W3:Y:S01]  /*65d0*/  LDL R49, [R1+0x2a54] ;  /* 0x002a540001317983 */ /* 0x000ee20000100800 */
[----:B------:R-:W-:-:S03]  /*65e0*/  ISETP.GE.AND P1, PT, R8, RZ, PT ;  /* 0x000000ff0800720c */ /* 0x000fc60003f26270 */
[----:B------:R0:W-:Y:S04]  /*65f0*/  STL [R1+0x48], R3 ;  /* 0x0000480301007387 */ /* 0x0001e80000100800 */
[----:B0-----:R-:W4:Y:S04]  /*6600*/  LDL.LU R3, [R1+0x40] ;  /* 0x0000400001037983 */ /* 0x001f280000300800 */
[----:B------:R-:W3:Y:S01]  /*6610*/  LDL R8, [R1+0x2a50] ;  /* 0x002a500001087983 */ /* 0x000ee20000100800 */
[----:B--2---:R-:W-:-:S05]  /*6620*/  @!P5 IMAD.MOV R4, RZ, RZ, -R4 ;  /* 0x000000ffff04d224 */ /* 0x004fca00078e0a04 */
[----:B------:R0:W-:Y:S04]  /*6630*/  STL [R1+0x44], R4 ;  /* 0x0000440401007387 */ /* 0x0001e80000100800 */
[----:B0-----:R-:W2:Y:S01]  /*6640*/  LDL.LU R4, [R1+0x3c] ;  /* 0x00003c0001047983 */ /* 0x001ea20000300800 */
[----:B------:R-:W-:Y:S01]  /*6650*/  ISETP.GE.AND P4, PT, R58, RZ, PT ;  /* 0x000000ff3a00720c */ /* 0x000fe20003f86270 */
[----:B------:R-:W-:-:S12]  /*6660*/  IMAD.MOV.U32 R5, RZ, RZ, R48 ;  /* 0x000000ffff057224 */ /* 0x000fd800078e0030 */
[----:B----4-:R-:W-:-:S05]  /*6670*/  @!P4 IMAD.MOV R3, RZ, RZ, -R3 ;  /* 0x000000ffff03c224 */ /* 0x010fca00078e0a03 */
[----:B------:R0:W-:Y:S04]  /*6680*/  STL [R1+0x40], R3 ;  /* 0x0000400301007387 */ /* 0x0001e80000100800 */
[----:B------:R-:W4:Y:S04]  /*6690*/  LDL R48, [R1+0x2a48] ;  /* 0x002a480001307983 */ /* 0x000f280000100800 */
[----:B0-----:R-:W3:Y:S01]  /*66a0*/  LDL R3, [R1+0x2a4c] ;  /* 0x002a4c0001037983 */ /* 0x001ee20000100800 */
[----:B--2---:R-:W-:-:S05]  /*66b0*/  @!P3 IMAD.MOV R4, RZ, RZ, -R4 ;  /* 0x000000ffff04b224 */ /* 0x004fca00078e0a04 */
[----:B------:R0:W-:Y:S04]  /*66c0*/  STL [R1+0x2af4], R4 ;  /* 0x002af40401007387 */ /* 0x0001e80000100800 */
[----:B------:R-:W2:Y:S01]  /*66d0*/  LDL.LU R6, [R1+0x34] ;  /* 0x0000340001067983 */ /* 0x000ea20000300800 */
[----:B------:R-:W-:Y:S01]  /*66e0*/  @!P0 IMAD.MOV R5, RZ, RZ, -R5 ;  /* 0x000000ffff058224 */ /* 0x000fe200078e0a05 */
[----:B------:R-:W-:Y:S02]  /*66f0*/  ISETP.GE.AND P4, PT, R60, RZ, PT ;  /* 0x000000ff3c00720c */ /* 0x000fe40003f86270 */
[----:B------:R-:W3:Y:S01]  /*6700*/  LDL R60, [R1+0x2a44] ;  /* 0x002a4400013c7983 */ /* 0x000ee20000100800 */
[----:B------:R-:W-:-:S03]  /*6710*/  ISETP.GE.AND P3, PT, R61, RZ, PT ;  /* 0x000000ff3d00720c */ /* 0x000fc60003f66270 */
[----:B------:R1:W-:Y:S01]  /*6720*/  STL [R1+0x2af8], R5 ;  /* 0x002af80501007387 */ /* 0x0003e20000100800 */
[----:B------:R-:W-:-:S03]  /*6730*/  ISETP.GE.AND P0, PT, R9, RZ, PT ;  /* 0x000000ff0900720c */ /* 0x000fc60003f06270 */
[----:B------:R-:W3:Y:S04]  /*6740*/  LDL R61, [R1+0x2a40] ;  /* 0x002a4000013d7983 */ /* 0x000ee80000100800 */
[----:B------:R-:W3:Y:S04]  /*6750*/  LDL.LU R7, [R1+0x30] ;  /* 0x0000300001077983 */ /* 0x000ee80000300800 */
[----:B------:R-:W4:Y:S01]  /*6760*/  LDL R9, [R1+0x2a3c] ;  /* 0x002a3c0001097983 */ /* 0x000f220000100800 */
[----:B--2---:R-:W-:-:S05]  /*6770*/  @!P2 IMAD.MOV R6, RZ, RZ, -R6 ;  /* 0x000000ffff06a224 */ /* 0x004fca00078e0a06 */
[----:B------:R2:W-:Y:S04]  /*6780*/  STL [R1+0x2afc], R6 ;  /* 0x002afc0601007387 */ /* 0x0005e80000100800 */
[----:B------:R-:W2:Y:S01]  /*6790*/  LDL.LU R50, [R1+0x2c] ;  /* 0x00002c0001327983 */ /* 0x000ea20000300800 */
[----:B------:R-:W-:Y:S02]  /*67a0*/  ISETP.GE.AND P5, PT, R59, RZ, PT ;  /* 0x000000ff3b00720c */ /* 0x000fe40003fa6270 */
[----:B------:R-:W-:Y:S02]  /*67b0*/  ISETP.GE.AND P2, PT, R10, RZ, PT ;  /* 0x000000ff0a00720c */ /* 0x000fe40003f46270 */
[----:B------:R-:W4:Y:S01]  /*67c0*/  LDL R10, [R1+0x2a38] ;  /* 0x002a3800010a7983 */ /* 0x000f220000100800 */
[----:B---3--:R-:W-:Y:S01]  /*67d0*/  @!P1 IMAD.MOV R7, RZ, RZ, -R7 ;  /* 0x000000ffff079224 */ /* 0x008fe200078e0a07 */
[----:B------:R-:W-:-:S04]  /*67e0*/  ISETP.GE.AND P1, PT, R49, RZ, PT ;  /* 0x000000ff3100720c */ /* 0x000fc80003f26270 */
[----:B------:R-:W-:Y:S04]  /*67f0*/  STL [R1+0x2b00], R7 ;  /* 0x002b000701007387 */ /* 0x000fe80000100800 */
[----:B------:R-:W3:Y:S04]  /*6800*/  LDL.LU R51, [R1+0x28] ;  /* 0x0000280001337983 */ /* 0x000ee80000300800 */
[----:B------:R-:W3:Y:S01]  /*6810*/  LDL R49, [R1+0x2a34] ;  /* 0x002a340001317983 */ /* 0x000ee20000100800 */
[----:B--2---:R-:W-:Y:S01]  /*6820*/  @!P5 IMAD.MOV R50, RZ, RZ, -R50 ;  /* 0x000000ffff32d224 */ /* 0x004fe200078e0a32 */
[----:B------:R-:W-:-:S04]  /*6830*/  ISETP.GE.AND P5, PT, R8, RZ, PT ;  /* 0x000000ff0800720c */ /* 0x000fc80003fa6270 */
[----:B------:R2:W-:Y:S04]  /*6840*/  STL [R1+0x2b04], R50 ;  /* 0x002b043201007387 */ /* 0x0005e80000100800 */
[----:B------:R-:W2:Y:S04]  /*6850*/  LDL R8, [R1+0x2a30] ;  /* 0x002a300001087983 */ /* 0x000ea80000100800 */
[----:B------:R-:W2:Y:S01]  /*6860*/  LDL.LU R52, [R1+0x24] ;  /* 0x0000240001347983 */ /* 0x000ea20000300800 */
[----:B------:R-:W-:-:S05]  /*6870*/  IMAD.MOV.U32 R54, RZ, RZ, c[0x0][0x180] ;  /* 0x00006000ff367624 */ /* 0x000fca00078e00ff */
[----:B------:R-:W-:-:S04]  /*6880*/  IADD3 R54, R54, 0x1f, RZ ;  /* 0x0000001f36367810 */ /* 0x000fc80007ffe0ff */
[----:B------:R-:W-:Y:S01]  /*6890*/  SHF.R.S32.HI R55, RZ, 0x1f, R54 ;  /* 0x0000001fff377819 */ /* 0x000fe20000011436 */
[----:B---3--:R-:W-:Y:S01]  /*68a0*/  @!P4 IMAD.MOV R51, RZ, RZ, -R51 ;  /* 0x000000ffff33c224 */ /* 0x008fe200078e0a33 */
[----:B------:R-:W-:Y:S02]  /*68b0*/  ISETP.GE.AND P4, PT, R3, RZ, PT ;  /* 0x000000ff0300720c */ /* 0x000fe40003f86270 */
[----:B------:R-:W-:Y:S01]  /*68c0*/  LEA.HI R54, R55, R54, RZ, 0x5 ;  /* 0x0000003637367211 */ /* 0x000fe200078f28ff */
[----:B------:R-:W3:Y:S04]  /*68d0*/  LDL R3, [R1+0x2a2c] ;  /* 0x002a2c0001037983 */ /* 0x000ee80000100800 */
[----:B------:R-:W3:Y:S01]  /*68e0*/  LDL.LU R53, [R1+0x20] ;  /* 0x0000200001357983 */ /* 0x000ee20000300800 */
[----:B--2---:R-:W-:Y:S01]  /*68f0*/  @!P3 IMAD.MOV R52, RZ, RZ, -R52 ;  /* 0x000000ffff34b224 */ /* 0x004fe200078e0a34 */
[----:B----4-:R-:W-:-:S02]  /*6900*/  ISETP.GE.AND P3, PT, R48, RZ, PT ;  /* 0x000000ff3000720c */ /* 0x010fc40003f66270 */
[----:B------:R-:W2:Y:S04]  /*6910*/  LDL R48, [R1+0x2a28] ;  /* 0x002a280001307983 */ /* 0x000ea80000100800 */
[----:B------:R-:W4:Y:S04]  /*6920*/  LDL.LU R54, [R1+0x1c] ;  /* 0x00001c0001367983 */ /* 0x000f280000300800 */
[----:B------:R-:W2:Y:S04]  /*6930*/  LDL R56, [R1+0x2a20] ;  /* 0x002a200001387983 */ /* 0x000ea80000100800 */
[----:B------:R-:W2:Y:S04]  /*6940*/  LDL.LU R55, [R1+0x18] ;  /* 0x0000180001377983 */ /* 0x000ea80000300800 */
[----:B0-----:R-:W4:Y:S04]  /*6950*/  LDL R4, [R1+0x2a24] ;  /* 0x002a240001047983 */ /* 0x001f280000100800 */
[----:B------:R-:W4:Y:S01]  /*6960*/  LDL.LU R57, [R1+0x14] ;  /* 0x0000140001397983 */ /* 0x000f220000300800 */
[----:B---3--:R-:W-:Y:S01]  /*6970*/  @!P0 IMAD.MOV R53, RZ, RZ, -R53 ;  /* 0x000000ffff358224 */ /* 0x008fe200078e0a35 */
[----:B------:R-:W-:Y:S01]  /*6980*/  ISETP.GE.AND P0, PT, R60, RZ, PT ;  /* 0x000000ff3c00720c */ /* 0x000fe20003f06270 */
[----:B--2---:R-:W-:Y:S01]  /*6990*/  @!P1 IMAD.MOV R55, RZ, RZ, -R55 ;  /* 0x000000ffff379224 */ /* 0x004fe200078e0a37 */
[----:B------:R-:W-:-:S02]  /*69a0*/  ISETP.GE.AND P1, PT, R9, RZ, PT ;  /* 0x000000ff0900720c */ /* 0x000fc40003f26270 */
[----:B------:R-:W2:Y:S04]  /*69b0*/  LDL R9, [R1+0x2a18] ;  /* 0x002a180001097983 */ /* 0x000ea80000100800 */
[----:B------:R-:W3:Y:S01]  /*69c0*/  LDL.LU R58, [R1+0x10] ;  /* 0x00001000013a7983 */ /* 0x000ee20000300800 */
[----:B----4-:R-:W-:Y:S01]  /*69d0*/  @!P5 IMAD.MOV R57, RZ, RZ, -R57 ;  /* 0x000000ffff39d224 */ /* 0x010fe200078e0a39 */
[----:B------:R-:W-:Y:S02]  /*69e0*/  ISETP.GE.AND P5, PT, R10, RZ, PT ;  /* 0x000000ff0a00720c */ /* 0x000fe40003fa6270 */
[----:B------:R-:W4:Y:S04]  /*69f0*/  LDL R10, [R1+0x2a1c] ;  /* 0x002a1c00010a7983 */ /* 0x000f280000100800 */
[----:B------:R-:W2:Y:S04]  /*6a00*/  LDL.LU R59, [R1+0xc] ;  /* 0x00000c00013b7983 */ /* 0x000ea80000300800 */
[----:B-1----:R-:W4:Y:S04]  /*6a10*/  LDL R5, [R1+0x2a14] ;  /* 0x002a140001057983 */ /* 0x002f280000100800 */
[----:B------:R-:W4:Y:S01]  /*6a20*/  LDL.LU R60, [R1+0x8] ;  /* 0x00000800013c7983 */ /* 0x000f220000300800 */
[----:B------:R-:W-:Y:S01]  /*6a30*/  @!P2 IMAD.MOV R54, RZ, RZ, -R54 ;  /* 0x000000ffff36a224 */ /* 0x000fe200078e0a36 */
[----:B------:R-:W-:Y:S01]  /*6a40*/  ISETP.GE.AND P2, PT, R61, RZ, PT ;  /* 0x000000ff3d00720c */ /* 0x000fe20003f46270 */
        /* <DEDUP_REMOVED lines=9> */
[----:B------:R-:W2:Y:S01]  /*6ae0*/  LDL.LU R49, [R1] ;  /* 0x0000000001317983 */ /* 0x000ea20000300800 */
[----:B------:R-:W-:Y:S01]  /*6af0*/  @!P5 IMAD.MOV R47, RZ, RZ, -R47 ;  /* 0x000000ffff2fd224 */ /* 0x000fe200078e0a2f */
[----:B------:R-:W-:Y:S01]  /*6b00*/  ISETP.GE.AND P5, PT, R4, RZ, PT ;  /* 0x000000ff0400720c */ /* 0x000fe20003fa6270 */
[----:B------:R-:W-:Y:S01]  /*6b10*/  @!P3 IMAD.MOV R45, RZ, RZ, -R45 ;  /* 0x000000ffff2db224 */ /* 0x000fe200078e0a2d */
[----:B------:R-:W4:Y:S01]  /*6b20*/  LDL R4, [R1+0x2a04] ;  /* 0x002a040001047983 */ /* 0x000f220000100800 */
[----:B------:R-:W-:-:S03]  /*6b30*/  ISETP.GE.AND P3, PT, R10, RZ, PT ;  /* 0x000000ff0a00720c */ /* 0x000fc60003f66270 */
[----:B------:R-:W4:Y:S01]  /*6b40*/  LDL R10, [R1+0x29fc] ;  /* 0x0029fc00010a7983 */ /* 0x000f220000100800 */
[----:B------:R-:W-:Y:S01]  /*6b50*/  @!P4 IMAD.MOV R46, RZ, RZ, -R46 ;  /* 0x000000ffff2ec224 */ /* 0x000fe200078e0a2e */
[----:B------:R-:W-:Y:S02]  /*6b60*/  ISETP.GE.AND P4, PT, R9, RZ, PT ;  /* 0x000000ff0900720c */ /* 0x000fe40003f86270 */
[----:B------:R-:W4:Y:S01]  /*6b70*/  LDL R9, [R1+0x29f8] ;  /* 0x0029f80001097983 */ /* 0x000f220000100800 */
[----:B---3--:R-:W-:Y:S01]  /*6b80*/  @!P2 IMAD.MOV R61, RZ, RZ, -R61 ;  /* 0x000000ffff3da224 */ /* 0x008fe200078e0a3d */
[----:B------:R-:W-:Y:S01]  /*6b90*/  ISETP.GE.AND P2, PT, R48, RZ, PT ;  /* 0x000000ff3000720c */ /* 0x000fe20003f46270 */
[----:B------:R-:W-:Y:S01]  /*6ba0*/  @!P0 IMAD.MOV R44, RZ, RZ, -R44 ;  /* 0x000000ffff2c8224 */ /* 0x000fe200078e0a2c */
[----:B------:R-:W3:Y:S04]  /*6bb0*/  LDL R48, [R1+0x2a0c] ;  /* 0x002a0c0001307983 */ /* 0x000ee80000100800 */
[----:B------:R-:W3:Y:S01]  /*6bc0*/  LDL R6, [R1+0x29d4] ;  /* 0x0029d40001067983 */ /* 0x000ee20000100800 */
[----:B--2---:R-:W-:Y:S01]  /*6bd0*/  @!P1 IMAD.MOV R49, RZ, RZ, -R49 ;  /* 0x000000ffff319224 */ /* 0x004fe200078e0a31 */
[----:B------:R-:W-:-:S02]  /*6be0*/  ISETP.GE.AND P1, PT, R56, RZ, PT ;  /* 0x000000ff3800720c */ /* 0x000fc40003f26270 */
[----:B------:R-:W2:Y:S03]  /*6bf0*/  LDL R56, [R1+0x2a00] ;  /* 0x002a000001387983 */ /* 0x000ea60000100800 */
[----:B------:R-:W-:Y:S01]  /*6c00*/  @!P2 IMAD.MOV R43, RZ, RZ, -R43 ;  /* 0x000000ffff2ba224 */ /* 0x000fe200078e0a2b */
[----:B------:R-:W-:Y:S01]  /*6c10*/  ISETP.GE.AND P2, PT, R8, RZ, PT ;  /* 0x000000ff0800720c */ /* 0x000fe20003f46270 */
[----:B------:R-:W2:Y:S04]  /*6c20*/  LDL R50, [R1+0x2974] ;  /* 0x0029740001327983 */ /* 0x000ea80000100800 */
[----:B------:R-:W2:Y:S02]  /*6c30*/  LDL R8, [R1+0x29f4] ;  /* 0x0029f40001087983 */ /* 0x000ea40000100800 */
[----:B------:R-:W-:Y:S01]  /*6c40*/  @!P1 IMAD.MOV R42, RZ, RZ, -R42 ;  /* 0x000000ffff2a9224 */ /* 0x000fe200078e0a2a */
[----:B----4-:R-:W-:-:S02]  /*6c50*/  ISETP.GE.AND P1, PT, R3, RZ, PT ;  /* 0x000000ff0300720c */ /* 0x010fc40003f26270 */
[----:B------:R-:W4:Y:S01]  /*6c60*/  LDL R3, [R1+0x29e8] ;  /* 0x0029e80001037983 */ /* 0x000f220000100800 */
[----:B------:R-:W-:Y:S01]  /*6c70*/  ISETP.GE.AND P0, PT, R5, RZ, PT ;  /* 0x000000ff0500720c */ /* 0x000fe20003f06270 */
[----:B------:R-:W-:Y:S02]  /*6c80*/  @!P5 IMAD.MOV R41, RZ, RZ, -R41 ;  /* 0x000000ffff29d224 */ /* 0x000fe400078e0a29 */
[----:B------:R-:W4:Y:S01]  /*6c90*/  LDL R5, [R1+0x29f0] ;  /* 0x0029f00001057983 */ /* 0x000f220000100800 */
[----:B------:R-:W-:Y:S02]  /*6ca0*/  @!P4 IMAD.MOV R40, RZ, RZ, -R40 ;  /* 0x000000ffff28c224 */ /* 0x000fe400078e0a28 */
        /* <DEDUP_REMOVED lines=9> */
[----:B---3--:R-:W-:-:S03]  /*6d40*/  ISETP.GE.AND P5, PT, R48, RZ, PT ;  /* 0x000000ff3000720c */ /* 0x008fc60003fa6270 */
[----:B------:R-:W3:Y:S01]  /*6d50*/  LDL R48, [R1+0x29ec] ;  /* 0x0029ec0001307983 */ /* 0x000ee20000100800 */
[----:B--2---:R-:W-:-:S03]  /*6d60*/  ISETP.GE.AND P4, PT, R56, RZ, PT ;  /* 0x000000ff3800720c */ /* 0x004fc60003f86270 */
[----:B------:R-:W2:Y:S06]  /*6d70*/  LDL R56, [R1+0x29e4] ;  /* 0x0029e40001387983 */ /* 0x000eac0000100800 */
[----:B------:R-:W-:Y:S01]  /*6d80*/  @!P5 IMAD.MOV R35, RZ, RZ, -R35 ;  /* 0x000000ffff23d224 */ /* 0x000fe200078e0a23 */
[----:B------:R-:W-:Y:S02]  /*6d90*/  ISETP.GE.AND P5, PT, R8, RZ, PT ;  /* 0x000000ff0800720c */ /* 0x000fe40003fa6270 */
[----:B------:R-:W2:Y:S01]  /*6da0*/  LDL R8, [R1+0x29d0] ;  /* 0x0029d00001087983 */ /* 0x000ea20000100800 */
[----:B------:R-:W-:Y:S01]  /*6db0*/  @!P4 IMAD.MOV R34, RZ, RZ, -R34 ;  /* 0x000000ffff22c224 */ /* 0x000fe200078e0a22 */
[----:B----4-:R-:W-:-:S02]  /*6dc0*/  ISETP.GE.AND P4, PT, R3, RZ, PT ;  /* 0x000000ff0300720c */ /* 0x010fc40003f86270 */
[----:B------:R-:W4:Y:S01]  /*6dd0*/  LDL R3, [R1+0x2990] ;  /* 0x0029900001037983 */ /* 0x000f220000100800 */
[----:B------:R-:W-:Y:S01]  /*6de0*/  @!P1 IMAD.MOV R36, RZ, RZ, -R36 ;  /* 0x000000ffff249224 */ /* 0x000fe200078e0a24 */
[----:B------:R-:W-:Y:S01]  /*6df0*/  ISETP.GE.AND P1, PT, R5, RZ, PT ;  /* 0x000000ff0500720c */ /* 0x000fe20003f26270 */
[----:B------:R-:W-:Y:S01]  /*6e00*/  @!P3 IMAD.MOV R33, RZ, RZ, -R33 ;  /* 0x000000ffff21b224 */ /* 0x000fe200078e0a21 */
        /* <DEDUP_REMOVED lines=14> */
[----:B------:R-:W2:Y:S01]  /*6ef0*/  LDL R56, [R1+0x2998] ;  /* 0x0029980001387983 */ /* 0x000ea20000100800 */
[----:B------:R-:W-:Y:S01]  /*6f00*/  @!P4 IMAD.MOV R28, RZ, RZ, -R28 ;  /* 0x000000ffff1cc224 */ /* 0x000fe200078e0a1c */
[----:B------:R-:W-:-:S04]  /*6f10*/  ISETP.GE.AND P4, PT, R6, RZ, PT ;  /* 0x000000ff0600720c */ /* 0x000fc80003f86270 */
[----:B------:R-:W-:Y:S01]  /*6f20*/  @!P3 IMAD.MOV R27, RZ, RZ, -R27 ;  /* 0x000000ffff1bb224 */ /* 0x000fe200078e0a1b */
[----:B------:R-:W-:Y:S02]  /*6f30*/  ISETP.GE.AND P3, PT, R8, RZ, PT ;  /* 0x000000ff0800720c */ /* 0x000fe40003f66270 */
[----:B------:R-:W2:Y:S01]  /*6f40*/  LDL R8, [R1+0x29c4] ;  /* 0x0029c40001087983 */ /* 0x000ea20000100800 */
[----:B------:R-:W-:Y:S01]  /*6f50*/  @!P0 IMAD.MOV R26, RZ, RZ, -R26 ;  /* 0x000000ffff1a8224 */ /* 0x000fe200078e0a1a */
[----:B----4-:R-:W-:Y:S01]  /*6f60*/  ISETP.GE.AND P0, PT, R3, RZ, PT ;  /* 0x000000ff0300720c */ /* 0x010fe20003f06270 */
        /* <DEDUP_REMOVED lines=20> */
[----:B------:R-:W-:Y:S01]  /*70b0*/  ISETP.GE.AND P2, PT, R8, RZ, PT ;  /* 0x000000ff0800720c */ /* 0x000fe20003f46270 */
[----:B------:R-:W-:Y:S01]  /*70c0*/  @!P5 IMAD.MOV R17, RZ, RZ, -R17 ;  /* 0x000000ffff11d224 */ /* 0x000fe200078e0a11 */
[----:B------:R-:W2:Y:S01]  /*70d0*/  LDL R8, [R1+0x29a4] ;  /* 0x0029a40001087983 */ /* 0x000ea20000100800 */
[----:B------:R-:W-:Y:S01]  /*70e0*/  @!P1 IMAD.MOV R18, RZ, RZ, -R18 ;  /* 0x000000ffff129224 */ /* 0x000fe200078e0a12 */
[----:B----4-:R-:W-:Y:S01]  /*70f0*/  ISETP.GE.AND P1, PT, R3, RZ, PT ;  /* 0x000000ff0300720c */ /* 0x010fe20003f26270 */
[----:B------:R-:W-:Y:S01]  /*7100*/  @!P4 IMAD.MOV R16, RZ, RZ, -R16 ;  /* 0x000000ffff10c224 */ /* 0x000fe200078e0a10 */
[----:B------:R-:W4:Y:S01]  /*7110*/  LDL R3, [R1+0x17b8] ;  /* 0x0017b80001037983 */ /* 0x000f220000100800 */
[----:B------:R-:W-:-:S02]  /*7120*/  @!P3 IMAD.MOV R15, RZ, RZ, -R15 ;  /* 0x000000ffff0fb224 */ /* 0x000fc400078e0a0f */
[----:B------:R-:W-:Y:S01]  /*7130*/  @!P0 IMAD.MOV R13, RZ, RZ, -R13 ;  /* 0x000000ffff0d8224 */ /* 0x000fe200078e0a0d */
[----:B------:R-:W-:-:S03]  /*7140*/  ISETP.GE.AND P3, PT, R5, RZ, PT ;  /* 0x000000ff0500720c */ /* 0x000fc60003f66270 */
[----:B------:R-:W-:Y:S01]  /*7150*/  @!P2 IMAD.MOV R12, RZ, RZ, -R12 ;  /* 0x000000ffff0ca224 */ /* 0x000fe200078e0a0c */
[----:B------:R-:W-:Y:S02]  /*7160*/  ISETP.GE.AND P0, PT, R4, RZ, PT ;  /* 0x000000ff0400720c */ /* 0x000fe40003f06270 */
[----:B------:R-:W-:Y:S01]  /*7170*/  ISETP.GE.AND P2, PT, R10, RZ, PT ;  /* 0x000000ff0a00720c */ /* 0x000fe20003f46270 */
[----:B------:R-:W-:Y:S01]  /*7180*/  @!P1 IMAD.MOV R11, RZ, RZ, -R11 ;  /* 0x000000ffff0b9224 */ /* 0x000fe200078e0a0b */
[----:B------:R-:W-:Y:S02]  /*7190*/  ISETP.GE.AND P1, PT, R9, RZ, PT ;  /* 0x000000ff0900720c */ /* 0x000fe40003f26270 */
[----:B---3--:R-:W-:Y:S02]  /*71a0*/  ISETP.GE.AND P5, PT, R48, RZ, PT ;  /* 0x000000ff3000720c */ /* 0x008fe40003fa6270 */
[----:B------:R-:W3:Y:S01]  /*71b0*/  LDL R48, [R1+0x297c] ;  /* 0x00297c0001307983 */ /* 0x000ee20000100800 */
[----:B--2---:R-:W-:-:S03]  /*71c0*/  ISETP.GE.AND P4, PT, R56, RZ, PT ;  /* 0x000000ff3800720c */ /* 0x004fc60003f86270 */
[----:B------:R-:W2:Y:S04]  /*71d0*/  LDL R56, [R1+0x2978] ;  /* 0x0029780001387983 */ /* 0x000ea80000100800 */
[----:B------:R-:W2:Y:S04]  /*71e0*/  LDL.LU R7, [R1+0x4c] ;  /* 0x00004c0001077983 */ /* 0x000ea80000300800 */
[----:B------:R-:W2:Y:S04]  /*71f0*/  LDL.LU R6, [R1+0x48] ;  /* 0x0000480001067983 */ /* 0x000ea80000300800 */
[----:B------:R-:W2:Y:S04]  /*7200*/  LDL.LU R5, [R1+0x44] ;  /* 0x0000440001057983 */ /* 0x000ea80000300800 */
[----:B------:R-:W2:Y:S04]  /*7210*/  LDL.LU R4, [R1+0x40] ;  /* 0x0000400001047983 */ /* 0x000ea80000300800 */
[----:B------:R-:W2:Y:S04]  /*7220*/  LDL.LU R10, [R1+0x2b18] ;  /* 0x002b1800010a7983 */ /* 0x000ea80000300800 */
[----:B------:R-:W3:Y:S01]  /*7230*/  LDL.LU R9, [R1+0x2b14] ;  /* 0x002b140001097983 */ /* 0x000ee20000300800 */
[----:B--2---:R-:W-:Y:S01]  /*7240*/  @!P5 IMAD.MOV R10, RZ, RZ, -R10 ;  /* 0x000000ffff0ad224 */ /* 0x004fe200078e0a0a */
[----:B------:R-:W-:-:S02]  /*7250*/  ISETP.GE.AND P5, PT, R8, RZ, PT ;  /* 0x000000ff0800720c */ /* 0x000fc40003fa6270 */
[----:B------:R-:W2:Y:S01]  /*7260*/  LDL.LU R8, [R1+0x2b10] ;  /* 0x002b100001087983 */ /* 0x000ea20000300800 */
[----:B---3--:R-:W-:Y:S01]  /*7270*/  @!P4 IMAD.MOV R9, RZ, RZ, -R9 ;  /* 0x000000ffff09c224 */ /* 0x008fe200078e0a09 */
[----:B----4-:R-:W-:Y:S02]  /*7280*/  ISETP.GE.AND P4, PT, R3, RZ, PT ;  /* 0x000000ff0300720c */ /* 0x010fe40003f86270 */
[----:B------:R-:W3:Y:S01]  /*7290*/  LDL.LU R3, [R1+0x2b0c] ;  /* 0x002b0c0001037983 */ /* 0x000ee20000300800 */
[----:B------:R-:W-:Y:S01]  /*72a0*/  @!P2 IMAD.MOV R2, RZ, RZ, -R2 ;  /* 0x000000ffff02a224 */ /* 0x000fe200078e0a02 */
[----:B------:R-:W-:Y:S02]  /*72b0*/  ISETP.GE.AND P2, PT, R56, RZ, PT ;  /* 0x000000ff3800720c */ /* 0x000fe40003f46270 */
[----:B------:R-:W-:Y:S01]  /*72c0*/  LOP3.LUT R56, RZ, c[0x0][0x17c], RZ, 0x33, !PT ;  /* 0x00005f00ff387a12 */ /* 0x000fe200078e33ff */
[----:B------:R-:W-:Y:S01]  /*72d0*/  @!P1 IMAD.MOV R0, RZ, RZ, -R0 ;  /* 0x000000ffff009224 */ /* 0x000fe200078e0a00 */
[----:B------:R-:W-:Y:S01]  /*72e0*/  ISETP.GE.AND P1, PT, R50, RZ, PT ;  /* 0x000000ff3200720c */ /* 0x000fe20003f26270 */
[----:B--2---:R-:W-:Y:S01]  /*72f0*/  @!P3 IMAD.MOV R8, RZ, RZ, -R8 ;  /* 0x000000ffff08b224 */ /* 0x004fe200078e0a08 */
[----:B------:R-:W-:Y:S01]  /*7300*/  ISETP.NE.AND P3, PT, RZ, c[0x0][0x17c], PT ;  /* 0x00005f00ff007a0c */ /* 0x000fe20003f65270 */
[----:B---3--:R-:W-:-:S03]  /*7310*/  @!P0 IMAD.MOV R3, RZ, RZ, -R3 ;  /* 0x000000ffff038224 */ /* 0x008fc600078e0a03 */
[----:B------:R-:W-:Y:S02]  /*7320*/  SEL R7, R56, R7, !P3 ;  /* 0x0000000738077207 */ /* 0x000fe40005800000 */
[----:B------:R-:W-:Y:S02]  /*7330*/  ISETP.GE.AND P0, PT, R48, RZ, PT ;  /* 0x000000ff3000720c */ /* 0x000fe40003f06270 */
[C---:B------:R-:W-:Y:S01]  /*7340*/  SEL R6, R56.reuse, R6, !P3 ;  /* 0x0000000638067207 */ /* 0x040fe20005800000 */
[----:B------:R-:W2:Y:S01]  /*7350*/  LDL.LU R48, [R1+0x2b08] ;  /* 0x002b080001307983 */ /* 0x000ea20000300800 */
[----:B------:R-:W-:-:S03]  /*7360*/  SEL R5, R56, R5, !P3 ;  /* 0x0000000538057207 */ /* 0x000fc60005800000 */
[----:B------:R-:W3:Y:S01]  /*7370*/  LDL.LU R50, [R1+0x2b04] ;  /* 0x002b040001327983 */ /* 0x000ee20000300800 */
[----:B------:R-:W-:-:S03]  /*7380*/  SEL R4, R56, R4, !P3 ;  /* 0x0000000438047207 */ /* 0x000fc60005800000 */
[----:B------:R0:W-:Y:S04]  /*7390*/  STL [R1+0xc0], R7 ;  /* 0x0000c00701007387 */ /* 0x0001e80000100800 */
[----:B0-----:R-:W4:Y:S04]  /*73a0*/  LDL.LU R7, [R1+0x2b00] ;  /* 0x002b000001077983 */ /* 0x001f280000300800 */
[----:B------:R0:W-:Y:S04]  /*73b0*/  STL [R1+0xbc], R6 ;  /* 0x0000bc0601007387 */ /* 0x0001e80000100800 */
[----:B0-----:R-:W2:Y:S04]  /*73c0*/  LDL.LU R6, [R1+0x2afc] ;  /* 0x002afc0001067983 */ /* 0x001ea80000300800 */
[----:B------:R0:W-:Y:S04]  /*73d0*/  STL [R1+0xb8], R5 ;  /* 0x0000b80501007387 */ /* 0x0001e80000100800 */
[----:B0-----:R-:W2:Y:S04]  /*73e0*/  LDL.LU R5, [R1+0x2af8] ;  /* 0x002af80001057983 */ /* 0x001ea80000300800 */
[----:B------:R0:W-:Y:S04]  /*73f0*/  STL [R1+0xb4], R4 ;  /* 0x0000b40401007387 */ /* 0x0001e80000100800 */
[----:B0-----:R-:W2:Y:S01]  /*7400*/  LDL.LU R4, [R1+0x2af4] ;  /* 0x002af40001047983 */ /* 0x001ea20000300800 */
[----:B------:R-:W-:-:S02]  /*7410*/  SEL R51, R56, R51, !P3 ;  /* 0x0000003338337207 */ /* 0x000fc40005800000 */
[C---:B------:R-:W-:Y:S02]  /*7420*/  SEL R52, R56.reuse, R52, !P3 ;  /* 0x0000003438347207 */ /* 0x040fe40005800000 */
[C---:B------:R-:W-:Y:S02]  /*7430*/  SEL R53, R56.reuse, R53, !P3 ;  /* 0x0000003538357207 */ /* 0x040fe40005800000 */
[C---:B------:R-:W-:Y:S02]  /*7440*/  SEL R54, R56.reuse, R54, !P3 ;  /* 0x0000003638367207 */ /* 0x040fe40005800000 */
[C---:B------:R-:W-:Y:S02]  /*7450*/  SEL R55, R56.reuse, R55, !P3 ;  /* 0x0000003738377207 */ /* 0x040fe40005800000 */
[C---:B------:R-:W-:Y:S02]  /*7460*/  SEL R57, R56.reuse, R57, !P3 ;  /* 0x0000003938397207 */ /* 0x040fe40005800000 */
[----:B------:R-:W-:-:S02]  /*7470*/  SEL R58, R56, R58, !P3 ;  /* 0x0000003a383a7207 */ /* 0x000fc40005800000 */
[C---:B------:R-:W-:Y:S02]  /*7480*/  SEL R59, R56.reuse, R59, !P3 ;  /* 0x0000003b383b7207 */ /* 0x040fe40005800000 */
[C---:B------:R-:W-:Y:S02]  /*7490*/  SEL R60, R56.reuse, R60, !P3 ;  /* 0x0000003c383c7207 */ /* 0x040fe40005800000 */
[C---:B------:R-:W-:Y:S02]  /*74a0*/  SEL R61, R56.reuse, R61, !P3 ;  /* 0x0000003d383d7207 */ /* 0x040fe40005800000 */
[C---:B------:R-:W-:Y:S02]  /*74b0*/  SEL R49, R56.reuse, R49, !P3 ;  /* 0x0000003138317207 */ /* 0x040fe40005800000 */
[C---:B------:R-:W-:Y:S02]  /*74c0*/  SEL R47, R56.reuse, R47, !P3 ;  /* 0x0000002f382f7207 */ /* 0x040fe40005800000 */
[----:B------:R-:W-:-:S02]  /*74d0*/  SEL R42, R56, R42, !P3 ;  /* 0x0000002a382a7207 */ /* 0x000fc40005800000 */
[C---:B---3--:R-:W-:Y:S02]  /*74e0*/  SEL R50, R56.reuse, R50, !P3 ;  /* 0x0000003238327207 */ /* 0x048fe40005800000 */
[C---:B----4-:R-:W-:Y:S02]  /*74f0*/  SEL R7, R56.reuse, R7, !P3 ;  /* 0x0000000738077207 */ /* 0x050fe40005800000 */
[C---:B--2---:R-:W-:Y:S02]  /*7500*/  SEL R6, R56.reuse, R6, !P3 ;  /* 0x0000000638067207 */ /* 0x044fe40005800000 */
[C---:B------:R-:W-:Y:S02]  /*7510*/  SEL R5, R56.reuse, R5, !P3 ;  /* 0x0000000538057207 */ /* 0x040fe40005800000 */
[----:B------:R-:W-:-:S05]  /*7520*/  SEL R4, R56, R4, !P3 ;  /* 0x0000000438047207 */ /* 0x000fca0005800000 */
[----:B------:R0:W-:Y:S04]  /*7530*/  STL [R1+0xb0], R4 ;  /* 0x0000b00401007387 */ /* 0x0001e80000100800 */
[----:B0-----:R-:W2:Y:S04]  /*7540*/  LDL.LU R4, [R1+0x2af0] ;  /* 0x002af00001047983 */ /* 0x001ea80000300800 */
[----:B------:R0:W-:Y:S04]  /*7550*/  STL [R1+0xac], R5 ;  /* 0x0000ac0501007387 */ /* 0x0001e80000100800 */
[----:B0-----:R-:W3:Y:S04]  /*7560*/  LDL.LU R5, [R1+0x2aec] ;  /* 0x002aec0001057983 */ /* 0x001ee80000300800 */
[----:B------:R0:W-:Y:S04]  /*7570*/  STL [R1+0xa8], R6 ;  /* 0x0000a80601007387 */ /* 0x0001e80000100800 */
[----:B0-----:R-:W4:Y:S04]  /*7580*/  LDL.LU R6, [R1+0x2ae8] ;  /* 0x002ae80001067983 */ /* 0x001f280000300800 */
[----:B------:R0:W-:Y:S04]  /*7590*/  STL [R1+0xa4], R7 ;  /* 0x0000a40701007387 */ /* 0x0001e80000100800 */
[----:B0-----:R-:W2:Y:S04]  /*75a0*/  LDL.LU R7, [R1+0x2ae4] ;  /* 0x002ae40001077983 */ /* 0x001ea80000300800 */
        /* <DEDUP_REMOVED lines=24> */
[----:B------:R0:W-:Y:S02]  /*7730*/  STL [R1+0x70], R47 ;  /* 0x0000702f01007387 */ /* 0x0001e40000100800 */
[----:B0-----:R-:W-:-:S02]  /*7740*/  SEL R47, R56, R46, !P3 ;  /* 0x0000002e382f7207 */ /* 0x001fc40005800000 */
[----:B------:R-:W-:-:S03]  /*7750*/  SEL R46, R56, R45, !P3 ;  /* 0x0000002d382e7207 */ /* 0x000fc60005800000 */
[----:B------:R0:W-:Y:S01]  /*7760*/  STL [R1+0x6c], R47 ;  /* 0x00006c2f01007387 */ /* 0x0001e20000100800 */
[C---:B------:R-:W-:Y:S02]  /*7770*/  SEL R45, R56.reuse, R44, !P3 ;  /* 0x0000002c382d7207 */ /* 0x040fe40005800000 */
[C---:B------:R-:W-:Y:S01]  /*7780*/  SEL R44, R56.reuse, R43, !P3 ;  /* 0x0000002b382c7207 */ /* 0x040fe20005800000 */
[----:B------:R-:W-:Y:S01]  /*7790*/  STL [R1+0x68], R46 ;  /* 0x0000682e01007387 */ /* 0x000fe20000100800 */
[C---:B------:R-:W-:Y:S02]  /*77a0*/  SEL R43, R56.reuse, R41, !P3 ;  /* 0x00000029382b7207 */ /* 0x040fe40005800000 */
[C---:B0-----:R-:W-:Y:S02]  /*77b0*/  SEL R47, R56.reuse, R34, !P3 ;  /* 0x00000022382f7207 */ /* 0x041fe40005800000 */
[C---:B------:R-:W-:Y:S02]  /*77c0*/  SEL R34, R56.reuse, R33, !P3 ;  /* 0x0000002138227207 */ /* 0x040fe40005800000 */
[----:B------:R-:W-:-:S02]  /*77d0*/  SEL R33, R56, R32, !P3 ;  /* 0x0000002038217207 */ /* 0x000fc40005800000 */
[C---:B------:R-:W-:Y:S02]  /*77e0*/  SEL R32, R56.reuse, R31, !P3 ;  /* 0x0000001f38207207 */ /* 0x040fe40005800000 */
[----:B------:R-:W-:Y:S01]  /*77f0*/  SEL R31, R56, R30, !P3 ;  /* 0x0000001e381f7207 */ /* 0x000fe20005800000 */
[----:B------:R-:W-:Y:S01]  /*7800*/  STL [R1+0x64], R45 ;  /* 0x0000642d01007387 */ /* 0x000fe20000100800 */
[----:B------:R-:W-:-:S03]  /*7810*/  LOP3.LUT R30, RZ, c[0x0][0x17c], RZ, 0x33, !PT ;  /* 0x00005f00ff1e7a12 */ /* 0x000fc600078e33ff */
[----:B------:R-:W-:Y:S01]  /*7820*/  STL [R1+0x60], R44 ;  /* 0x0000602c01007387 */ /* 0x000fe20000100800 */
[----:B------:R-:W-:-:S03]  /*7830*/  SEL R29, R30, R29, !P3 ;  /* 0x0000001d1e1d7207 */ /* 0x000fc60005800000 */
[----:B------:R0:W-:Y:S01]  /*7840*/  STL [R1+0x5c], R42 ;  /* 0x00005c2a01007387 */ /* 0x0001e20000100800 */
[----:B------:R-:W-:-:S03]  /*7850*/  SEL R28, R30, R28, !P3 ;  /* 0x0000001c1e1c7207 */ /* 0x000fc60005800000 */
[----:B------:R-:W-:Y:S01]  /*7860*/  STL [R1+0x58], R43 ;  /* 0x0000582b01007387 */ /* 0x000fe20000100800 */
[----:B------:R-:W-:-:S03]  /*7870*/  SEL R27, R30, R27, !P3 ;  /* 0x0000001b1e1b7207 */ /* 0x000fc60005800000 */
[----:B------:R-:W-:Y:S01]  /*7880*/  STL [R1+0x54], R34 ;  /* 0x0000542201007387 */ /* 0x000fe20000100800 */
[----:B------:R-:W-:-:S03]  /*7890*/  SEL R26, R30, R26, !P3 ;  /* 0x0000001a1e1a7207 */ /* 0x000fc60005800000 */
[----:B------:R-:W-:Y:S01]  /*78a0*/  STL [R1+0x4c], R33 ;  /* 0x00004c2101007387 */ /* 0x000fe20000100800 */
[----:B------:R-:W-:-:S03]  /*78b0*/  SEL R25, R30, R25, !P3 ;  /* 0x000000191e197207 */ /* 0x000fc60005800000 */
        /* <DEDUP_REMOVED lines=17> */
[----:B0-----:R-:W-:-:S03]  /*79d0*/  SEL R42, R56, R39, !P3 ;  /* 0x00000027382a7207 */ /* 0x001fc60005800000 */
[----:B------:R-:W-:Y:S01]  /*79e0*/  STL [R1+0x24], R22 ;  /* 0x0000241601007387 */ /* 0x000fe20000100800 */
[----:B------:R-:W-:-:S03]  /*79f0*/  SEL R16, R30, R16, !P3 ;  /* 0x000000101e107207 */ /* 0x000fc60005800000 */
[----:B------:R-:W-:Y:S04]  /*7a00*/  STL [R1+0x20], R21 ;  /* 0x0000201501007387 */ /* 0x000fe80000100800 */
[----:B------:R-:W-:Y:S04]  /*7a10*/  STL [R1+0x1c], R20 ;  /* 0x00001c1401007387 */ /* 0x000fe80000100800 */
[----:B------:R-:W-:Y:S04]  /*7a20*/  STL [R1+0x18], R19 ;  /* 0x0000181301007387 */ /* 0x000fe80000100800 */
[----:B------:R-:W2:Y:S01]  /*7a30*/  LDL R39, [R1+0x2970] ;  /* 0x0029700001277983 */ /* 0x000ea20000100800 */
[----:B------:R-:W-:-:S03]  /*7a40*/  SEL R41, R56, R40, !P3 ;  /* 0x0000002838297207 */ /* 0x000fc60005800000 */
[----:B------:R-:W-:Y:S04]  /*7a50*/  STL [R1+0x14], R18 ;  /* 0x0000141201007387 */ /* 0x000fe80000100800 */
[----:B------:R0:W-:Y:S04]  /*7a60*/  STL [R1+0x10], R17 ;  /* 0x0000101101007387 */ /* 0x0001e80000100800 */
[----:B-1----:R-:W3:Y:S04]  /*7a70*/  LDL R31, [R1+0x296c] ;  /* 0x00296c00011f7983 */ /* 0x002ee80000100800 */
[----:B------:R-:W-:Y:S04]  /*7a80*/  STL [R1+0xc], R16 ;  /* 0x00000c1001007387 */ /* 0x000fe80000100800 */
[----:B------:R-:W3:Y:S01]  /*7a90*/  LDL R40, [R1+0x2968] ;  /* 0x0029680001287983 */ /* 0x000ee20000100800 */
[----:B------:R-:W-:-:S02]  /*7aa0*/  SEL R15, R30, R15, !P3 ;  /* 0x0000000f1e0f7207 */ /* 0x000fc40005800000 */
[C---:B------:R-:W-:Y:S02]  /*7ab0*/  SEL R13, R30.reuse, R13, !P3 ;  /* 0x0000000d1e0d7207 */ /* 0x040fe40005800000 */
[----:B------:R-:W-:Y:S01]  /*7ac0*/  SEL R12, R30, R12, !P3 ;  /* 0x0000000c1e0c7207 */ /* 0x000fe20005800000 */
[----:B------:R-:W-:Y:S01]  /*7ad0*/  STL [R1+0x8], R15 ;  /* 0x0000080f01007387 */ /* 0x000fe20000100800 */
[----:B------:R-:W-:-:S03]  /*7ae0*/  SEL R45, R56, R36, !P3 ;  /* 0x00000024382d7207 */ /* 0x000fc60005800000 */
[----:B------:R-:W4:Y:S04]  /*7af0*/  LDL R32, [R1+0x2964] ;  /* 0x0029640001207983 */ /* 0x000f280000100800 */
[----:B------:R-:W-:Y:S04]  /*7b00*/  STL [R1+0x4], R13 ;  /* 0x0000040d01007387 */ /* 0x000fe80000100800 */
[----:B------:R-:W4:Y:S04]  /*7b10*/  LDL R33, [R1+0x18bc] ;  /* 0x0018bc0001217983 */ /* 0x000f280000100800 */
[----:B------:R-:W-:Y:S04]  /*7b20*/  STL [R1], R12 ;  /* 0x0000000c01007387 */ /* 0x000fe80000100800 */
[----:B------:R-:W4:Y:S01]  /*7b30*/  LDL R36, [R1+0x2950] ;  /* 0x0029500001247983 */ /* 0x000f220000100800 */
[----:B------:R-:W-:-:S03]  /*7b40*/  SEL R46, R56, R35, !P3 ;  /* 0x00000023382e7207 */ /* 0x000fc60005800000 */
[----:B------:R-:W4:Y:S01]  /*7b50*/  LDL R34, [R1+0x2214] ;  /* 0x0022140001227983 */ /* 0x000f220000100800 */
[----:B------:R-:W-:-:S03]  /*7b60*/  SEL R44, R56, R37, !P3 ;  /* 0x00000025382c7207 */ /* 0x000fc60005800000 */
[----:B------:R-:W4:Y:S01]  /*7b70*/  LDL R35, [R1+0x2820] ;  /* 0x0028200001237983 */ /* 0x000f220000100800 */
[----:B------:R-:W-:-:S03]  /*7b80*/  SEL R43, R56, R38, !P3 ;  /* 0x00000026382b7207 */ /* 0x000fc60005800000 */
[----:B------:R-:W4:Y:S04]  /*7b90*/  LDL R37, [R1+0x2954] ;  /* 0x0029540001257983 */ /* 0x000f280000100800 */
[----:B------:R-:W4:Y:S01]  /*7ba0*/  LDL R38, [R1+0x2958] ;  /* 0x0029580001267983 */ /* 0x000f220000100800 */
[C---:B------:R-:W-:Y:S02]  /*7bb0*/  SEL R11, R30.reuse, R11, !P3 ;  /* 0x0000000b1e0b7207 */ /* 0x040fe40005800000 */
[C---:B------:R-:W-:Y:S01]  /*7bc0*/  SEL R10, R30.reuse, R10, !P3 ;  /* 0x0000000a1e0a7207 */ /* 0x040fe20005800000 */
[----:B------:R-:W4:Y:S01]  /*7bd0*/  LDL R56, [R1+0x295c] ;  /* 0x00295c0001387983 */ /* 0x000f220000100800 */
[C---:B------:R-:W-:Y:S02]  /*7be0*/  SEL R9, R30.reuse, R9, !P3 ;  /* 0x000000091e097207 */ /* 0x040fe40005800000 */
[C---:B------:R-:W-:Y:S01]  /*7bf0*/  SEL R8, R30.reuse, R8, !P3 ;  /* 0x000000081e087207 */ /* 0x040fe20005800000 */
[----:B------:R-:W-:Y:S01]  /*7c00*/  STL [R1+0x2a98], R11 ;  /* 0x002a980b01007387 */ /* 0x000fe20000100800 */
[C---:B------:R-:W-:Y:S01]  /*7c10*/  SEL R3, R30.reuse, R3, !P3 ;  /* 0x000000031e037207 */ /* 0x040fe20005800000 */
[----:B------:R-:W-:Y:S01]  /*7c20*/  @!P5 IMAD.MOV R14, RZ, RZ, -R14 ;  /* 0x000000ffff0ed224 */ /* 0x000fe200078e0a0e */
[C---:B------:R-:W-:Y:S01]  /*7c30*/  SEL R2, R30.reuse, R2, !P3 ;  /* 0x000000021e027207 */ /* 0x040fe20005800000 */
[----:B------:R-:W-:Y:S01]  /*7c40*/  @!P4 IMAD.MOV R48, RZ, RZ, -R48 ;  /* 0x000000ffff30c224 */ /* 0x000fe200078e0a30 */
[----:B------:R-:W-:Y:S01]  /*7c50*/  STL [R1+0x2a9c], R10 ;  /* 0x002a9c0a01007387 */ /* 0x000fe20000100800 */
[----:B------:R-:W-:-:S03]  /*7c60*/  SEL R0, R30, R0, !P3 ;  /* 0x000000001e007207 */ /* 0x000fc60005800000 */
[----:B------:R-:W-:Y:S01]  /*7c70*/  STL [R1+0x2aa0], R9 ;  /* 0x002aa00901007387 */ /* 0x000fe20000100800 */
[----:B------:R-:W-:-:S03]  /*7c80*/  SEL R14, R30, R14, !P3 ;  /* 0x0000000e1e0e7207 */ /* 0x000fc60005800000 */
[----:B------:R-:W-:Y:S01]  /*7c90*/  STL [R1+0x2aa4], R8 ;  /* 0x002aa40801007387 */ /* 0x000fe20000100800 */
[----:B------:R-:W-:-:S03]  /*7ca0*/  SEL R48, R30, R48, !P3 ;  /* 0x000000301e307207 */ /* 0x000fc60005800000 */
[----:B------:R-:W-:Y:S04]  /*7cb0*/  STL [R1+0x2aa8], R3 ;  /* 0x002aa80301007387 */ /* 0x000fe80000100800 */
[----:B------:R-:W-:Y:S04]  /*7cc0*/  STL [R1+0x2aac], R2 ;  /* 0x002aac0201007387 */ /* 0x000fe80000100800 */
[----:B------:R1:W-:Y:S01]  /*7cd0*/  STL [R1+0x2ab0], R0 ;  /* 0x002ab00001007387 */ /* 0x0003e20000100800 */
[----:B--2---:R-:W-:-:S03]  /*7ce0*/  ISETP.GE.AND P5, PT, R39, RZ, PT ;  /* 0x000000ff2700720c */ /* 0x004fc60003fa6270 */
[----:B------:R-:W2:Y:S01]  /*7cf0*/  LDL R39, [R1+0x2960] ;  /* 0x0029600001277983 */ /* 0x000ea20000100800 */
[----:B---3--:R-:W-:-:S03]  /*7d00*/  ISETP.GE.AND P3, PT, R40, RZ, PT ;  /* 0x000000ff2800720c */ /* 0x008fc60003f66270 */
[----:B------:R-:W3:Y:S01]  /*7d10*/  LDL R40, [R1+0x17b4] ;  /* 0x0017b40001287983 */ /* 0x000ee20000100800 */
[----:B------:R-:W-:Y:S01]  /*7d20*/  ISETP.GE.AND P4, PT, R31, RZ, PT ;  /* 0x000000ff1f00720c */ /* 0x000fe20003f86270 */
[----:B------:R-:W-:Y:S02]  /*7d30*/  @!P0 IMAD.MOV R61, RZ, RZ, -R61 ;  /* 0x000000ffff3d8224 */ /* 0x000fe400078e0a3d */
[----:B------:R-:W-:Y:S01]  /*7d40*/  @!P2 IMAD.MOV R60, RZ, RZ, -R60 ;  /* 0x000000ffff3ca224 */ /* 0x000fe200078e0a3c */
[----:B----4-:R-:W-:-:S09]  /*7d50*/  ISETP.GE.AND P0, PT, R32, RZ, PT ;  /* 0x000000ff2000720c */ /* 0x010fd20003f06270 */
[----:B------:R-:W-:Y:S01]  /*7d60*/  @!P4 IMAD.MOV R57, RZ, RZ, -R57 ;  /* 0x000000ffff39c224 */ /* 0x000fe200078e0a39 */
[----:B------:R-:W-:Y:S02]  /*7d70*/  ISETP.GE.AND P2, PT, R33, RZ, PT ;  /* 0x000000ff2100720c */ /* 0x000fe40003f46270 */
[----:B------:R-:W-:Y:S01]  /*7d80*/  ISETP.GE.AND P4, PT, R36, RZ, PT ;  /* 0x000000ff2400720c */ /* 0x000fe20003f86270 */
[----:B------:R-:W-:Y:S02]  /*7d90*/  @!P1 IMAD.MOV R59, RZ, RZ, -R59 ;  /* 0x000000ffff3b9224 */ /* 0x000fe400078e0a3b */
[----:B------:R-:W-:Y:S01]  /*7da0*/  @!P5 IMAD.MOV R58, RZ, RZ, -R58 ;  /* 0x000000ffff3ad224 */ /* 0x000fe200078e0a3a */
[----:B------:R-:W-:Y:S01]  /*7db0*/  ISETP.GE.AND P1, PT, R34, RZ, PT ;  /* 0x000000ff2200720c */ /* 0x000fe20003f26270 */
[----:B------:R-:W-:Y:S01]  /*7dc0*/  @!P3 IMAD.MOV R55, RZ, RZ, -R55 ;  /* 0x000000ffff37b224 */ /* 0x000fe200078e0a37 */
[----:B0-----:R-:W-:Y:S02]  /*7dd0*/  LOP3.LUT R17, RZ, c[0x0][0x178], RZ, 0x33, !PT ;  /* 0x00005e00ff117a12 */ /* 0x001fe400078e33ff */
[----:B------:R-:W-:Y:S01]  /*7de0*/  ISETP.GE.AND P5, PT, R35, RZ, PT ;  /* 0x000000ff2300720c */ /* 0x000fe20003fa6270 */
[----:B------:R-:W-:-:S04]  /*7df0*/  @!P0 IMAD.MOV R54, RZ, RZ, -R54 ;  /* 0x000000ffff368224 */ /* 0x000fc800078e0a36 */
[----:B------:R-:W-:Y:S01]  /*7e00*/  @!P4 IMAD.MOV R50, RZ, RZ, -R50 ;  /* 0x000000ffff32c224 */ /* 0x000fe200078e0a32 */
[----:B------:R-:W-:Y:S02]  /*7e10*/  ISETP.NE.AND P4, PT, RZ, c[0x0][0x178], PT ;  /* 0x00005e00ff007a0c */ /* 0x000fe40003f85270 */
[----:B------:R-:W-:Y:S02]  /*7e20*/  ISETP.GE.AND P3, PT, R37, RZ, PT ;  /* 0x000000ff2500720c */ /* 0x000fe40003f66270 */
[----:B------:R-:W-:Y:S02]  /*7e30*/  ISETP.GE.AND P0, PT, R38, RZ, PT ;  /* 0x000000ff2600720c */ /* 0x000fe40003f06270 */
[C---:B-1----:R-:W-:Y:S01]  /*7e40*/  SEL R0, R17.reuse, R58, !P4 ;  /* 0x0000003a11007207 */ /* 0x042fe20006000000 */
[----:B------:R-:W-:Y:S01]  /*7e50*/  @!P2 IMAD.MOV R53, RZ, RZ, -R53 ;  /* 0x000000ffff35a224 */ /* 0x000fe200078e0a35 */
[C---:B------:R-:W-:Y:S01]  /*7e60*/  SEL R3, R17.reuse, R57, !P4 ;  /* 0x0000003911037207 */ /* 0x040fe20006000000 */
[----:B------:R-:W-:Y:S01]  /*7e70*/  @!P1 IMAD.MOV R52, RZ, RZ, -R52 ;  /* 0x000000ffff349224 */ /* 0x000fe200078e0a34 */
[----:B------:R-:W-:Y:S01]  /*7e80*/  SEL R2, R17, R55, !P4 ;  /* 0x0000003711027207 */ /* 0x000fe20006000000 */
[----:B------:R0:W-:Y:S01]  /*7e90*/  STL [R1+0x50], R0 ;  /* 0x0000500001007387 */ /* 0x0001e20000100800 */
[----:B------:R-:W-:-:S02]  /*7ea0*/  @!P5 IMAD.MOV R51, RZ, RZ, -R51 ;  /* 0x000000ffff33d224 */ /* 0x000fc400078e0a33 */
[----:B------:R-:W-:Y:S01]  /*7eb0*/  IMAD.MOV.U32 R13, RZ, RZ, R7 ;  /* 0x000000ffff0d7224 */ /* 0x000fe200078e0007 */
[----:B------:R1:W-:Y:S01]  /*7ec0*/  STL [R1+0xc4], R3 ;  /* 0x0000c40301007387 */ /* 0x0003e20000100800 */
[----:B------:R-:W-:Y:S01]  /*7ed0*/  IMAD.MOV.U32 R15, RZ, RZ, R6 ;  /* 0x000000ffff0f7224 */ /* 0x000fe200078e0006 */
[C---:B0-----:R-:W-:Y:S02]  /*7ee0*/  SEL R0, R17.reuse, R54, !P4 ;  /* 0x0000003611007207 */ /* 0x041fe40006000000 */
[----:B------:R0:W-:Y:S01]  /*7ef0*/  STL [R1+0xc8], R2 ;  /* 0x0000c80201007387 */ /* 0x0001e20000100800 */
[C---:B-1----:R-:W-:Y:S01]  /*7f00*/  SEL R3, R17.reuse, R53, !P4 ;  /* 0x0000003511037207 */ /* 0x042fe20006000000 */
[----:B------:R-:W-:Y:S02]  /*7f10*/  @!P3 IMAD.MOV R13, RZ, RZ, -R13 ;  /* 0x000000ffff0db224 */ /* 0x000fe400078e0a0d */
[----:B------:R1:W-:Y:S01]  /*7f20*/  STL [R1+0xcc], R0 ;  /* 0x0000cc0001007387 */ /* 0x0003e20000100800 */
[----:B------:R-:W-:Y:S01]  /*7f30*/  @!P0 IMAD.MOV R15, RZ, RZ, -R15 ;  /* 0x000000ffff0f8224 */ /* 0x000fe200078e0a0f */
[----:B0-----:R-:W-:-:S02]  /*7f40*/  SEL R2, R17, R52, !P4 ;  /* 0x0000003411027207 */ /* 0x001fc40006000000 */
[----:B------:R0:W-:Y:S01]  /*7f50*/  STL [R1+0xd0], R3 ;  /* 0x0000d00301007387 */ /* 0x0001e20000100800 */
[----:B-1----:R-:W-:-:S03]  /*7f60*/  SEL R0, R17, R51, !P4 ;  /* 0x0000003311007207 */ /* 0x002fc60006000000 */
[----:B------:R1:W-:Y:S01]  /*7f70*/  STL [R1+0xd4], R2 ;  /* 0x0000d40201007387 */ /* 0x0003e20000100800 */
[----:B0-----:R-:W-:-:S03]  /*7f80*/  SEL R3, R17, R50, !P4 ;  /* 0x0000003211037207 */ /* 0x001fc60006000000 */
[----:B------:R0:W-:Y:S01]  /*7f90*/  STL [R1+0xd8], R0 ;  /* 0x0000d80001007387 */ /* 0x0001e20000100800 */
[----:B-1----:R-:W-:-:S03]  /*7fa0*/  SEL R2, R17, R13, !P4 ;  /* 0x0000000d11027207 */ /* 0x002fc60006000000 */
[----:B------:R-:W-:Y:S04]  /*7fb0*/  STL [R1+0xdc], R3 ;  /* 0x0000dc0301007387 */ /* 0x000fe80000100800 */
[----:B------:R-:W4:Y:S01]  /*7fc0*/  LDL.LU R10, [R1+0xc0] ;  /* 0x0000c000010a7983 */ /* 0x000f220000300800 */
[----:B0-----:R-:W-:-:S03]  /*7fd0*/  SEL R0, R17, R15, !P4 ;  /* 0x0000000f11007207 */ /* 0x001fc60006000000 */
[----:B------:R-:W-:Y:S04]  /*7fe0*/  STL [R1+0xe0], R2 ;  /* 0x0000e00201007387 */ /* 0x000fe80000100800 */
[----:B------:R-:W4:Y:S04]  /*7ff0*/  LDL.LU R11, [R1+0xbc] ;  /* 0x0000bc00010b7983 */ /* 0x000f280000300800 */
[----:B------:R0:W-:Y:S04]  /*8000*/  STL [R1+0xe4], R0 ;  /* 0x0000e40001007387 */ /* 0x0001e80000100800 */
[----:B------:R-:W4:Y:S04]  /*8010*/  LDL.LU R19, [R1+0xb8] ;  /* 0x0000b80001137983 */ /* 0x000f280000300800 */
        /* <DEDUP_REMOVED lines=11> */
[----:B------:R-:W4:Y:S01]  /*80d0*/  LDL.LU R38, [R1+0x88] ;  /* 0x0000880001267983 */ /* 0x000f220000300800 */
[----:B--2---:R-:W-:-:S03]  /*80e0*/  ISETP.GE.AND P1, PT, R39, RZ, PT ;  /* 0x000000ff2700720c */ /* 0x004fc60003f26270 */
[----:B------:R-:W2:Y:S01]  /*80f0*/  LDL.LU R39, [R1+0x84] ;  /* 0x0000840001277983 */ /* 0x000ea20000300800 */
[----:B---3--:R-:W-:-:S03]  /*8100*/  ISETP.GE.AND P5, PT, R40, RZ, PT ;  /* 0x000000ff2800720c */ /* 0x008fc60003fa6270 */
[----:B------:R-:W3:Y:S01]  /*8110*/  LDL.LU R40, [R1+0x80] ;  /* 0x0000800001287983 */ /* 0x000ee20000300800 */
[----:B------:R-:W-:-:S03]  /*8120*/  ISETP.GE.AND P2, PT, R56, RZ, PT ;  /* 0x000000ff3800720c */ /* 0x000fc60003f46270 */
[----:B------:R-:W1:Y:S01]  /*8130*/  S2R R56, SR_TID.X ;  /* 0x0000000000387919 */ /* 0x000e620000002100 */
[----:B------:R-:W-:Y:S02]  /*8140*/  IMAD.MOV.U32 R16, RZ, RZ, R5 ;  /* 0x000000ffff107224 */ /* 0x000fe400078e0005 */
[----:B------:R-:W-:Y:S01]  /*8150*/  @!P1 IMAD.MOV R4, RZ, RZ, -R4 ;  /* 0x000000ffff049224 */ /* 0x000fe200078e0a04 */
[----:B------:R-:W3:Y:S06]  /*8160*/  LDL.LU R31, [R1+0x7c] ;  /* 0x00007c00011f7983 */ /* 0x000eec0000300800 */
[----:B------:R-:W-:Y:S01]  /*8170*/  @!P2 IMAD.MOV R16, RZ, RZ, -R16 ;  /* 0x000000ffff10a224 */ /* 0x000fe200078e0a10 */
[----:B0-----:R-:W-:Y:S01]  /*8180*/  SEL R0, R17, R4, !P4 ;  /* 0x0000000411007207 */ /* 0x001fe20006000000 */
[----:B------:R-:W-:-:S03]  /*8190*/  @!P5 IMAD.MOV R49, RZ, RZ, -R49 ;  /* 0x000000ffff31d224 */ /* 0x000fc600078e0a31 */
[----:B------:R-:W-:Y:S02]  /*81a0*/  SEL R2, R17, R16, !P4 ;  /* 0x0000001011027207 */ /* 0x000fe40006000000 */
[----:B-1----:R-:W-:-:S05]  /*81b0*/  LOP3.LUT R56, R56, 0x1f, RZ, 0xc0, !PT ;  /* 0x0000001f38387812 */ /* 0x002fca00078ec0ff */
[----:B------:R-:W-:Y:S01]  /*81c0*/  IMAD R18, R56, c[0x0][0x18c], RZ ;  /* 0x0000630038127a24 */ /* 0x000fe200078e02ff */
[----:B------:R-:W-:Y:S01]  /*81d0*/  STL [R1+0xec], R2 ;  /* 0x0000ec0201007387 */ /* 0x000fe20000100800 */
[----:B------:R-:W-:-:S03]  /*81e0*/  SEL R56, R17, R49, !P4 ;  /* 0x0000003111387207 */ /* 0x000fc60006000000 */
[----:B------:R-:W-:Y:S01]  /*81f0*/  LEA R12, P6, R18, c[0x0][0x168], 0x1 ;  /* 0x00005a00120c7a11 */ /* 0x000fe200078c08ff */
[----:B------:R-:W3:Y:S01]  /*8200*/  LDL.LU R32, [R1+0x78] ;  /* 0x0000780001207983 */ /* 0x000ee20000300800 */
[----:B------:R-:W-:-:S03]  /*8210*/  SEL R5, R17, R61, !P4 ;  /* 0x0000003d11057207 */ /* 0x000fc60006000000 */
[----:B------:R0:W-:Y:S01]  /*8220*/  STL [R1+0xe8], R0 ;  /* 0x0000e80001007387 */ /* 0x0001e20000100800 */
[----:B------:R-:W-:-:S03]  /*8230*/  LEA.HI.X.SX32 R4, R18, c[0x0][0x16c], 0x1, P6 ;  /* 0x00005b0012047a11 */ /* 0x000fc600030f0eff */
[----:B------:R-:W3:Y:S01]  /*8240*/  LDL.LU R33, [R1+0x74] ;  /* 0x0000740001217983 */ /* 0x000ee20000300800 */
[C---:B------:R-:W-:Y:S02]  /*8250*/  SEL R6, R17.reuse, R60, !P4 ;  /* 0x0000003c11067207 */ /* 0x040fe40006000000 */
[----:B------:R-:W-:Y:S01]  /*8260*/  SEL R7, R17, R59, !P4 ;  /* 0x0000003b11077207 */ /* 0x000fe20006000000 */
[----:B------:R-:W3:Y:S04]  /*8270*/  LDL.LU R34, [R1+0x70] ;  /* 0x0000700001227983 */ /* 0x000ee80000300800 */
[----:B------:R-:W3:Y:S04]  /*8280*/  LDL.LU R35, [R1+0x6c] ;  /* 0x00006c0001237983 */ /* 0x000ee80000300800 */
[----:B------:R-:W3:Y:S04]  /*8290*/  LDL.LU R36, [R1+0x68] ;  /* 0x0000680001247983 */ /* 0x000ee80000300800 */
[----:B------:R-:W3:Y:S04]  /*82a0*/  LDL.LU R37, [R1+0x64] ;  /* 0x0000640001257983 */ /* 0x000ee80000300800 */
[----:B------:R-:W-:Y:S04]  /*82b0*/  STL [R1+0x2a90], R56 ;  /* 0x002a903801007387 */ /* 0x000fe80000100800 */
[----:B------:R1:W-:Y:S01]  /*82c0*/  STL [R1+0x2a94], R4 ;  /* 0x002a940401007387 */ /* 0x0003e20000100800 */
[----:B----4-:R-:W-:-:S02]  /*82d0*/  IMAD R16, R19, c[0x0][0x190], RZ ;  /* 0x0000640013107a24 */ /* 0x010fc400078e02ff */
[----:B------:R-:W-:Y:S02]  /*82e0*/  IMAD R17, R20, c[0x0][0x190], RZ ;  /* 0x0000640014117a24 */ /* 0x000fe400078e02ff */
[----:B------:R-:W-:Y:S02]  /*82f0*/  IMAD R18, R21, c[0x0][0x190], RZ ;  /* 0x0000640015127a24 */ /* 0x000fe400078e02ff */
[----:B------:R-:W-:Y:S02]  /*8300*/  IMAD R19, R22, c[0x0][0x190], RZ ;  /* 0x0000640016137a24 */ /* 0x000fe400078e02ff */
[----:B------:R-:W-:Y:S02]  /*8310*/  IMAD R20, R23, c[0x0][0x190], RZ ;  /* 0x0000640017147a24 */ /* 0x000fe400078e02ff */
[----:B------:R-:W-:Y:S02]  /*8320*/  IMAD R21, R24, c[0x0][0x190], RZ ;  /* 0x0000640018157a24 */ /* 0x000fe400078e02ff */
[----:B------:R-:W-:-:S02]  /*8330*/  IMAD R22, R25, c[0x0][0x190], RZ ;  /* 0x0000640019167a24 */ /* 0x000fc400078e02ff */
[----:B------:R-:W-:Y:S02]  /*8340*/  IMAD R23, R26, c[0x0][0x190], RZ ;  /* 0x000064001a177a24 */ /* 0x000fe400078e02ff */
[----:B------:R-:W-:Y:S02]  /*8350*/  IMAD R24, R27, c[0x0][0x190], RZ ;  /* 0x000064001b187a24 */ /* 0x000fe400078e02ff */
[----:B------:R-:W-:Y:S02]  /*8360*/  IMAD R25, R28, c[0x0][0x190], RZ ;  /* 0x000064001c197a24 */ /* 0x000fe400078e02ff */
[----:B------:R-:W-:Y:S02]  /*8370*/  IMAD R26, R29, c[0x0][0x190], RZ ;  /* 0x000064001d1a7a24 */ /* 0x000fe400078e02ff */
[----:B------:R-:W-:Y:S02]  /*8380*/  IMAD R27, R30, c[0x0][0x190], RZ ;  /* 0x000064001e1b7a24 */ /* 0x000fe400078e02ff */
[----:B------:R-:W-:-:S02]  /*8390*/  IMAD R28, R38, c[0x0][0x190], RZ ;  /* 0x00006400261c7a24 */ /* 0x000fc400078e02ff */
[----:B------:R-:W4:Y:S01]  /*83a0*/  LDL.LU R38, [R1+0x60] ;  /* 0x0000600001267983 */ /* 0x000f220000300800 */
[----:B------:R-:W-:Y:S02]  /*83b0*/  IMAD R13, R10, c[0x0][0x190], RZ ;  /* 0x000064000a0d7a24 */ /* 0x000fe400078e02ff */
[----:B------:R-:W-:Y:S02]  /*83c0*/  IMAD R15, R11, c[0x0][0x190], RZ ;  /* 0x000064000b0f7a24 */ /* 0x000fe400078e02ff */
[----:B--2---:R-:W-:Y:S02]  /*83d0*/  IMAD R29, R39, c[0x0][0x190], RZ ;  /* 0x00006400271d7a24 */ /* 0x004fe400078e02ff */
[----:B------:R-:W2:Y:S01]  /*83e0*/  LDL.LU R39, [R1+0x5c] ;  /* 0x00005c0001277983 */ /* 0x000ea20000300800 */
[----:B---3--:R-:W-:-:S03]  /*83f0*/  IMAD R30, R40, c[0x0][0x190], RZ ;  /* 0x00006400281e7a24 */ /* 0x008fc600078e02ff */
[----:B------:R-:W3:Y:S04]  /*8400*/  LDL.LU R40, [R1+0x58] ;  /* 0x0000580001287983 */ /* 0x000ee80000300800 */
[----:B------:R-:W2:Y:S04]  /*8410*/  LDL.LU R49, [R1+0x54] ;  /* 0x0000540001317983 */ /* 0x000ea80000300800 */
        /* <DEDUP_REMOVED lines=11> */
[----:B0-----:R-:W2:Y:S04]  /*84d0*/  LDL.LU R0, [R1+0x20] ;  /* 0x0000200001007983 */ /* 0x001ea80000300800 */
[----:B------:R-:W3:Y:S04]  /*84e0*/  LDL.LU R2, [R1+0x1c] ;  /* 0x00001c0001027983 */ /* 0x000ee80000300800 */
[----:B------:R-:W4:Y:S04]  /*84f0*/  LDL.LU R3, [R1+0x18] ;  /* 0x0000180001037983 */ /* 0x000f280000300800 */
[----:B------:R-:W4:Y:S04]  /*8500*/  LDL.LU R8, [R1+0x14] ;  /* 0x0000140001087983 */ /* 0x000f280000300800 */
[----:B------:R-:W4:Y:S04]  /*8510*/  LDL.LU R9, [R1+0x10] ;  /* 0x0000100001097983 */ /* 0x000f280000300800 */
[----:B------:R-:W4:Y:S04]  /*8520*/  LDL.LU R10, [R1+0xc] ;  /* 0x00000c00010a7983 */ /* 0x000f280000300800 */
[----:B------:R-:W4:Y:S04]  /*8530*/  LDL.LU R11, [R1+0x8] ;  /* 0x00000800010b7983 */ /* 0x000f280000300800 */
[----:B-1----:R-:W4:Y:S04]  /*8540*/  LDL.LU R4, [R1+0x4] ;  /* 0x0000040001047983 */ /* 0x002f280000300800 */
[----:B------:R-:W4:Y:S01]  /*8550*/  LDL.LU R56, [R1] ;  /* 0x0000000001387983 */ /* 0x000f220000300800 */
[----:B--2---:R-:W-:-:S02]  /*8560*/  IMAD R0, R0, c[0x0][0x190], RZ ;  /* 0x0000640000007a24 */ /* 0x004fc400078e02ff */
[----:B---3--:R-:W-:-:S03]  /*8570*/  IMAD R2, R2, c[0x0][0x190], RZ ;  /* 0x0000640002027a24 */ /* 0x008fc600078e02ff */
[----:B------:R0:W-:Y:S01]  /*8580*/  STL [R1+0x20], R0 ;  /* 0x0000200001007387 */ /* 0x0001e20000100800 */
[----:B----4-:R-:W-:Y:S02]  /*8590*/  IMAD R3, R3, c[0x0][0x190], RZ ;  /* 0x0000640003037a24 */ /* 0x010fe400078e02ff */
[----:B------:R-:W-:Y:S01]  /*85a0*/  IMAD R8, R8, c[0x0][0x190], RZ ;  /* 0x0000640008087a24 */ /* 0x000fe200078e02ff */
[----:B0-----:R-:W2:Y:S01]  /*85b0*/  LDL.LU R0, [R1+0x2ab0] ;  /* 0x002ab00001007983 */ /* 0x001ea20000300800 */
[----:B------:R-:W-:-:S03]  /*85c0*/  IMAD R9, R9, c[0x0][0x190], RZ ;  /* 0x0000640009097a24 */ /* 0x000fc600078e02ff */
[----:B------:R0:W-:Y:S01]  /*85d0*/  STL [R1+0x1c], R2 ;  /* 0x00001c0201007387 */ /* 0x0001e20000100800 */
[----:B------:R-:W-:Y:S02]  /*85e0*/  IMAD R10, R10, c[0x0][0x190], RZ ;  /* 0x000064000a0a7a24 */ /* 0x000fe400078e02ff */
[----:B------:R-:W-:Y:S01]  /*85f0*/  IMAD R11, R11, c[0x0][0x190], RZ ;  /* 0x000064000b0b7a24 */ /* 0x000fe200078e02ff */
[----:B0-----:R-:W3:Y:S04]  /*8600*/  LDL.LU R2, [R1+0x2aac] ;  /* 0x002aac0001027983 */ /* 0x001ee80000300800 */
[----:B------:R0:W-:Y:S01]  /*8610*/  STL [R1+0x18], R3 ;  /* 0x0000180301007387 */ /* 0x0001e20000100800 */
[----:B------:R-:W-:-:S03]  /*8620*/  IMAD R4, R4, c[0x0][0x190], RZ ;  /* 0x0000640004047a24 */ /* 0x000fc600078e02ff */
        /* <DEDUP_REMOVED lines=10> */
[----:B0-----:R-:W-:-:S05]  /*86d0*/  LEA R4, P0, R13, R12, 0x1 ;  /* 0x0000000c0d047211 */ /* 0x001fca00078008ff */
        /* <DEDUP_REMOVED lines=12> */
[----:B------:R0:W-:Y:S04]  /*87a0*/  STL [R1+0x294c], R4 ;  /* 0x00294c0401007387 */ /* 0x0001e80000100800 */
[----:B0-----:R-:W2:Y:S01]  /*87b0*/  LDL.LU R4, [R1+0x2a94] ;  /* 0x002a940001047983 */ /* 0x001ea20000300800 */
        /* <DEDUP_REMOVED lines=20> */
[----:B------:R-:W-:Y:S01]  /*8900*/  IMAD R52, R52, c[0x0][0x190], RZ ;  /* 0x0000640034347a24 */ /* 0x000fe200078e02ff */
[----:B--2---:R-:W-:-:S05]  /*8910*/  LEA.HI.X.SX32 R13, R13, R4, 0x1, P0 ;  /* 0x000000040d0d7211 */ /* 0x004fca00000f0eff */
[----:B------:R0:W-:Y:S02]  /*8920*/  STL [R1+0x292c], R13 ;  /* 0x00292c0d01007387 */ /* 0x0001e40000100800 */
[----:B0-----:R-:W-:-:S05]  /*8930*/  LEA R13, P0, R21, R12, 0x1 ;  /* 0x0000000c150d7211 */ /* 0x001fca00078008ff */
[----:B------:R0:W-:Y:S02]  /*8940*/  STL [R1+0x2930], R13 ;  /* 0x0029300d01007387 */ /* 0x0001e40000100800 */
[----:B0-----:R-:W-:Y:S02]  /*8950*/  LEA.HI.X.SX32 R13, R15, R4, 0x1, P6 ;  /* 0x000000040f0d7211 */ /* 0x001fe400030f0eff */
[----:B------:R-:W-:-:S03]  /*8960*/  LEA R15, P6, R22, R12, 0x1 ;  /* 0x0000000c160f7211 */ /* 0x000fc600078c08ff */
[----:B------:R0:W-:Y:S04]  /*8970*/  STL [R1+0x2924], R13 ;  /* 0x0029240d01007387 */ /* 0x0001e80000100800 */
[----:B------:R1:W-:Y:S01]  /*8980*/  STL [R1+0x2928], R15 ;  /* 0x0029280f01007387 */ /* 0x0003e20000100800 */
[----:B0-----:R-:W-:Y:S02]  /*8990*/  LEA.HI.X.SX32 R13, R16, R4, 0x1, P5 ;  /* 0x00000004100d7211 */ /* 0x001fe400028f0eff */
[----:B------:R-:W-:Y:S02]  /*89a0*/  LEA R16, P5, R23, R12, 0x1 ;  /* 0x0000000c17107211 */ /* 0x000fe400078a08ff */
[----:B-1----:R-:W-:Y:S01]  /*89b0*/  LEA.HI.X.SX32 R15, R17, R4, 0x1, P3 ;  /* 0x00000004110f7211 */ /* 0x002fe200018f0eff */
[----:B------:R0:W-:Y:S04]  /*89c0*/  STL [R1+0x291c], R13 ;  /* 0x00291c0d01007387 */ /* 0x0001e80000100800 */
[----:B------:R1:W-:Y:S04]  /*89d0*/  STL [R1+0x2920], R16 ;  /* 0x0029201001007387 */ /* 0x0003e80000100800 */
[----:B------:R2:W-:Y:S01]  /*89e0*/  STL [R1+0x2914], R15 ;  /* 0x0029140f01007387 */ /* 0x0005e20000100800 */
[----:B0-----:R-:W-:-:S02]  /*89f0*/  LEA R13, P3, R24, R12, 0x1 ;  /* 0x0000000c180d7211 */ /* 0x001fc400078608ff */
[----:B-1----:R-:W-:-:S03]  /*8a00*/  LEA.HI.X.SX32 R16, R18, R4, 0x1, P2 ;  /* 0x0000000412107211 */ /* 0x002fc600010f0eff */
[----:B------:R0:W-:Y:S01]  /*8a10*/  STL [R1+0x2918], R13 ;  /* 0x0029180d01007387 */ /* 0x0001e20000100800 */
[----:B--2---:R-:W-:-:S03]  /*8a20*/  LEA R15, P2, R25, R12, 0x1 ;  /* 0x0000000c190f7211 */ /* 0x004fc600078408ff */
[----:B------:R1:W-:Y:S04]  /*8a30*/  STL [R1+0x290c], R16 ;  /* 0x00290c1001007387 */ /* 0x0003e80000100800 */
[----:B------:R2:W-:Y:S01]  /*8a40*/  STL [R1+0x2910], R15 ;  /* 0x0029100f01007387 */ /* 0x0005e20000100800 */
[----:B0-----:R-:W-:Y:S02]  /*8a50*/  LEA.HI.X.SX32 R13, R19, R4, 0x1, P4 ;  /* 0x00000004130d7211 */ /* 0x001fe400020f0eff */
[----:B-1----:R-:W-:-:S03]  /*8a60*/  LEA R16, P4, R26, R12, 0x1 ;  /* 0x0000000c1a107211 */ /* 0x002fc600078808ff */
[----:B------:R0:W-:Y:S01]  /*8a70*/  STL [R1+0x2904], R13 ;  /* 0x0029040d01007387 */ /* 0x0001e20000100800 */
[----:B--2---:R-:W-:-:S03]  /*8a80*/  LEA.HI.X.SX32 R15, R20, R4, 0x1, P1 ;  /* 0x00000004140f7211 */ /* 0x004fc600008f0eff */
[----:B------:R1:W-:Y:S04]  /*8a90*/  STL [R1+0x2908], R16 ;  /* 0x0029081001007387 */ /* 0x0003e80000100800 */
[----:B------:R2:W-:Y:S01]  /*8aa0*/  STL [R1+0x28fc], R15 ;  /* 0x0028fc0f01007387 */ /* 0x0005e20000100800 */
[----:B0-----:R-:W-:Y:S02]  /*8ab0*/  LEA R13, P1, R27, R12, 0x1 ;  /* 0x0000000c1b0d7211 */ /* 0x001fe400078208ff */
        /* <DEDUP_REMOVED lines=81> */
[----:B------:R-:W-:Y:S04]  /*8fd0*/  STL [R1+0x2860], R16 ;  /* 0x0028601001007387 */ /* 0x000fe80000100800 */
[----:B------:R-:W2:Y:S01]  /*8fe0*/  LDL.LU R21, [R1+0x20] ;  /* 0x0000200001157983 */ /* 0x000ea20000300800 */
[----:B0-----:R-:W-:-:S03]  /*8ff0*/  LEA R13, P1, R49, R12, 0x1 ;  /* 0x0000000c310d7211 */ /* 0x001fc600078208ff */
[----:B------:R0:W-:Y:S04]  /*9000*/  STL [R1+0x2854], R15 ;  /* 0x0028540f01007387 */ /* 0x0001e80000100800 */
[----:B------:R1:W-:Y:S04]  /*9010*/  STL [R1+0x2858], R13 ;  /* 0x0028580d01007387 */ /* 0x0003e80000100800 */
[----:B------:R-:W3:Y:S01]  /*9020*/  LDL.LU R20, [R1+0x1c] ;  /* 0x00001c0001147983 */ /* 0x000ee20000300800 */
[----:B0-----:R-:W-:Y:S02]  /*9030*/  LEA.HI.X.SX32 R15, R42, R4, 0x1, P0 ;  /* 0x000000042a0f7211 */ /* 0x001fe400000f0eff */
[----:B-1----:R-:W-:-:S03]  /*9040*/  LEA R13, P0, R50, R12, 0x1 ;  /* 0x0000000c320d7211 */ /* 0x002fc600078008ff */
[----:B------:R0:W-:Y:S04]  /*9050*/  STL [R1+0x284c], R15 ;  /* 0x00284c0f01007387 */ /* 0x0001e80000100800 */
[----:B------:R-:W3:Y:S04]  /*9060*/  LDL.LU R19, [R1+0x18] ;  /* 0x0000180001137983 */ /* 0x000ee80000300800 */
[----:B------:R1:W-:Y:S01]  /*9070*/  STL [R1+0x2850], R13 ;  /* 0x0028500d01007387 */ /* 0x0003e20000100800 */
[----:B0-----:R-:W-:-:S03]  /*9080*/  LEA.HI.X.SX32 R15, R43, R4, 0x1, P6 ;  /* 0x000000042b0f7211 */ /* 0x001fc600030f0eff */
[----:B------:R-:W3:Y:S01]  /*9090*/  LDL.LU R18, [R1+0x14] ;  /* 0x0000140001127983 */ /* 0x000ee20000300800 */
[----:B------:R-:W-:-:S03]  /*90a0*/  LEA.HI.X.SX32 R16, R44, R4, 0x1, P5 ;  /* 0x000000042c107211 */ /* 0x000fc600028f0eff */
[----:B------:R0:W-:Y:S01]  /*90b0*/  STL [R1+0x2844], R15 ;  /* 0x0028440f01007387 */ /* 0x0001e20000100800 */
[----:B-1----:R-:W-:-:S03]  /*90c0*/  LEA R13, P6, R51, R12, 0x1 ;  /* 0x0000000c330d7211 */ /* 0x002fc600078c08ff */
[----:B------:R-:W3:Y:S04]  /*90d0*/  LDL.LU R17, [R1+0x10] ;  /* 0x0000100001117983 */ /* 0x000ee80000300800 */
[----:B------:R1:W-:Y:S04]  /*90e0*/  STL [R1+0x2848], R13 ;  /* 0x0028480d01007387 */ /* 0x0003e80000100800 */
[----:B0-----:R-:W3:Y:S04]  /*90f0*/  LDL.LU R15, [R1+0xc] ;  /* 0x00000c00010f7983 */ /* 0x001ee80000300800 */
[----:B------:R0:W-:Y:S01]  /*9100*/  STL [R1+0x283c], R16 ;  /* 0x00283c1001007387 */ /* 0x0001e20000100800 */
[----:B-1----:R-:W-:-:S03]  /*9110*/  LEA R13, P5, R52, R12, 0x1 ;  /* 0x0000000c340d7211 */ /* 0x002fc600078a08ff */
[----:B0-----:R-:W3:Y:S04]  /*9120*/  LDL.LU R16, [R1+0x8] ;  /* 0x0000080001107983 */ /* 0x001ee80000300800 */
[----:B------:R0:W-:Y:S04]  /*9130*/  STL [R1+0x2840], R13 ;  /* 0x0028400d01007387 */ /* 0x0001e80000100800 */
[----:B0-----:R-:W3:Y:S01]  /*9140*/  LDL.LU R13, [R1+0x4] ;  /* 0x00000400010d7983 */ /* 0x001ee20000300800 */
[----:B------:R-:W-:Y:S01]  /*9150*/  IMAD R53, R53, c[0x0][0x190], RZ ;  /* 0x0000640035357a24 */ /* 0x000fe200078e02ff */
[-C--:B------:R-:W-:Y:S01]  /*9160*/  LEA.HI.X.SX32 R22, R45, R4.reuse, 0x1, P3 ;  /* 0x000000042d167211 */ /* 0x080fe200018f0eff */
[----:B------:R-:W-:Y:S01]  /*9170*/  IMAD R54, R54, c[0x0][0x190], RZ ;  /* 0x0000640036367a24 */ /* 0x000fe200078e02ff */
[----:B------:R-:W-:-:S02]  /*9180*/  LEA.HI.X.SX32 R24, R46, R4, 0x1, P2 ;  /* 0x000000042e187211 */ /* 0x000fc400010f0eff */
[----:B------:R-:W-:Y:S01]  /*9190*/  LEA R23, P3, R53, R12, 0x1 ;  /* 0x0000000c35177211 */ /* 0x000fe200078608ff */
[----:B------:R0:W-:Y:S01]  /*91a0*/  STL [R1+0x2834], R22 ;  /* 0x0028341601007387 */ /* 0x0001e20000100800 */
[----:B------:R-:W-:-:S03]  /*91b0*/  IMAD R55, R55, c[0x0][0x190], RZ ;  /* 0x0000640037377a24 */ /* 0x000fc600078e02ff */
[----:B------:R1:W-:Y:S01]  /*91c0*/  STL [R1+0x2838], R23 ;  /* 0x0028381701007387 */ /* 0x0003e20000100800 */
[----:B------:R-:W-:Y:S01]  /*91d0*/  IMAD R57, R57, c[0x0][0x190], RZ ;  /* 0x0000640039397a24 */ /* 0x000fe200078e02ff */
[----:B0-----:R-:W-:Y:S02]  /*91e0*/  LEA R22, P2, R54, R12, 0x1 ;  /* 0x0000000c36167211 */ /* 0x001fe400078408ff */
[----:B------:R0:W-:Y:S01]  /*91f0*/  STL [R1+0x282c], R24 ;  /* 0x00282c1801007387 */ /* 0x0001e20000100800 */
[----:B-1----:R-:W-:-:S03]  /*9200*/  LEA.HI.X.SX32 R23, R47, R4, 0x1, P4 ;  /* 0x000000042f177211 */ /* 0x002fc600020f0eff */
[----:B------:R1:W-:Y:S01]  /*9210*/  STL [R1+0x2830], R22 ;  /* 0x0028301601007387 */ /* 0x0003e20000100800 */
[----:B------:R-:W-:Y:S01]  /*9220*/  IMAD R58, R58, c[0x0][0x190], RZ ;  /* 0x000064003a3a7a24 */ /* 0x000fe200078e02ff */
[----:B0-----:R-:W-:Y:S02]  /*9230*/  LEA R24, P4, R55, R12, 0x1 ;  /* 0x0000000c37187211 */ /* 0x001fe400078808ff */
[----:B------:R0:W-:Y:S01]  /*9240*/  STL [R1+0x2824], R23 ;  /* 0x0028241701007387 */ /* 0x0001e20000100800 */
[----:B-1----:R-:W-:-:S03]  /*9250*/  LEA.HI.X.SX32 R22, R49, R4, 0x1, P1 ;  /* 0x0000000431167211 */ /* 0x002fc600008f0eff */
[----:B------:R1:W-:Y:S01]  /*9260*/  STL [R1+0x2828], R24 ;  /* 0x0028281801007387 */ /* 0x0003e20000100800 */
[----:B------:R-:W-:-:S03]  /*9270*/  IMAD R59, R59, c[0x0][0x190], RZ ;  /* 0x000064003b3b7a24 */ /* 0x000fc600078e02ff */
[----:B------:R4:W-:Y:S01]  /*9280*/  STL [R1+0x2818], R22 ;  /* 0x0028181601007387 */ /* 0x0009e20000100800 */
[----:B0-----:R-:W-:Y:S02]  /*9290*/  LEA R23, P1, R57, R12, 0x1 ;  /* 0x0000000c39177211 */ /* 0x001fe400078208ff */
[----:B-1----:R-:W-:-:S03]  /*92a0*/  LEA.HI.X.SX32 R24, R50, R4, 0x1, P0 ;  /* 0x0000000432187211 */ /* 0x002fc600000f0eff */
[----:B------:R0:W-:Y:S01]  /*92b0*/  STL [R1+0x281c], R23 ;  /* 0x00281c1701007387 */ /* 0x0001e20000100800 */
[----:B----4-:R-:W-:Y:S01]  /*92c0*/  LEA R22, P0, R58, R12, 0x1 ;  /* 0x0000000c3a167211 */ /* 0x010fe200078008ff */
[----:B------:R-:W-:Y:S02]  /*92d0*/  IMAD R60, R60, c[0x0][0x190], RZ ;  /* 0x000064003c3c7a24 */ /* 0x000fe400078e02ff */
[----:B------:R1:W-:Y:S01]  /*92e0*/  STL [R1+0x2810], R24 ;  /* 0x0028101801007387 */ /* 0x0003e20000100800 */
[----:B------:R-:W-:Y:S01]  /*92f0*/  IMAD R61, R61, c[0x0][0x190], RZ ;  /* 0x000064003d3d7a24 */ /* 0x000fe200078e02ff */
[----:B0-----:R-:W-:Y:S02]  /*9300*/  LEA.HI.X.SX32 R23, R51, R4, 0x1, P6 ;  /* 0x0000000433177211 */ /* 0x001fe400030f0eff */
[----:B------:R0:W-:Y:S01]  /*9310*/  STL [R1+0x2814], R22 ;  /* 0x0028141601007387 */ /* 0x0001e20000100800 */
[----:B-1----:R-:W-:-:S03]  /*9320*/  LEA R24, P6, R59, R12, 0x1 ;  /* 0x0000000c3b187211 */ /* 0x002fc600078c08ff */
[----:B------:R1:W-:Y:S01]  /*9330*/  STL [R1+0x2808], R23 ;  /* 0x0028081701007387 */ /* 0x0003e20000100800 */
[----:B0-----:R-:W-:-:S03]  /*9340*/  LEA.HI.X.SX32 R22, R52, R4, 0x1, P5 ;  /* 0x0000000434167211 */ /* 0x001fc600028f0eff */
[----:B------:R0:W-:Y:S01]  /*9350*/  STL [R1+0x280c], R24 ;  /* 0x00280c1801007387 */ /* 0x0001e20000100800 */
[----:B-1----:R-:W-:-:S03]  /*9360*/  LEA R23, P5, R60, R12, 0x1 ;  /* 0x0000000c3c177211 */ /* 0x002fc600078a08ff */
[----:B------:R1:W-:Y:S01]  /*9370*/  STL [R1+0x2800], R22 ;  /* 0x0028001601007387 */ /* 0x0003e20000100800 */
[----:B0-----:R-:W-:-:S03]  /*9380*/  LEA.HI.X.SX32 R24, R53, R4, 0x1, P3 ;  /* 0x0000000435187211 */ /* 0x001fc600018f0eff */
[----:B------:R0:W-:Y:S01]  /*9390*/  STL [R1+0x2804], R23 ;  /* 0x0028041701007387 */ /* 0x0001e20000100800 */
[----:B-1----:R-:W-:-:S03]  /*93a0*/  LEA R22, P3, R61, R12, 0x1 ;  /* 0x0000000c3d167211 */ /* 0x002fc600078608ff */
[----:B------:R-:W-:Y:S01]  /*93b0*/  STL [R1+0x27f8], R24 ;  /* 0x0027f81801007387 */ /* 0x000fe20000100800 */
[----:B0-----:R-:W-:-:S03]  /*93c0*/  LEA.HI.X.SX32 R23, R54, R4, 0x1, P2 ;  /* 0x0000000436177211 */ /* 0x001fc600010f0eff */
[----:B------:R0:W-:Y:S04]  /*93d0*/  STL [R1+0x27fc], R22 ;  /* 0x0027fc1601007387 */ /* 0x0001e80000100800 */
[----:B------:R3:W-:Y:S01]  /*93e0*/  STL [R1+0x27f0], R23 ;  /* 0x0027f01701007387 */ /* 0x0007e20000100800 */
[----:B0-----:R-:W-:Y:S01]  /*93f0*/  LEA.HI.X.SX32 R22, R55, R4, 0x1, P4 ;  /* 0x0000000437167211 */ /* 0x001fe200020f0eff */
[----:B------:R-:W-:Y:S02]  /*9400*/  IMAD R56, R56, c[0x0][0x190], RZ ;  /* 0x0000640038387a24 */ /* 0x000fe400078e02ff */
[----:B------:R-:W-:Y:S02]  /*9410*/  IMAD R11, R11, c[0x0][0x190], RZ ;  /* 0x000064000b0b7a24 */ /* 0x000fe400078e02ff */
[----:B------:R-:W-:-:S02]  /*9420*/  IMAD R10, R10, c[0x0][0x190], RZ ;  /* 0x000064000a0a7a24 */ /* 0x000fc400078e02ff */
[----:B------:R-:W-:Y:S02]  /*9430*/  IMAD R9, R9, c[0x0][0x190], RZ ;  /* 0x0000640009097a24 */ /* 0x000fe400078e02ff */
[----:B------:R-:W-:Y:S02]  /*9440*/  IMAD R8, R8, c[0x0][0x190], RZ ;  /* 0x0000640008087a24 */ /* 0x000fe400078e02ff */
[----:B------:R-:W-:Y:S01]  /*9450*/  IMAD R3, R3, c[0x0][0x190], RZ ;  /* 0x0000640003037a24 */ /* 0x000fe200078e02ff */
[----:B--2---:R-:W-:-:S05]  /*9460*/  LEA R24, P2, R21, R12, 0x1 ;  /* 0x0000000c15187211 */ /* 0x004fca00078408ff */
[----:B------:R0:W-:Y:S04]  /*9470*/  STL [R1+0x27f4], R24 ;  /* 0x0027f41801007387 */ /* 0x0001e80000100800 */
[----:B------:R1:W-:Y:S01]  /*9480*/  STL [R1+0x27e8], R22 ;  /* 0x0027e81601007387 */ /* 0x0003e20000100800 */
[----:B---3--:R-:W-:Y:S02]  /*9490*/  LEA R23, P4, R20, R12, 0x1 ;  /* 0x0000000c14177211 */ /* 0x008fe400078808ff */
[----:B0-----:R-:W-:-:S03]  /*94a0*/  LEA.HI.X.SX32 R24, R57, R4, 0x1, P1 ;  /* 0x0000000439187211 */ /* 0x001fc600008f0eff */
        /* <DEDUP_REMOVED lines=8> */
[----:B------:R0:W-:Y:S04]  /*9530*/  STL [R1+0x27dc], R24 ;  /* 0x0027dc1801007387 */ /* 0x0001e80000100800 */
[----:B------:R2:W-:Y:S01]  /*9540*/  STL [R1+0x27d0], R22 ;  /* 0x0027d01601007387 */ /* 0x0005e20000100800 */
[----:B-1----:R-:W-:Y:S02]  /*9550*/  LEA R23, P6, R17, R12, 0x1 ;  /* 0x0000000c11177211 */ /* 0x002fe400078c08ff */
[----:B0-----:R-:W-:-:S03]  /*9560*/  LEA.HI.X.SX32 R24, R60, R4, 0x1, P5 ;  /* 0x000000043c187211 */ /* 0x001fc600028f0eff */
        /* <DEDUP_REMOVED lines=8> */
[----:B------:R-:W-:Y:S01]  /*95f0*/  STL [R1+0x2790], R24 ;  /* 0x0027901801007387 */ /* 0x000fe20000100800 */
[----:B------:R-:W-:-:S03]  /*9600*/  LEA.HI.X.SX32 R21, R20, R4, 0x1, P4 ;  /* 0x0000000414157211 */ /* 0x000fc600020f0eff */
[----:B------:R1:W-:Y:S01]  /*9610*/  STL [R1+0x2770], R22 ;  /* 0x0027701601007387 */ /* 0x0003e20000100800 */
[----:B0-----:R-:W-:Y:S02]  /*9620*/  LEA R23, P2, R13, R12, 0x1 ;  /* 0x0000000c0d177211 */ /* 0x001fe400078408ff */
[----:B------:R-:W-:-:S03]  /*9630*/  LEA.HI.X.SX32 R20, R19, R4, 0x1, P1 ;  /* 0x0000000413147211 */ /* 0x000fc600008f0eff */
[----:B------:R-:W-:Y:S01]  /*9640*/  STL [R1+0x2798], R23 ;  /* 0x0027981701007387 */ /* 0x000fe20000100800 */
[----:B-1----:R-:W-:-:S03]  /*9650*/  LEA R22, P4, R56, R12, 0x1 ;  /* 0x0000000c38167211 */ /* 0x002fc600078808ff */
[----:B------:R0:W-:Y:S01]  /*9660*/  STL [R1+0x2774], R21 ;  /* 0x0027741501007387 */ /* 0x0001e20000100800 */
[----:B------:R-:W-:-:S03]  /*9670*/  LEA.HI.X.SX32 R19, R18, R4, 0x1, P0 ;  /* 0x0000000412137211 */ /* 0x000fc600000f0eff */
[----:B------:R-:W-:Y:S01]  /*9680*/  STL [R1+0x27a0], R22 ;  /* 0x0027a01601007387 */ /* 0x000fe20000100800 */
[----:B------:R-:W-:-:S03]  /*9690*/  LEA.HI.X.SX32 R18, R17, R4, 0x1, P6 ;  /* 0x0000000411127211 */ /* 0x000fc600030f0eff */
[----:B------:R1:W-:Y:S01]  /*96a0*/  STL [R1+0x2778], R20 ;  /* 0x0027781401007387 */ /* 0x0003e20000100800 */
[----:B0-----:R-:W-:-:S05]  /*96b0*/  LEA R21, P1, R11, R12, 0x1 ;  /* 0x0000000c0b157211 */ /* 0x001fca00078208ff */
[----:B------:R-:W-:Y:S01]  /*96c0*/  STL [R1+0x27a8], R21 ;  /* 0x0027a81501007387 */ /* 0x000fe20000100800 */
[----:B-1----:R-:W-:-:S03]  /*96d0*/  LEA R20, P0, R10, R12, 0x1 ;  /* 0x0000000c0a147211 */ /* 0x002fc600078008ff */
[----:B------:R0:W-:Y:S01]  /*96e0*/  STL [R1+0x277c], R19 ;  /* 0x00277c1301007387 */ /* 0x0001e20000100800 */
[----:B------:R-:W-:-:S03]  /*96f0*/  LEA.HI.X.SX32 R17, R15, R4, 0x1, P5 ;  /* 0x000000040f117211 */ /* 0x000fc600028f0eff */
[----:B------:R-:W-:Y:S04]  /*9700*/  STL [R1+0x27b0], R20 ;  /* 0x0027b01401007387 */ /* 0x000fe80000100800 */
[----:B------:R1:W-:Y:S01]  /*9710*/  STL [R1+0x2780], R18 ;  /* 0x0027801201007387 */ /* 0x0003e20000100800 */
[----:B0-----:R-:W-:-:S05]  /*9720*/  LEA R19, P6, R9, R12, 0x1 ;  /* 0x0000000c09137211 */ /* 0x001fca00078c08ff */
[----:B------:R-:W-:Y:S01]  /*9730*/  STL [R1+0x27b8], R19 ;  /* 0x0027b81301007387 */ /* 0x000fe20000100800 */
[----:B-1----:R-:W-:-:S03]  /*9740*/  LEA R18, P5, R8, R12, 0x1 ;  /* 0x0000000c08127211 */ /* 0x002fc600078a08ff */
[----:B------:R-:W2:Y:S04]  /*9750*/  LDL.LU R15, [R1+0x50] ;  /* 0x00005000010f7983 */ /* 0x000ea80000300800 */
[----:B------:R0:W-:Y:S04]  /*9760*/  STL [R1+0x2784], R17 ;  /* 0x0027841101007387 */ /* 0x0001e80000100800 */
[----:B------:R1:W-:Y:S01]  /*9770*/  STL [R1+0x27bc], R18 ;  /* 0x0027bc1201007387 */ /* 0x0003e20000100800 */
[----:B0-----:R-:W-:Y:S02]  /*9780*/  LEA.HI.X.SX32 R17, R16, R4, 0x1, P3 ;  /* 0x0000000410117211 */ /* 0x001fe400018f0eff */
[----:B-1----:R-:W-:-:S03]  /*9790*/  LEA R18, P3, R3, R12, 0x1 ;  /* 0x0000000c03127211 */ /* 0x002fc600078608ff */
[----:B------:R0:W-:Y:S01]  /*97a0*/  STL [R1+0x278c], R17 ;  /* 0x00278c1101007387 */ /* 0x0001e20000100800 */
[----:B------:R-:W-:-:S03]  /*97b0*/  LEA.HI.X.SX32 R16, R13, R4, 0x1, P2 ;  /* 0x000000040d107211 */ /* 0x000fc600010f0eff */
[----:B------:R-:W-:Y:S04]  /*97c0*/  STL [R1+0x27c0], R18 ;  /* 0x0027c01201007387 */ /* 0x000fe80000100800 */
[----:B------:R-:W3:Y:S01]  /*97d0*/  LDL.LU R13, [R1+0xc4] ;  /* 0x0000c400010d7983 */ /* 0x000ee20000300800 */
[----:B------:R-:W-:Y:S02]  /*97e0*/  IMAD R2, R2, c[0x0][0x190], RZ ;  /* 0x0000640002027a24 */ /* 0x000fe400078e02ff */
[----:B------:R-:W-:Y:S01]  /*97f0*/  IMAD R0, R0, c[0x0][0x190], RZ ;  /* 0x0000640000007a24 */ /* 0x000fe200078e02ff */
[----:B------:R1:W-:Y:S02]  /*9800*/  STL [R1+0x2794], R16 ;  /* 0x0027941001007387 */ /* 0x0003e40000100800 */
[----:B0-----:R-:W-:Y:S01]  /*9810*/  LEA R17, P2, R2, R12, 0x1 ;  /* 0x0000000c02117211 */ /* 0x001fe200078408ff */
[----:B------:R-:W-:-:S02]  /*9820*/  IMAD R14, R14, c[0x0][0x190], RZ ;  /* 0x000064000e0e7a24 */ /* 0x000fc400078e02ff */
[----:B------:R-:W-:Y:S02]  /*9830*/  IMAD R48, R48, c[0x0][0x190], RZ ;  /* 0x0000640030307a24 */ /* 0x000fe400078e02ff */
[----:B------:R0:W-:Y:S01]  /*9840*/  STL [R1+0x27c4], R17 ;  /* 0x0027c41101007387 */ /* 0x0001e20000100800 */
[----:B-1----:R-:W-:-:S03]  /*9850*/  LEA.HI.X.SX32 R16, R56, R4, 0x1, P4 ;  /* 0x0000000438107211 */ /* 0x002fc600020f0eff */
[----:B------:R-:W4:Y:S01]  /*9860*/  LDL.LU R56, [R1+0x2a90] ;  /* 0x002a900001387983 */ /* 0x000f220000300800 */
[----:B------:R-:W-:-:S03]  /*9870*/  LEA R18, P4, R0, R12, 0x1 ;  /* 0x0000000c00127211 */ /* 0x000fc600078808ff */
[----:B------:R1:W-:Y:S01]  /*9880*/  STL [R1+0x279c], R16 ;  /* 0x00279c1001007387 */ /* 0x0003e20000100800 */
[-C--:B0-----:R-:W-:Y:S02]  /*9890*/  LEA.HI.X.SX32 R17, R11, R4.reuse, 0x1, P1 ;  /* 0x000000040b117211 */ /* 0x081fe400008f0eff */
[-C--:B------:R-:W-:Y:S01]  /*98a0*/  LEA.HI.X.SX32 R11, R10, R4.reuse, 0x1, P0 ;  /* 0x000000040a0b7211 */ /* 0x080fe200000f0eff */
[----:B------:R-:W-:Y:S01]  /*98b0*/  STL [R1+0x27c8], R18 ;  /* 0x0027c81201007387 */ /* 0x000fe20000100800 */
[----:B------:R-:W-:Y:S02]  /*98c0*/  LEA.HI.X.SX32 R10, R9, R4, 0x1, P6 ;  /* 0x00000004090a7211 */ /* 0x000fe400030f0eff */
[-C--:B-1----:R-:W-:Y:S01]  /*98d0*/  LEA R16, P1, R14, R12.reuse, 0x1 ;  /* 0x0000000c0e107211 */ /* 0x082fe200078208ff */
[----:B------:R-:W-:Y:S01]  /*98e0*/  STL [R1+0x27a4], R17 ;  /* 0x0027a41101007387 */ /* 0x000fe20000100800 */
[----:B------:R-:W-:Y:S01]  /*98f0*/  LEA R9, P6, R48, R12, 0x1 ;  /* 0x0000000c30097211 */ /* 0x000fe200078c08ff */
[----:B------:R-:W-:Y:S01]  /*9900*/  IMAD R5, R5, c[0x0][0x184], RZ ;  /* 0x0000610005057a24 */ /* 0x000fe200078e02ff */
[-C--:B------:R-:W-:Y:S01]  /*9910*/  LEA.HI.X.SX32 R8, R8, R4.reuse, 0x1, P5 ;  /* 0x0000000408087211 */ /* 0x080fe200028f0eff */
[----:B------:R0:W-:Y:S01]  /*9920*/  STL [R1+0x27cc], R16 ;  /* 0x0027cc1001007387 */ /* 0x0001e20000100800 */
[----:B------:R-:W-:-:S03]  /*9930*/  LEA.HI.X.SX32 R3, R3, R4, 0x1, P3 ;  /* 0x0000000403037211 */ /* 0x000fc600018f0eff */
[----:B------:R-:W-:Y:S04]  /*9940*/  STL [R1+0x27ac], R11 ;  /* 0x0027ac0b01007387 */ /* 0x000fe80000100800 */
[----:B------:R-:W-:Y:S01]  /*9950*/  STL [R1+0x27b4], R10 ;  /* 0x0027b40a01007387 */ /* 0x000fe20000100800 */
[----:B0-----:R-:W-:-:S03]  /*9960*/  IMAD.MOV.U32 R16, RZ, RZ, c[0x0][0x188] ;  /* 0x00006200ff107624 */ /* 0x001fc600078e00ff */
[----:B------:R-:W4:Y:S01]  /*9970*/  LDL.LU R17, [R1+0xc8] ;  /* 0x0000c80001117983 */ /* 0x000f220000300800 */
[C---:B------:R-:W-:Y:S01]  /*9980*/  LEA R38, P0, R5.reuse, c[0x0][0x160], 0x1 ;  /* 0x0000580005267a11 */ /* 0x040fe200078008ff */
[----:B------:R-:W-:Y:S02]  /*9990*/  IMAD R40, R16, 0x1f, RZ ;  /* 0x0000001f10287824 */ /* 0x000fe400078e02ff */
[----:B------:R-:W-:Y:S04]  /*99a0*/  STL [R1+0x2764], R9 ;  /* 0x0027640901007387 */ /* 0x000fe80000100800 */
[----:B------:R-:W-:Y:S04]  /*99b0*/  STL [R1+0x2750], R8 ;  /* 0x0027500801007387 */ /* 0x000fe80000100800 */
[----:B------:R-:W-:Y:S01]  /*99c0*/  STL [R1+0x2754], R3 ;  /* 0x0027540301007387 */ /* 0x000fe20000100800 */
[----:B------:R-:W-:-:S03]  /*99d0*/  LEA.HI.X.SX32 R39, R5, c[0x0][0x164], 0x1, P0 ;  /* 0x0000590005277a11 */ /* 0x000fc600000f0eff */
[----:B------:R-:W4:Y:S01]  /*99e0*/  LDL.LU R16, [R1+0xcc] ;  /* 0x0000cc0001107983 */ /* 0x000f220000300800 */
[-C--:B------:R-:W-:Y:S01]  /*99f0*/  LEA.HI.X.SX32 R2, R2, R4.reuse, 0x1, P2 ;  /* 0x0000000402027211 */ /* 0x080fe200010f0eff */
[----:B------:R-:W-:Y:S01]  /*9a00*/  IMAD R6, R6, c[0x0][0x184], RZ ;  /* 0x0000610006067a24 */ /* 0x000fe200078e02ff */
[-C--:B------:R-:W-:Y:S01]  /*9a10*/  LEA.HI.X.SX32 R0, R0, R4.reuse, 0x1, P4 ;  /* 0x0000000400007211 */ /* 0x080fe200020f0eff */
[----:B------:R-:W-:Y:S01]  /*9a20*/  STL.64 [R1+0x1050], R38 ;  /* 0x0010502601007387 */ /* 0x000fe20000100a00 */
[----:B------:R-:W-:-:S03]  /*9a30*/  LEA.HI.X.SX32 R5, R14, R4, 0x1, P1 ;  /* 0x000000040e057211 */ /* 0x000fc600008f0eff */
[----:B------:R0:W-:Y:S01]  /*9a40*/  STL [R1+0x2758], R2 ;  /* 0x0027580201007387 */ /* 0x0001e20000100800 */
[----:B------:R-:W-:-:S03]  /*9a50*/  LEA R36, P0, R6, c[0x0][0x160], 0x1 ;  /* 0x0000580006247a11 */ /* 0x000fc600078008ff */
[----:B------:R1:W-:Y:S01]  /*9a60*/  STL [R1+0x275c], R0 ;  /* 0x00275c0001007387 */ /* 0x0003e20000100800 */
[----:B------:R-:W-:Y:S01]  /*9a70*/  LEA.HI.X.SX32 R37, R6, c[0x0][0x164], 0x1, P0 ;  /* 0x0000590006257a11 */ /* 0x000fe200000f0eff */
[----:B0-----:R-:W-:Y:S01]  /*9a80*/  IMAD.WIDE R2, R40, 0x2, R38 ;  /* 0x0000000228027825 */ /* 0x001fe200078e0226 */
[----:B-1----:R-:W-:Y:S01]  /*9a90*/  LEA.HI.X.SX32 R0, R48, R4, 0x1, P6 ;  /* 0x0000000430007211 */ /* 0x002fe200030f0eff */
[----:B------:R-:W-:Y:S04]  /*9aa0*/  STL [R1+0x2760], R5 ;  /* 0x0027600501007387 */ /* 0x000fe80000100800 */
[----:B------:R2:W-:Y:S04]  /*9ab0*/  STL [R1+0x17c4], R0 ;  /* 0x0017c40001007387 */ /* 0x0005e80000100800 */
[----:B------:R-:W-:Y:S04]  /*9ac0*/  STL [R1+0x17cc], R2 ;  /* 0x0017cc0201007387 */ /* 0x000fe80000100800 */
[----:B------:R0:W-:Y:S01]  /*9ad0*/  STL [R1+0x17c8], R3 ;  /* 0x0017c80301007387 */ /* 0x0001e20000100800 */
[----:B--2---:R-:W-:-:S03]  /*9ae0*/  IMAD R0, R15, c[0x0][0x184], RZ ;  /* 0x000061000f007a24 */ /* 0x004fc600078e02ff */
[----:B------:R-:W2:Y:S04]  /*9af0*/  LDL.LU R15, [R1+0xd0] ;  /* 0x0000d000010f7983 */ /* 0x000ea80000300800 */
[----:B------:R-:W-:Y:S01]  /*9b00*/  STL.64 [R1+0x1048], R36 ;  /* 0x0010482401007387 */ /* 0x000fe20000100a00 */
[----:B---3--:R-:W-:-:S03]  /*9b10*/  IMAD R6, R13, c[0x0][0x184], RZ ;  /* 0x000061000d067a24 */ /* 0x008fc600078e02ff */
[----:B------:R-:W3:Y:S01]  /*9b20*/  LDL.LU R13, [R1+0xd4] ;  /* 0x0000d400010d7983 */ /* 0x000ee20000300800 */
[----:B------:R-:W-:-:S05]  /*9b30*/  IMAD R7, R7, c[0x0][0x184], RZ ;  /* 0x0000610007077a24 */ /* 0x000fca00078e02ff */
[----:B------:R-:W-:Y:S01]  /*9b40*/  LEA R34, P1, R7, c[0x0][0x160], 0x1 ;  /* 0x0000580007227a11 */ /* 0x000fe200078208ff */
[----:B------:R-:W-:-:S03]  /*9b50*/  IMAD.WIDE R4, R40, 0x2, R36 ;  /* 0x0000000228047825 */ /* 0x000fc600078e0224 */
[----:B------:R-:W-:Y:S02]  /*9b60*/  LEA.HI.X.SX32 R35, R7, c[0x0][0x164], 0x1, P1 ;  /* 0x0000590007237a11 */ /* 0x000fe400008f0eff */
[----:B------:R-:W-:-:S03]  /*9b70*/  LEA R32, P0, R0, c[0x0][0x160], 0x1 ;  /* 0x0000580000207a11 */ /* 0x000fc600078008ff */
[----:B0-----:R-:W-:Y:S01]  /*9b80*/  IMAD.WIDE R2, R40, 0x2, R34 ;  /* 0x0000000228027825 */ /* 0x001fe200078e0222 */
[----:B------:R-:W-:Y:S01]  /*9b90*/  STL.64 [R1+0x1040], R34 ;  /* 0x0010402201007387 */ /* 0x000fe20000100a00 */
[----:B------:R-:W-:Y:S02]  /*9ba0*/  LEA R30, P1, R6, c[0x0][0x160], 0x1 ;  /* 0x00005800061e7a11 */ /* 0x000fe400078208ff */
[----:B------:R-:W-:Y:S01]  /*9bb0*/  LEA.HI.X.SX32 R33, R0, c[0x0][0x164], 0x1, P0 ;  /* 0x0000590000217a11 */ /* 0x000fe200000f0eff */
[----:B------:R-:W-:Y:S01]  /*9bc0*/  STL [R1+0x26f0], R4 ;  /* 0x0026f00401007387 */ /* 0x000fe20000100800 */
[----:B------:R-:W-:-:S03]  /*9bd0*/  LEA.HI.X.SX32 R31, R6, c[0x0][0x164], 0x1, P1 ;  /* 0x00005900061f7a11 */ /* 0x000fc600008f0eff */
[----:B------:R0:W-:Y:S04]  /*9be0*/  STL [R1+0x17d0], R5 ;  /* 0x0017d00501007387 */ /* 0x0001e80000100800 */
[----:B------:R-:W-:Y:S04]  /*9bf0*/  STL [R1+0x26f8], R2 ;  /* 0x0026f80201007387 */ /* 0x000fe80000100800 */
[----:B------:R1:W-:Y:S01]  /*9c00*/  STL [R1+0x26f4], R3 ;  /* 0x0026f40301007387 */ /* 0x0003e20000100800 */
[----:B0-----:R-:W-:-:S03]  /*9c10*/  IMAD.WIDE R4, R40, 0x2, R32 ;  /* 0x0000000228047825 */ /* 0x001fc600078e0220 */
[----:B------:R-:W3:Y:S04]  /*9c20*/  LDL.LU R19, [R1+0xd8] ;  /* 0x0000d80001137983 */ /* 0x000ee80000300800 */
[----:B------:R-:W-:Y:S01]  /*9c30*/  STL.64 [R1+0x1038], R32 ;  /* 0x0010382001007387 */ /* 0x000fe20000100a00 */
[----:B----4-:R-:W-:-:S03]  /*9c40*/  IMAD R0, R17, c[0x0][0x184], RZ ;  /* 0x0000610011007a24 */ /* 0x010fc600078e02ff */
[----:B------:R-:W4:Y:S01]  /*9c50*/  LDL.LU R18, [R1+0xdc] ;  /* 0x0000dc0001127983 */ /* 0x000f220000300800 */
[----:B-1----:R-:W-:Y:S01]  /*9c60*/  IMAD.WIDE R2, R40, 0x2, R30 ;  /* 0x0000000228027825 */ /* 0x002fe200078e021e */
[----:B------:R-:W-:Y:S02]  /*9c70*/  LEA R28, P0, R0, c[0x0][0x160], 0x1 ;  /* 0x00005800001c7a11 */ /* 0x000fe400078008ff */
[----:B------:R-:W-:Y:S04]  /*9c80*/  STL.64 [R1+0x1030], R30 ;  /* 0x0010301e01007387 */ /* 0x000fe80000100a00 */
[----:B------:R-:W-:Y:S01]  /*9c90*/  STL [R1+0x2710], R4 ;  /* 0x0027100401007387 */ /* 0x000fe20000100800 */
[----:B------:R-:W-:-:S03]  /*9ca0*/  IMAD R6, R16, c[0x0][0x184], RZ ;  /* 0x0000610010067a24 */ /* 0x000fc600078e02ff */
[----:B------:R0:W-:Y:S01]  /*9cb0*/  STL [R1+0x2704], R5 ;  /* 0x0027040501007387 */ /* 0x0001e20000100800 */
[----:B------:R-:W-:Y:S02]  /*9cc0*/  LEA.HI.X.SX32 R29, R0, c[0x0][0x164], 0x1, P0 ;  /* 0x00005900001d7a11 */ /* 0x000fe400000f0eff */
[C---:B------:R-:W-:Y:S01]  /*9cd0*/  LEA R26, P1, R6.reuse, c[0x0][0x160], 0x1 ;  /* 0x00005800061a7a11 */ /* 0x040fe200078208ff */
[----:B------:R-:W-:Y:S03]  /*9ce0*/  STL [R1+0x2728], R2 ;  /* 0x0027280201007387 */ /* 0x000fe60000100800 */
[----:B------:R-:W-:Y:S01]  /*9cf0*/  LEA.HI.X.SX32 R27, R6, c[0x0][0x164], 0x1, P1 ;  /* 0x00005900061b7a11 */ /* 0x000fe200008f0eff */
[----:B------:R1:W-:Y:S01]  /*9d00*/  STL [R1+0x2714], R3 ;  /* 0x0027140301007387 */ /* 0x0003e20000100800 */
[----:B0-----:R-:W-:-:S03]  /*9d10*/  IMAD.WIDE R4, R40, 0x2, R28 ;  /* 0x0000000228047825 */ /* 0x001fc600078e021c */
[----:B------:R-:W4:Y:S04]  /*9d20*/  LDL.LU R17, [R1+0xe0] ;  /* 0x0000e00001117983 */ /* 0x000f280000300800 */
[----:B------:R-:W4:Y:S01]  /*9d30*/  LDL.LU R16, [R1+0xe4] ;  /* 0x0000e40001107983 */ /* 0x000f220000300800 */
[----:B-1----:R-:W-:-:S03]  /*9d40*/  IMAD.WIDE R2, R40, 0x2, R26 ;  /* 0x0000000228027825 */ /* 0x002fc600078e021a */
[----:B------:R-:W-:Y:S04]  /*9d50*/  STL.64 [R1+0x1028], R28 ;  /* 0x0010281c01007387 */ /* 0x000fe80000100a00 */
[----:B------:R-:W-:Y:S04]  /*9d60*/  STL.64 [R1+0x1020], R26 ;  /* 0x0010201a01007387 */ /* 0x000fe80000100a00 */
[----:B------:R-:W-:Y:S04]  /*9d70*/  STL [R1+0x2740], R4 ;  /* 0x0027400401007387 */ /* 0x000fe80000100800 */
[----:B------:R0:W-:Y:S04]  /*9d80*/  STL [R1+0x272c], R5 ;  /* 0x00272c0501007387 */ /* 0x0001e80000100800 */
[----:B------:R-:W-:Y:S01]  /*9d90*/  STL [R1+0x2748], R2 ;  /* 0x0027480201007387 */ /* 0x000fe20000100800 */
[----:B--2---:R-:W-:-:S03]  /*9da0*/  IMAD R0, R15, c[0x0][0x184], RZ ;  /* 0x000061000f007a24 */ /* 0x004fc600078e02ff */
[----:B------:R-:W2:Y:S01]  /*9db0*/  LDL.LU R15, [R1+0xec] ;  /* 0x0000ec00010f7983 */ /* 0x000ea20000300800 */
[----:B---3--:R-:W-:-:S03]  /*9dc0*/  IMAD R6, R13, c[0x0][0x184], RZ ;  /* 0x000061000d067a24 */ /* 0x008fc600078e02ff */
[----:B------:R-:W3:Y:S01]  /*9dd0*/  LDL.LU R13, [R1+0xe8] ;  /* 0x0000e800010d7983 */ /* 0x000ee20000300800 */
[----:B------:R-:W-:Y:S02]  /*9de0*/  LEA R24, P0, R0, c[0x0][0x160], 0x1 ;  /* 0x0000580000187a11 */ /* 0x000fe400078008ff */
[----:B------:R-:W-:Y:S02]  /*9df0*/  LEA R22, P1, R6, c[0x0][0x160], 0x1 ;  /* 0x0000580006167a11 */ /* 0x000fe400078208ff */
[----:B------:R-:W-:Y:S02]  /*9e00*/  LEA.HI.X.SX32 R25, R0, c[0x0][0x164], 0x1, P0 ;  /* 0x0000590000197a11 */ /* 0x000fe400000f0eff */
[----:B------:R-:W-:Y:S01]  /*9e10*/  LEA.HI.X.SX32 R23, R6, c[0x0][0x164], 0x1, P1 ;  /* 0x0000590006177a11 */ /* 0x000fe200008f0eff */
[----:B------:R1:W-:Y:S02]  /*9e20*/  STL [R1+0x2744], R3 ;  /* 0x0027440301007387 */ /* 0x0003e40000100800 */
[----:B0-----:R-:W-:-:S02]  /*9e30*/  IMAD.WIDE R4, R40, 0x2, R24 ;  /* 0x0000000228047825 */ /* 0x001fc400078e0218 */
[----:B------:R-:W-:Y:S04]  /*9e40*/  STL.64 [R1+0x1018], R24 ;  /* 0x0010181801007387 */ /* 0x000fe80000100a00 */
[----:B------:R-:W-:Y:S01]  /*9e50*/  STL.64 [R1+0x1010], R22 ;  /* 0x0010101601007387 */ /* 0x000fe20000100a00 */
[----:B-1----:R-:W-:-:S04]  /*9e60*/  IMAD.WIDE R2, R40, 0x2, R22 ;  /* 0x0000000228027825 */ /* 0x002fc800078e0216 */
[----:B------:R-:W-:-:S05]  /*9e70*/  IMAD R0, R19, c[0x0][0x184], RZ ;  /* 0x0000610013007a24 */ /* 0x000fca00078e02ff */
[----:B------:R-:W-:Y:S01]  /*9e80*/  LEA R20, P0, R0, c[0x0][0x160], 0x1 ;  /* 0x0000580000147a11 */ /* 0x000fe200078008ff */
[----:B----4-:R-:W-:-:S03]  /*9e90*/  IMAD R6, R18, c[0x0][0x184], RZ ;  /* 0x0000610012067a24 */ /* 0x010fc600078e02ff */
[----:B------:R-:W-:Y:S02]  /*9ea0*/  LEA.HI.X.SX32 R21, R0, c[0x0][0x164], 0x1, P0 ;  /* 0x0000590000157a11 */ /* 0x000fe400000f0eff */
[----:B------:R-:W-:-:S04]  /*9eb0*/  LEA R18, P1, R6, c[0x0][0x160], 0x1 ;  /* 0x0000580006127a11 */ /* 0x000fc800078208ff */
[----:B------:R-:W-:Y:S01]  /*9ec0*/  LEA.HI.X.SX32 R19, R6, c[0x0][0x164], 0x1, P1 ;  /* 0x0000590006137a11 */ /* 0x000fe200008f0eff */
[----:B------:R-:W-:Y:S04]  /*9ed0*/  STL [R1+0x274c], R4 ;  /* 0x00274c0401007387 */ /* 0x000fe80000100800 */
[----:B------:R0:W-:Y:S04]  /*9ee0*/  STL [R1+0x2738], R5 ;  /* 0x0027380501007387 */ /* 0x0001e80000100800 */
[----:B------:R-:W-:Y:S01]  /*9ef0*/  STL [R1+0x273c], R2 ;  /* 0x00273c0201007387 */ /* 0x000fe20000100800 */
[----:B------:R-:W-:-:S02]  /*9f00*/  IMAD R0, R17, c[0x0][0x184], RZ ;  /* 0x0000610011007a24 */ /* 0x000fc400078e02ff */
[----:B------:R-:W-:-:S03]  /*9f10*/  IMAD R6, R16, c[0x0][0x184], RZ ;  /* 0x0000610010067a24 */ /* 0x000fc600078e02ff */
[----:B------:R-:W-:Y:S01]  /*9f20*/  LEA R60, P0, R0, c[0x0][0x160], 0x1 ;  /* 0x00005800003c7a11 */ /* 0x000fe200078008ff */
[----:B0-----:R-:W-:Y:S01]  /*9f30*/  IMAD.WIDE R4, R40, 0x2, R20 ;  /* 0x0000000228047825 */ /* 0x001fe200078e0214 */
[----:B------:R-:W-:Y:S01]  /*9f40*/  LEA R58, P1, R6, c[0x0][0x160], 0x1 ;  /* 0x00005800063a7a11 */ /* 0x000fe200078208ff */
[----:B------:R0:W-:Y:S01]  /*9f50*/  STL [R1+0x2730], R3 ;  /* 0x0027300301007387 */ /* 0x0001e20000100800 */
[----:B------:R-:W-:Y:S02]  /*9f60*/  LEA.HI.X.SX32 R61, R0, c[0x0][0x164], 0x1, P0 ;  /* 0x00005900003d7a11 */ /* 0x000fe400000f0eff */
[----:B------:R-:W-:Y:S01]  /*9f70*/  LEA.HI.X.SX32 R59, R6, c[0x0][0x164], 0x1, P1 ;  /* 0x00005900063b7a11 */ /* 0x000fe200008f0eff */
[----:B------:R-:W-:Y:S01]  /*9f80*/  STL.64 [R1+0x1008], R20 ;  /* 0x0010081401007387 */ /* 0x000fe20000100a00 */
[----:B------:R-:W-:-:S03]  /*9f90*/  IMAD R6, R56, c[0x0][0x184], RZ ;  /* 0x0000610038067a24 */ /* 0x000fc600078e02ff */
[----:B------:R-:W-:Y:S01]  /*9fa0*/  STL.64 [R1+0x1000], R18 ;  /* 0x0010001201007387 */ /* 0x000fe20000100a00 */
[----:B0-----:R-:W-:-:S03]  /*9fb0*/  IMAD.WIDE R2, R40, 0x2, R18 ;  /* 0x0000000228027825 */ /* 0x001fc600078e0212 */
[----:B------:R-:W-:Y:S01]  /*9fc0*/  STL [R1+0x2734], R4 ;  /* 0x0027340401007387 */ /* 0x000fe20000100800 */
[----:B------:R-:W-:-:S03]  /*9fd0*/  LEA R8, P2, R6, c[0x0][0x160], 0x1 ;  /* 0x0000580006087a11 */ /* 0x000fc600078408ff */
[----:B------:R0:W-:Y:S04]  /*9fe0*/  STL [R1+0x2720], R5 ;  /* 0x0027200501007387 */ /* 0x0001e80000100800 */
[----:B------:R-:W-:Y:S04]  /*9ff0*/  STL [R1+0x2724], R2 ;  /* 0x0027240201007387 */ /* 0x000fe80000100800 */
[----:B------:R1:W-:Y:S01]  /*a000*/  STL [R1+0x2718], R3 ;  /* 0x0027180301007387 */ /* 0x0003e20000100800 */
[----:B0-----:R-:W-:-:S03]  /*a010*/  IMAD.WIDE R4, R40, 0x2, R60 ;  /* 0x0000000228047825 */ /* 0x001fc600078e023c */
[----:B------:R-:W4:Y:S04]  /*a020*/  LDL.LU R56, [R1+0x2a8c] ;  /* 0x002a8c0001387983 */ /* 0x000f280000300800 */
[----:B------:R0:W-:Y:S01]  /*a030*/  STL [R1+0x271c], R4 ;  /* 0x00271c0401007387 */ /* 0x0001e20000100800 */
[----:B-1----:R-:W-:-:S03]  /*a040*/  IMAD.WIDE R2, R40, 0x2, R58 ;  /* 0x0000000228027825 */ /* 0x002fc600078e023a */
[----:B------:R-:W-:Y:S04]  /*a050*/  STL [R1+0x2708], R5 ;  /* 0x0027080501007387 */ /* 0x000fe80000100800 */
[----:B------:R-:W-:Y:S01]  /*a060*/  STL [R1+0x270c], R2 ;  /* 0x00270c0201007387 */ /* 0x000fe20000100800 */
[----:B0-----:R-:W-:-:S03]  /*a070*/  LEA.HI.X.SX32 R4, R6, c[0x0][0x164], 0x1, P2 ;  /* 0x0000590006047a11 */ /* 0x001fc600010f0eff */
[----:B------:R-:W-:Y:S01]  /*a080*/  STL [R1+0x17c0], R8 ;  /* 0x0017c00801007387 */ /* 0x000fe20000100800 */
[----:B------:R-:W-:-:S03]  /*a090*/  IMAD.MOV.U32 R10, RZ, RZ, R8 ;  /* 0x000000ffff0a7224 */ /* 0x000fc600078e0008 */
[----:B------:R0:W-:Y:S01]  /*a0a0*/  STL [R1+0x26fc], R3 ;  /* 0x0026fc0301007387 */ /* 0x0001e20000100800 */
[----:B------:R-:W-:Y:S02]  /*a0b0*/  IMAD.MOV.U32 R11, RZ, RZ, R4 ;  /* 0x000000ffff0b7224 */ /* 0x000fe400078e0004 */
[----:B--2---:R-:W-:-:S05]  /*a0c0*/  IMAD R0, R15, c[0x0][0x184], RZ ;  /* 0x000061000f007a24 */ /* 0x004fca00078e02ff */
[----:B------:R-:W-:-:S04]  /*a0d0*/  LEA R16, P0, R0, c[0x0][0x160], 0x1 ;  /* 0x0000580000107a11 */ /* 0x000fc800078008ff */
[----:B------:R-:W-:-:S05]  /*a0e0*/  LEA.HI.X.SX32 R17, R0, c[0x0][0x164], 0x1, P0 ;  /* 0x0000590000117a11 */ /* 0x000fca00000f0eff */
[----:B0-----:R-:W-:-:S04]  /*a0f0*/  IMAD.WIDE R2, R40, 0x2, R16 ;  /* 0x0000000228027825 */ /* 0x001fc800078e0210 */
[----:B---3--:R-:W-:-:S05]  /*a100*/  IMAD R7, R13, c[0x0][0x184], RZ ;  /* 0x000061000d077a24 */ /* 0x008fca00078e02ff */
[----:B------:R-:W-:Y:S01]  /*a110*/  LEA R14, P1, R7, c[0x0][0x160], 0x1 ;  /* 0x00005800070e7a11 */ /* 0x000fe200078208ff */
[----:B------:R-:W-:-:S03]  /*a120*/  IMAD.MOV.U32 R13, RZ, RZ, c[0x0][0x188] ;  /* 0x00006200ff0d7624 */ /* 0x000fc600078e00ff */
[----:B------:R-:W-:Y:S01]  /*a130*/  LEA.HI.X.SX32 R15, R7, c[0x0][0x164], 0x1, P1 ;  /* 0x00005900070f7a11 */ /* 0x000fe200008f0eff */
[----:B------:R-:W-:Y:S01]  /*a140*/  STL.64 [R1+0x1060], R16 ;  /* 0x0010601001007387 */ /* 0x000fe20000100a00 */
[----:B------:R-:W-:-:S03]  /*a150*/  IMAD R0, R13, 0x1e, RZ ;  /* 0x0000001e0d007824 */ /* 0x000fc600078e02ff */
[----:B------:R-:W-:Y:S01]  /*a160*/  STL.64 [R1+0x1058], R14 ;  /* 0x0010580e01007387 */ /* 0x000fe20000100a00 */
[----:B------:R-:W-:-:S03]  /*a170*/  IMAD.WIDE R6, R40, 0x2, R14 ;  /* 0x0000000228067825 */ /* 0x000fc600078e020e */
[----:B------:R0:W-:Y:S04]  /*a180*/  STL [R1+0x17bc], R4 ;  /* 0x0017bc0401007387 */ /* 0x0001e80000100800 */
[----:B------:R-:W-:Y:S04]  /*a190*/  STL [R1+0x2700], R2 ;  /* 0x0027000201007387 */ /* 0x000fe80000100800 */
[----:B------:R1:W-:Y:S01]  /*a1a0*/  STL [R1+0x26e8], R3 ;  /* 0x0026e80301007387 */ /* 0x0003e20000100800 */
[----:B0-----:R-:W-:-:S03]  /*a1b0*/  IMAD.WIDE R4, R40, 0x2, R10 ;  /* 0x0000000228047825 */ /* 0x001fc600078e020a */
[----:B------:R-:W-:Y:S04]  /*a1c0*/  STL [R1+0x26ec], R6 ;  /* 0x0026ec0601007387 */ /* 0x000fe80000100800 */
[----:B------:R0:W-:Y:S01]  /*a1d0*/  STL [R1+0x26d0], R7 ;  /* 0x0026d00701007387 */ /* 0x0001e20000100800 */
[----:B-1----:R-:W-:-:S03]  /*a1e0*/  IMAD.WIDE R2, R0, 0x2, R38 ;  /* 0x0000000200027825 */ /* 0x002fc600078e0226 */
[----:B------:R-:W-:Y:S04]  /*a1f0*/  STL [R1+0x26e4], R4 ;  /* 0x0026e40401007387 */ /* 0x000fe80000100800 */
[----:B------:R1:W-:Y:S01]  /*a200*/  STL [R1+0x26dc], R5 ;  /* 0x0026dc0501007387 */ /* 0x0003e20000100800 */
[----:B0-----:R-:W-:-:S03]  /*a210*/  IMAD.WIDE R6, R0, 0x2, R34 ;  /* 0x0000000200067825 */ /* 0x001fc600078e0222 */
[----:B------:R-:W-:Y:S01]  /*a220*/  STL [R1+0x26e0], R2 ;  /* 0x0026e00201007387 */ /* 0x000fe20000100800 */
[----:B-1----:R-:W-:-:S03]  /*a230*/  IMAD.WIDE R4, R0, 0x2, R36 ;  /* 0x0000000200047825 */ /* 0x002fc600078e0224 */
        /* <DEDUP_REMOVED lines=33> */
[----:B------:R-:W-:-:S03]  /*a450*/  IMAD R8, R13, 0x1d, RZ ;  /* 0x0000001d0d087824 */ /* 0x000fc600078e02ff */
[----:B------:R-:W-:Y:S01]  /*a460*/  STL [R1+0x2680], R4 ;  /* 0x0026800401007387 */ /* 0x000fe20000100800 */
[----:B0-----:R-:W-:-:S03]  /*a470*/  IMAD.WIDE R6, R0, 0x2, R10 ;  /* 0x0000000200067825 */ /* 0x001fc600078e020a */
[----:B------:R0:W-:Y:S01]  /*a480*/  STL [R1+0x2674], R5 ;  /* 0x0026740501007387 */ /* 0x0001e20000100800 */
[----:B-1----:R-:W-:-:S05]  /*a490*/  IMAD.WIDE R2, R0, 0x2, R16 ;  /* 0x0000000200027825 */ /* 0x002fca00078e0210 */
[----:B------:R-:W-:Y:S01]  /*a4a0*/  STL [R1+0x2678], R2 ;  /* 0x0026780201007387 */ /* 0x000fe20000100800 */
[----:B0-----:R-:W-:-:S03]  /*a4b0*/  IMAD.WIDE R4, R0, 0x2, R14 ;  /* 0x0000000200047825 */ /* 0x001fc600078e020e */
        /* <DEDUP_REMOVED lines=176> */
[----:B------:R1:W-:Y:S04]  /*afc0*/  STL [R1+0x249c], R5 ;  /* 0x00249c0501007387 */ /* 0x0003e80000100800 */
        /* <DEDUP_REMOVED lines=13> */
[----:B------:R-:W-:Y:S01]  /*b0a0*/  STL [R1+0x17ec], R4 ;  /* 0x0017ec0401007387 */ /* 0x000fe20000100800 */
[----:B------:R-:W-:-:S03]  /*b0b0*/  IMAD R12, R13, 0x19, RZ ;  /* 0x000000190d0c7824 */ /* 0x000fc600078e02ff */
        /* <DEDUP_REMOVED lines=27> */
[----:B------:R-:W-:-:S04]  /*b270*/  IMAD.WIDE R8, R12, 0x2, R22 ;  /* 0x000000020c087825 */ /* 0x000fc800078e0216 */
[C---:B-1----:R-:W-:Y:S01]  /*b280*/  IMAD.WIDE R4, R12.reuse, 0x2, R26 ;  /* 0x000000020c047825 */ /* 0x042fe200078e021a */
        /* <DEDUP_REMOVED lines=17> */
[----:B------:R-:W-:-:S03]  /*b3a0*/  IMAD R0, R13, 0x18, RZ ;  /* 0x000000180d007824 */ /* 0x000fc600078e02ff */
[----:B------:R0:W-:Y:S01]  /*b3b0*/  STL [R1+0x1860], R7 ;  /* 0x0018600701007387 */ /* 0x0001e20000100800 */
[----:B-1----:R-:W-:-:S03]  /*b3c0*/  IMAD.WIDE R4, R12, 0x2, R14 ;  /* 0x000000020c047825 */ /* 0x002fc600078e020e */
[----:B------:R-:W-:Y:S04]  /*b3d0*/  STL [R1+0x186c], R8 ;  /* 0x00186c0801007387 */ /* 0x000fe80000100800 */
[----:B------:R-:W-:Y:S01]  /*b3e0*/  STL [R1+0x1868], R9 ;  /* 0x0018680901007387 */ /* 0x000fe20000100800 */
[----:B0-----:R-:W-:-:S03]  /*b3f0*/  IMAD.WIDE R6, R12, 0x2, R10 ;  /* 0x000000020c067825 */ /* 0x001fc600078e020a */
[----:B------:R-:W-:Y:S04]  /*b400*/  STL [R1+0x1874], R2 ;  /* 0x0018740201007387 */ /* 0x000fe80000100800 */
        /* <DEDUP_REMOVED lines=385> */
[----:B------:R-:W-:-:S03]  /*cc20*/  IMAD.SHL.U32 R0, R13, 0x10, RZ ;  /* 0x000000100d007824 */ /* 0x000fc600078e00ff */
        /* <DEDUP_REMOVED lines=700> */
[----:B------:R-:W-:-:S03]  /*f7f0*/  IMAD.WIDE R8, R0, 0x2, R32 ;  /* 0x0000000200087825 */ /* 0x000fc600078e0220 */
        /* <DEDUP_REMOVED lines=81> */
[----:B------:R-:W-:Y:S01]  /*fd10*/  STL [R1+0x2468], R9 ;  /* 0x0024680901007387 */ /* 0x000fe20000100800 */
[----:B-1----:R-:W-:-:S03]  /*fd20*/  IMAD.WIDE R6, R13, 0x2, R14 ;  /* 0x000000020d067825 */ /* 0x002fc600078e020e */
[----:B------:R-:W-:Y:S04]  /*fd30*/  STL [R1+0x2474], R2 ;  /* 0x0024740201007387 */ /* 0x000fe80000100800 */
[----:B------:R0:W-:Y:S04]  /*fd40*/  STL [R1+0x2470], R3 ;  /* 0x0024700301007387 */ /* 0x0001e80000100800 */
[----:B------:R-:W-:Y:S04]  /*fd50*/  STL [R1+0x247c], R4 ;  /* 0x00247c0401007387 */ /* 0x000fe80000100800 */
[----:B------:R-:W-:Y:S01]  /*fd60*/  STL [R1+0x2478], R5 ;  /* 0x0024780501007387 */ /* 0x000fe20000100800 */
[----:B0-----:R-:W-:-:S03]  /*fd70*/  IMAD.WIDE R2, R13, 0x2, R10 ;  /* 0x000000020d027825 */ /* 0x001fc600078e020a */
[----:B------:R-:W-:Y:S04]  /*fd80*/  STL [R1+0x2484], R6 ;  /* 0x0024840601007387 */ /* 0x000fe80000100800 */
[----:B------:R-:W-:Y:S04]  /*fd90*/  STL [R1+0x2480], R7 ;  /* 0x0024800701007387 */ /* 0x000fe80000100800 */
[----:B------:R0:W-:Y:S04]  /*fda0*/  STL [R1+0x248c], R2 ;  /* 0x00248c0201007387 */ /* 0x0001e80000100800 */
[----:B------:R1:W-:Y:S04]  /*fdb0*/  STL [R1+0x2488], R3 ;  /* 0x0024880301007387 */ /* 0x0003e80000100800 */
[----:B------:R2:W-:Y:S04]  /*fdc0*/  STL [R1+0x17b0], RZ ;  /* 0x0017b0ff01007387 */ /* 0x0005e80000100800 */
        /* <DEDUP_REMOVED lines=972> */
[----:B------:R2:W-:Y:S04]  /*13a90*/  STL [R1], RZ ;  /* 0x000000ff01007387 */ /* 0x0005e80000100800 */
        /* <DEDUP_REMOVED lines=21> */
[----:B------:R-:W3:Y:S04]  /*13bf0*/  S2R R15, SR_TID.X ;  /* 0x00000000000f7919 */ /* 0x000ee80000002100 */
        /* <DEDUP_REMOVED lines=20> */
[----:B------:R2:W-:Y:S01]  /*13d40*/  STL [R1+0x78], RZ ;  /* 0x000078ff01007387 */ /* 0x0005e20000100800 */
[----:B---3--:R-:W-:-:S03]  /*13d50*/  LOP3.LUT R15, R15, 0x1f, RZ, 0xc0, !PT ;  /* 0x0000001f0f0f7812 */ /* 0x008fc600078ec0ff */
[----:B------:R2:W-:Y:S04]  /*13d60*/  STL [R1+0x7c], RZ ;  /* 0x00007cff01007387 */ /* 0x0005e80000100800 */
[----:B------:R2:W-:Y:S04]  /*13d70*/  STL [R1+0x60], RZ ;  /* 0x000060ff01007387 */ /* 0x0005e80000100800 */
[----:B------:R2:W-:Y:S04]  /*13d80*/  STL [R1+0x64], RZ ;  /* 0x000064ff01007387 */ /* 0x0005e80000100800 */
[----:B------:R2:W-:Y:S04]  /*13d90*/  STL [R1+0x68], RZ ;  /* 0x000068ff01007387 */ /* 0x0005e80000100800 */
[----:B------:R2:W-:Y:S01]  /*13da0*/  STL [R1+0x6c], RZ ;  /* 0x00006cff01007387 */ /* 0x0005e20000100800 */
[----:B0-----:R-:W-:-:S03]  /*13db0*/  IMAD.SHL.U32 R2, R15, 0x2, RZ ;  /* 0x000000020f027824 */ /* 0x001fc600078e00ff */
[----:B------:R2:W-:Y:S01]  /*13dc0*/  STL [R1+0x50], RZ ;  /* 0x000050ff01007387 */ /* 0x0005e20000100800 */
[----:B------:R-:W-:-:S03]  /*13dd0*/  IMAD.MOV.U32 R15, RZ, RZ, c[0x0][0x180] ;  /* 0x00006000ff0f7624 */ /* 0x000fc600078e00ff */
[----:B------:R2:W-:Y:S04]  /*13de0*/  STL [R1+0x54], RZ ;  /* 0x000054ff01007387 */ /* 0x0005e80000100800 */
[----:B------:R2:W-:Y:S04]  /*13df0*/  STL [R1+0x58], RZ ;  /* 0x000058ff01007387 */ /* 0x0005e80000100800 */
[----:B------:R2:W-:Y:S01]  /*13e00*/  STL [R1+0x5c], RZ ;  /* 0x00005cff01007387 */ /* 0x0005e20000100800 */
[----:B------:R-:W-:Y:S01]  /*13e10*/  IADD3 R15, R15, 0x1f, RZ ;  /* 0x0000001f0f0f7810 */ /* 0x000fe20007ffe0ff */
[----:B-1----:R-:W-:-:S03]  /*13e20*/  IMAD.SHL.U32 R3, R13, 0x20, RZ ;  /* 0x000000200d037824 */ /* 0x002fc600078e00ff */
[----:B------:R-:W-:Y:S01]  /*13e30*/  SHF.R.S32.HI R13, RZ, 0x1f, R15 ;  /* 0x0000001fff0d7819 */ /* 0x000fe2000001140f */
[----:B------:R-:W-:Y:S01]  /*13e40*/  ULDC UR4, c[0x0][0x18c] ;  /* 0x0000630000047ab9 */ /* 0x000fe20000000800 */
[----:B------:R-:W-:Y:S01]  /*13e50*/  SHF.R.S32.HI R0, RZ, 0x1f, R3 ;  /* 0x0000001fff007819 */ /* 0x000fe20000011403 */
[----:B------:R-:W-:Y:S01]  /*13e60*/  USHF.L.U32 UR4, UR4, 0x5, URZ ;  /* 0x0000000504047899 */ /* 0x000fe2000800063f */
[----:B------:R-:W-:Y:S02]  /*13e70*/  LEA.HI R13, R13, R15, RZ, 0x5 ;  /* 0x0000000f0d0d7211 */ /* 0x000fe400078f28ff */
[C---:B------:R-:W-:Y:S01]  /*13e80*/  SHF.L.U64.HI R0, R3.reuse, 0x1, R0 ;  /* 0x0000000103007819 */ /* 0x040fe20000010200 */
[----:B------:R-:W-:Y:S01]  /*13e90*/  USHF.R.S32.HI UR5, URZ, 0x1f, UR4 ;  /* 0x0000001f3f057899 */ /* 0x000fe20008011404 */
[----:B------:R-:W-:Y:S01]  /*13ea0*/  SHF.R.S32.HI R4, RZ, 0x5, R13 ;  /* 0x00000005ff047819 */ /* 0x000fe2000001140d */
[----:B------:R-:W-:Y:S01]  /*13eb0*/  IMAD.SHL.U32 R3, R3, 0x2, RZ ;  /* 0x0000000203037824 */ /* 0x000fe200078e00ff */
[----:B------:R-:W-:-:S02]  /*13ec0*/  LOP3.LUT R6, R2, 0x10, RZ, 0x3c, !PT ;  /* 0x0000001002067812 */ /* 0x000fc400078e3cff */
[C---:B------:R-:W-:Y:S02]  /*13ed0*/  LOP3.LUT R5, R2.reuse, 0x20, RZ, 0x3c, !PT ;  /* 0x0000002002057812 */ /* 0x040fe400078e3cff */
[----:B------:R-:W-:Y:S02]  /*13ee0*/  LOP3.LUT R4, R2, 0x30, RZ, 0x3c, !PT ;  /* 0x0000003002047812 */ /* 0x000fe400078e3cff */
[C---:B----4-:R-:W-:Y:S02]  /*13ef0*/  LOP3.LUT R6, R56.reuse, 0x20, RZ, 0x3c, !PT ;  /* 0x0000002038067812 */ /* 0x050fe400078e3cff */
[C---:B------:R-:W-:Y:S02]  /*13f00*/  LOP3.LUT R5, R56.reuse, 0x40, RZ, 0x3c, !PT ;  /* 0x0000004038057812 */ /* 0x040fe400078e3cff */
[----:B------:R-:W-:Y:S01]  /*13f10*/  LOP3.LUT R4, R56, 0x60, RZ, 0x3c, !PT ;  /* 0x0000006038047812 */ /* 0x000fe200078e3cff */
[----:B------:R-:W-:Y:S02]  /*13f20*/  USHF.L.U32 UR8, UR4, 0x1, URZ ;  /* 0x0000000104087899 */ /* 0x000fe4000800063f */
[----:B--2---:R-:W-:-:S02]  /*13f30*/  USHF.L.U64.HI UR5, UR4, 0x1, UR5 ;  /* 0x0000000104057899 */ /* 0x004fc40008010205 */
.L_x_2:
[----:B------:R-:W2:Y:S04]  /*13f40*/  LDL R7, [R1+0x17bc] ;  /* 0x0017bc0001077983 */ /* 0x000ea80000100800 */
[----:B--2---:R0:W-:Y:S04]  /*13f50*/  STL [R1+0x43d4], R7 ;  /* 0x0043d40701007387 */ /* 0x0041e80000100800 */
[----:B------:R-:W2:Y:S04]  /*13f60*/  LDL R6, [R1+0x17c0] ;  /* 0x0017c00001067983 */ /* 0x000ea80000100800 */
[----:B0-----:R-:W3:Y:S04]  /*13f70*/  LDL R7, [R1+0x17b0] ;  /* 0x0017b00001077983 */ /* 0x001ee80000100800 */
[----:B------:R0:W-:Y:S04]  /*13f80*/  STL [R1+0x43d0], R58 ;  /* 0x0043d03a01007387 */ /* 0x0001e80000100800 */
[----:B-1----:R1:W-:Y:S04]  /*13f90*/  STL [R1+0x43cc], R59 ;  /* 0x0043cc3b01007387 */ /* 0x0023e80000100800 */
[----:B------:R-:W-:Y:S04]  /*13fa0*/  STL [R1+0x43c8], R60 ;  /* 0x0043c83c01007387 */ /* 0x000fe80000100800 */
        /* <DEDUP_REMOVED lines=207> */
[----:B-----5:R-:W-:Y:S04]  /*14ca0*/  STL [R1+0x3de8], R57 ;  /* 0x003de83901007387 */ /* 0x020fe80000100800 */
        /* <DEDUP_REMOVED lines=216> */
[----:B------:R-:W-:Y:S01]  /*15a30*/  STL [R1+0x3d24], R8 ;  /* 0x003d240801007387 */ /* 0x000fe20000100800 */
[----:B------:R-:W-:-:S03]  /*15a40*/  IMAD.MOV.U32 R4, RZ, RZ, c[0x0][0x180] ;  /* 0x00006000ff047624 */ /* 0x000fc600078e00ff */
[----:B------:R-:W-:Y:S04]  /*15a50*/  STL [R1+0x3d20], R5 ;  /* 0x003d200501007387 */ /* 0x000fe80000100800 */
[----:B------:R-:W-:Y:S04]  /*15a60*/  STL [R1+0x3be0], R56 ;  /* 0x003be03801007387 */ /* 0x000fe80000100800 */
[----:B------:R-:W-:Y:S04]  /*15a70*/  STL [R1+0x3c60], R56 ;  /* 0x003c603801007387 */ /* 0x000fe80000100800 */
[----:B------:R-:W-:Y:S01]  /*15a80*/  STL [R1+0x3c68], R56 ;  /* 0x003c683801007387 */ /* 0x000fe20000100800 */
[----:B---3--:R-:W-:-:S03]  /*15a90*/  IMAD R4, R7, -0x20, R4 ;  /* 0xffffffe007047824 */ /* 0x008fc600078e0204 */
[----:B------:R-:W-:Y:S04]  /*15aa0*/  STL [R1+0x3c70], R56 ;  /* 0x003c703801007387 */ /* 0x000fe80000100800 */
[----:B------:R-:W-:Y:S04]  /*15ab0*/  STL [R1+0x3c74], R56 ;  /* 0x003c743801007387 */ /* 0x000fe80000100800 */
[----:B------:R-:W-:Y:S04]  /*15ac0*/  STL [R1+0x2ac0], R0 ;  /* 0x002ac00001007387 */ /* 0x000fe80000100800 */
[----:B------:R-:W-:Y:S04]  /*15ad0*/  STL [R1+0x3c78], R0 ;  /* 0x003c780001007387 */ /* 0x000fe80000100800 */
[----:B------:R-:W2:Y:S01]  /*15ae0*/  LDL.LU R7, [R1+0x43d4] ;  /* 0x0043d40001077983 */ /* 0x000ea20000300800 */
[----:B------:R-:W-:-:S02]  /*15af0*/  ISETP.GT.AND P0, PT, R4, RZ, PT ;  /* 0x000000ff0400720c */ /* 0x000fc40003f04270 */
[----:B0-----:R-:W-:-:S11]  /*15b00*/  PRMT R58, RZ, 0x7610, R58 ;  /* 0x00007610ff3a7816 */ /* 0x001fd6000000003a */
[----:B--2---:R-:W2:Y:S01]  /*15b10*/  @P0 LDG.E.U16 R58, [R6.64] ;  /* 0x00000006063a0981 */ /* 0x004ea2000c1e1500 */
[----:B-1----:R-:W-:-:S03]  /*15b20*/  PRMT R59, RZ, 0x7610, R59 ;  /* 0x00007610ff3b7816 */ /* 0x002fc6000000003b */
[----:B--2---:R0:W-:Y:S04]  /*15b30*/  STL [R1+0x17ac], R58 ;  /* 0x0017ac3a01007387 */ /* 0x0041e80000100800 */
[----:B0-----:R-:W2:Y:S04]  /*15b40*/  LDL.LU R58, [R1+0x43d0] ;  /* 0x0043d000013a7983 */ /* 0x001ea80000300800 */
[----:B------:R-:W3:Y:S04]  /*15b50*/  LDL.64 R6, [R1+0x1058] ;  /* 0x0010580001067983 */ /* 0x000ee80000100a00 */
[----:B---3--:R-:W3:Y:S01]  /*15b60*/  @P0 LDG.E.U16 R59, [R6.64] ;  /* 0x00000006063b0981 */ /* 0x008ee2000c1e1500 */
[----:B------:R-:W-:-:S03]  /*15b70*/  PRMT R60, RZ, 0x7610, R60 ;  /* 0x00007610ff3c7816 */ /* 0x000fc6000000003c */
[----:B---3--:R0:W-:Y:S04]  /*15b80*/  STL [R1+0x17a8], R59 ;  /* 0x0017a83b01007387 */ /* 0x0081e80000100800 */
[----:B0-----:R-:W3:Y:S04]  /*15b90*/  LDL.LU R59, [R1+0x43cc] ;  /* 0x0043cc00013b7983 */ /* 0x001ee80000300800 */
[----:B------:R-:W4:Y:S01]  /*15ba0*/  LDL.64 R6, [R1+0x1060] ;  /* 0x0010600001067983 */ /* 0x000f220000100a00 */
[----:B------:R-:W-:-:S03]  /*15bb0*/  PRMT R61, RZ, 0x7610, R61 ;  /* 0x00007610ff3d7816 */ /* 0x000fc6000000003d */
[----:B----4-:R2:W4:Y:S02]  /*15bc0*/  @P0 LDG.E.U16 R60, [R6.64] ;  /* 0x00000006063c0981 */ /* 0x010524000c1e1500 */
[----:B--2---:R-:W-:Y:S02]  /*15bd0*/  @P0 IMAD.MOV.U32 R6, RZ, RZ, R58 ;  /* 0x000000ffff060224 */ /* 0x004fe400078e003a */
[----:B---3--:R-:W-:-:S05]  /*15be0*/  @P0 IMAD.MOV.U32 R7, RZ, RZ, R59 ;  /* 0x000000ffff070224 */ /* 0x008fca00078e003b */
[----:B------:R-:W2:Y:S04]  /*15bf0*/  @P0 LDG.E.U16 R61, [R6.64] ;  /* 0x00000006063d0981 */ /* 0x000ea8000c1e1500 */
[----:B----4-:R0:W-:Y:S04]  /*15c00*/  STL [R1+0x17a4], R60 ;  /* 0x0017a43c01007387 */ /* 0x0101e80000100800 */
[----:B0-----:R-:W3:Y:S04]  /*15c10*/  LDL.LU R60, [R1+0x43c8] ;  /* 0x0043c800013c7983 */ /* 0x001ee80000300800 */
[----:B------:R-:W-:Y:S04]  /*15c20*/  STL [R1+0x2e14], R58 ;  /* 0x002e143a01007387 */ /* 0x000fe80000100800 */
[----:B------:R-:W-:Y:S04]  /*15c30*/  STL [R1+0x2e10], R59 ;  /* 0x002e103b01007387 */ /* 0x000fe80000100800 */
[----:B--2---:R0:W-:Y:S04]  /*15c40*/  STL [R1+0x17a0], R61 ;  /* 0x0017a03d01007387 */ /* 0x0041e80000100800 */
[----:B0-----:R-:W2:Y:S01]  /*15c50*/  LDL.LU R61, [R1+0x43c4] ;  /* 0x0043c400013d7983 */ /* 0x001ea20000300800 */
[----:B------:R-:W-:Y:S01]  /*15c60*/  PRMT R3, RZ, 0x7610, R3 ;  /* 0x00007610ff037816 */ /* 0x000fe20000000003 */
[----:B---3--:R-:W-:-:S02]  /*15c70*/  @P0 IMAD.MOV.U32 R6, RZ, RZ, R60 ;  /* 0x000000ffff060224 */ /* 0x008fc400078e003c */
[----:B--2---:R-:W-:-:S05]  /*15c80*/  @P0 IMAD.MOV.U32 R7, RZ, RZ, R61 ;  /* 0x000000ffff070224 */ /* 0x004fca00078e003d */
[----:B------:R-:W2:Y:S04]  /*15c90*/  @P0 LDG.E.U16 R3, [R6.64] ;  /* 0x0000000606030981 */ /* 0x000ea8000c1e1500 */
[----:B------:R-:W-:Y:S04]  /*15ca0*/  STL [R1+0x2ab4], R60 ;  /* 0x002ab43c01007387 */ /* 0x000fe80000100800 */
[----:B------:R-:W-:Y:S04]  /*15cb0*/  STL [R1+0x3c64], R60 ;  /* 0x003c643c01007387 */ /* 0x000fe80000100800 */
[----:B------:R-:W-:Y:S04]  /*15cc0*/  STL [R1+0x3c6c], R60 ;  /* 0x003c6c3c01007387 */ /* 0x000fe80000100800 */
[----:B------:R-:W-:Y:S04]  /*15cd0*/  STL [R1+0x3c7c], R60 ;  /* 0x003c7c3c01007387 */ /* 0x000fe80000100800 */
[----:B------:R-:W-:Y:S04]  /*15ce0*/  STL [R1+0x2ab0], R61 ;  /* 0x002ab03d01007387 */ /* 0x000fe80000100800 */
[----:B------:R-:W-:Y:S04]  /*15cf0*/  STL [R1+0x3c80], R61 ;  /* 0x003c803d01007387 */ /* 0x000fe80000100800 */
[----:B--2---:R0:W-:Y:S04]  /*15d00*/  STL [R1+0x179c], R3 ;  /* 0x00179c0301007387 */ /* 0x0041e80000100800 */
[----:B0-----:R-:W2:Y:S04]  /*15d10*/  LDL.LU R3, [R1+0x43c0] ;  /* 0x0043c00001037983 */ /* 0x001ea80000300800 */
[----:B------:R-:W3:Y:S01]  /*15d20*/  LDL.64 R6, [R1+0x1000] ;  /* 0x0010000001067983 */ /* 0x000ee20000100a00 */
[----:B------:R-:W-:-:S06]  /*15d30*/  PRMT R57, RZ, 0x7610, R57 ;  /* 0x00007610ff397816 */ /* 0x000fcc0000000039 */
[----:B---3--:R-:W3:Y:S01]  /*15d40*/  @P0 LDG.E.U16 R57, [R6.64] ;  /* 0x0000000606390981 */ /* 0x008ee2000c1e1500 */
[----:B--2---:R-:W-:-:S03]  /*15d50*/  PRMT R3, RZ, 0x7610, R3 ;  /* 0x00007610ff037816 */ /* 0x004fc60000000003 */
[----:B---3--:R0:W-:Y:S04]  /*15d60*/  STL [R1+0x1798], R57 ;  /* 0x0017983901007387 */ /* 0x0081e80000100800 */
[----:B0-----:R-:W2:Y:S04]  /*15d70*/  LDL.LU R57, [R1+0x43bc] ;  /* 0x0043bc0001397983 */ /* 0x001ea80000300800 */
[----:B------:R-:W3:Y:S04]  /*15d80*/  LDL.64 R6, [R1+0x1008] ;  /* 0x0010080001067983 */ /* 0x000ee80000100a00 */
        /* <DEDUP_REMOVED lines=46> */
[----:B------:R-:W-:-:S03]  /*16070*/  ISETP.GT.AND P1, PT, R4, 0x1, PT ;  /* 0x000000010400780c */ /* 0x000fc60003f24270 */
[----:B---3--:R0:W-:Y:S04]  /*16080*/  STL [R1+0x1770], R57 ;  /* 0x0017703901007387 */ /* 0x0081e80000100800 */
[----:B0-----:R-:W3:Y:S04]  /*16090*/  LDL.LU R57, [R1+0x4394] ;  /* 0x0043940001397983 */ /* 0x001ee80000300800 */
[----:B------:R-:W4:Y:S04]  /*160a0*/  LDL R6, [R1+0x2488] ;  /* 0x0024880001067983 */ /* 0x000f280000100800 */
[----:B------:R-:W4:Y:S01]  /*160b0*/  LDL R7, [R1+0x248c] ;  /* 0x00248c0001077983 */ /* 0x000f220000100800 */
[----:B--2---:R-:W-:-:S02]  /*160c0*/  PRMT R3, RZ, 0x7610, R3 ;  /* 0x00007610ff037816 */ /* 0x004fc40000000003 */
[----:B----4-:R-:W-:-:S04]  /*160d0*/  @P1 LOP3.LUT R7, R7, R6, RZ, 0x3c, !PT ;  /* 0x0000000607071212 */ /* 0x010fc800078e3cff */
[----:B------:R-:W-:-:S04]  /*160e0*/  @P1 LOP3.LUT R6, R7, R6, RZ, 0x3c, !PT ;  /* 0x0000000607061212 */ /* 0x000fc800078e3cff */
[----:B------:R-:W-:-:S05]  /*160f0*/  @P1 LOP3.LUT R7, R7, R6, RZ, 0x3c, !PT ;  /* 0x0000000607071212 */ /* 0x000fca00078e3cff */
[----:B------:R-:W2:Y:S04]  /*16100*/  @P1 LDG.E.U16 R3, [R6.64] ;  /* 0x0000000606031981 */ /* 0x000ea8000c1e1500 */
[----:B--2---:R0:W-:Y:S04]  /*16110*/  STL [R1+0x176c], R3 ;  /* 0x00176c0301007387 */ /* 0x0041e80000100800 */
[----:B0-----:R-:W2:Y:S04]  /*16120*/  LDL.LU R3, [R1+0x4390] ;  /* 0x0043900001037983 */ /* 0x001ea80000300800 */
[----:B------:R-:W4:Y:S04]  /*16130*/  LDL R6, [R1+0x2480] ;  /* 0x0024800001067983 */ /* 0x000f280000100800 */
[----:B------:R-:W4:Y:S01]  /*16140*/  LDL R7, [R1+0x2484] ;  /* 0x0024840001077983 */ /* 0x000f220000100800 */
[----:B---3--:R-:W-:-:S02]  /*16150*/  PRMT R57, RZ, 0x7610, R57 ;  /* 0x00007610ff397816 */ /* 0x008fc40000000039 */
[----:B----4-:R-:W-:-:S04]  /*16160*/  @P1 LOP3.LUT R7, R7, R6, RZ, 0x3c, !PT ;  /* 0x0000000607071212 */ /* 0x010fc800078e3cff */
[----:B------:R-:W-:-:S04]  /*16170*/  @P1 LOP3.LUT R6, R7, R6, RZ, 0x3c, !PT ;  /* 0x0000000607061212 */ /* 0x000fc800078e3cff */
[----:B------:R-:W-:-:S05]  /*16180*/  @P1 LOP3.LUT R7, R7, R6, RZ, 0x3c, !PT ;  /* 0x0000000607071212 */ /* 0x000fca00078e3cff */
[----:B------:R-:W3:Y:S04]  /*16190*/  @P1 LDG.E.U16 R57, [R6.64] ;  /* 0x0000000606391981 */ /* 0x000ee8000c1e1500 */
        /* <DEDUP_REMOVED lines=125> */
[----:B------:R-:W3:Y:S01]  /*16970*/  @P1 LDG.E.U16 R57, [R6.64] ;  /* 0x0000000606391981 */ /* 0x000ee2000c1e1500 */
        /* <DEDUP_REMOVED lines=267> */
[----:B------:R-:W-:-:S02]  /*17a30*/  PRMT R61, RZ, 0x7610, R61 ;  /* 0x00007610ff3d7816 */ /* 0x000fc4000000003d */
[----:B----4-:R-:W-:-:S04]  /*17a40*/  @P1 LOP3.LUT R7, R7, R6, RZ, 0x3c, !PT ;  /* 0x0000000607071212 */ /* 0x010fc800078e3cff */
[----:B------:R-:W-:-:S04]  /*17a50*/  @P1 LOP3.LUT R6, R7, R6, RZ, 0x3c, !PT ;  /* 0x0000000607061212 */ /* 0x000fc800078e3cff */
[----:B------:R-:W-:-:S05]  /*17a60*/  @P1 LOP3.LUT R7, R7, R6, RZ, 0x3c, !PT ;  /* 0x0000000607071212 */ /* 0x000fca00078e3cff */
[----:B------:R0:W4:Y:S04]  /*17a70*/  @P1 LDG.E.U16 R61, [R6.64] ;  /* 0x00000006063d1981 */ /* 0x000128000c1e1500 */
[----:B0-----:R-:W2:Y:S04]  /*17a80*/  LDL R6, [R1+0x2318] ;  /* 0x0023180001067983 */ /* 0x001ea80000100800 */
[----:B------:R-:W2:Y:S01]  /*17a90*/  LDL R7, [R1+0x231c] ;  /* 0x00231c0001077983 */ /* 0x000ea20000100800 */
[----:B------:R-:W-:-:S03]  /*17aa0*/  PRMT R60, RZ, 0x7610, R60 ;  /* 0x00007610ff3c7816 */ /* 0x000fc6000000003c */
[----:B----4-:R-:W-:Y:S01]  /*17ab0*/  STL [R1+0x3c84], R61 ;  /* 0x003c843d01007387 */ /* 0x010fe20000100800 */
[----:B--2---:R-:W-:-:S04]  /*17ac0*/  @P1 LOP3.LUT R7, R7, R6, RZ, 0x3c, !PT ;  /* 0x0000000607071212 */ /* 0x004fc800078e3cff */
[----:B------:R-:W-:-:S04]  /*17ad0*/  @P1 LOP3.LUT R6, R7, R6, RZ, 0x3c, !PT ;  /* 0x0000000607061212 */ /* 0x000fc800078e3cff */
[----:B------:R-:W-:-:S05]  /*17ae0*/  @P1 LOP3.LUT R7, R7, R6, RZ, 0x3c, !PT ;  /* 0x0000000607071212 */ /* 0x000fca00078e3cff */
[----:B------:R0:W2:Y:S04]  /*17af0*/  @P1 LDG.E.U16 R60, [R6.64] ;  /* 0x00000006063c1981 */ /* 0x0000a8000c1e1500 */
[----:B0-----:R-:W4:Y:S04]  /*17b00*/  LDL R6, [R1+0x2310] ;  /* 0x0023100001067983 */ /* 0x001f280000100800 */
[----:B------:R-:W4:Y:S01]  /*17b10*/  LDL R7, [R1+0x2314] ;  /* 0x0023140001077983 */ /* 0x000f220000100800 */
[----:B------:R-:W-:-:S03]  /*17b20*/  PRMT R0, RZ, 0x7610, R0 ;  /* 0x00007610ff007816 */ /* 0x000fc60000000000 */
[----:B--2---:R-:W-:Y:S01]  /*17b30*/  STL [R1+0x3c88], R60 ;  /* 0x003c883c01007387 */ /* 0x004fe20000100800 */
[----:B----4-:R-:W-:-:S04]  /*17b40*/  @P1 LOP3.LUT R7, R7, R6, RZ, 0x3c, !PT ;  /* 0x0000000607071212 */ /* 0x010fc800078e3cff */
[----:B------:R-:W-:-:S04]  /*17b50*/  @P1 LOP3.LUT R6, R7, R6, RZ, 0x3c, !PT ;  /* 0x0000000607061212 */ /* 0x000fc800078e3cff */
[----:B------:R-:W-:-:S05]  /*17b60*/  @P1 LOP3.LUT R7, R7, R6, RZ, 0x3c, !PT ;  /* 0x0000000607071212 */ /* 0x000fca00078e3cff */
[----:B------:R0:W2:Y:S04]  /*17b70*/  @P1 LDG.E.U16 R0, [R6.64] ;  /* 0x0000000606001981 */ /* 0x0000a8000c1e1500 */
[----:B0-----:R-:W4:Y:S04]  /*17b80*/  LDL R6, [R1+0x2308] ;  /* 0x0023080001067983 */ /* 0x001f280000100800 */
[----:B------:R-:W4:Y:S01]  /*17b90*/  LDL R7, [R1+0x230c] ;  /* 0x00230c0001077983 */ /* 0x000f220000100800 */
[----:B------:R-:W-:Y:S02]  /*17ba0*/  ISETP.GT.AND P0, PT, R4, 0x4, PT ;  /* 0x000000040400780c */ /* 0x000fe40003f04270 */
[----:B---3--:R-:W-:-:S11]  /*17bb0*/  PRMT R57, RZ, 0x7610, R57 ;  /* 0x00007610ff397816 */ /* 0x008fd60000000039 */
[----:B----4-:R-:W-:-:S04]  /*17bc0*/  @P0 LOP3.LUT R7, R7, R6, RZ, 0x3c, !PT ;  /* 0x0000000607070212 */ /* 0x010fc800078e3cff */
[----:B------:R-:W-:-:S04]  /*17bd0*/  @P0 LOP3.LUT R6, R7, R6, RZ, 0x3c, !PT ;  /* 0x0000000607060212 */ /* 0x000fc800078e3cff */
[----:B------:R-:W-:-:S05]  /*17be0*/  @P0 LOP3.LUT R7, R7, R6, RZ, 0x3c, !PT ;  /* 0x0000000607070212 */ /* 0x000fca00078e3cff */
[----:B------:R-:W3:Y:S04]  /*17bf0*/  @P0 LDG.E.U16 R57, [R6.64] ;  /* 0x0000000606390981 */ /* 0x000ee8000c1e1500 */
[----:B--2---:R-:W-:Y:S04]  /*17c00*/  STL [R1+0x3c8c], R0 ;  /* 0x003c8c0001007387 */ /* 0x004fe80000100800 */
[----:B---3--:R0:W-:Y:S04]  /*17c10*/  STL [R1+0x1664], R57 ;  /* 0x0016643901007387 */ /* 0x0081e80000100800 */
[----:B0-----:R-:W2:Y:S04]  /*17c20*/  LDL.LU R57, [R1+0x42dc] ;  /* 0x0042dc0001397983 */ /* 0x001ea80000300800 */
[----:B------:R-:W3:Y:S04]  /*17c30*/  LDL R6, [R1+0x2300] ;  /* 0x0023000001067983 */ /* 0x000ee80000100800 */
[----:B------:R-:W3:Y:S01]  /*17c40*/  LDL R7, [R1+0x2304] ;  /* 0x0023040001077983 */ /* 0x000ee20000100800 */
[----:B------:R-:W-:-:S02]  /*17c50*/  PRMT R3, RZ, 0x7610, R3 ;  /* 0x00007610ff037816 */ /* 0x000fc40000000003 */
[----:B---3--:R-:W-:-:S04]  /*17c60*/  @P0 LOP3.LUT R7, R7, R6, RZ, 0x3c, !PT ;  /* 0x0000000607070212 */ /* 0x008fc800078e3cff */
        /* <DEDUP_REMOVED lines=431> */
[----:B---3--:R-:W-:Y:S02]  /*19760*/  PRMT R3, RZ, 0x7610, R3 ;  /* 0x00007610ff037816 */ /* 0x008fe40000000003 */
[----:B--2---:R-:W-:-:S04]  /*19770*/  @P1 LOP3.LUT R7, R7, R6, RZ, 0x3c, !PT ;  /* 0x0000000607071212 */ /* 0x004fc800078e3cff */
[----:B------:R-:W-:-:S04]  /*19780*/  @P1 LOP3.LUT R6, R7, R6, RZ, 0x3c, !PT ;  /* 0x0000000607061212 */ /* 0x000fc800078e3cff */
[----:B------:R-:W-:-:S05]  /*19790*/  @P1 LOP3.LUT R7, R7, R6, RZ, 0x3c, !PT ;  /* 0x0000000607071212 */ /* 0x000fca00078e3cff */
[----:B------:R-:W2:Y:S04]  /*197a0*/  @P1 LDG.E.U16 R3, [R6.64] ;  /* 0x0000000606031981 */ /* 0x000ea8000c1e1500 */
[----:B----4-:R-:W-:Y:S04]  /*197b0*/  STL [R1+0x3c90], R56 ;  /* 0x003c903801007387 */ /* 0x010fe80000100800 */
[----:B--2---:R0:W-:Y:S04]  /*197c0*/  STL [R1+0x1764], R3 ;  /* 0x0017640301007387 */ /* 0x0041e80000100800 */
        /* <DEDUP_REMOVED lines=124> */
[----:B------:R-:W2:Y:S01]  /*19f90*/  @P1 LDG.E.U16 R3, [R6.64] ;  /* 0x0000000606031981 */ /* 0x000ea2000c1e1500 */
[----:B------:R-:W-:-:S03]  /*19fa0*/  ISETP.GT.AND P0, PT, R4, 0x8, PT ;  /* 0x000000080400780c */ /* 0x000fc60003f04270 */
        /* <DEDUP_REMOVED lines=281> */
[----:B0-----:R-:W3:Y:S01]  /*1b140*/  LDL.LU R57, [R1+0x4168] ;  /* 0x0041680001397983 */ /* 0x001ee20000300800 */
[----:B------:R-:W4:Y:S02]  /*1b150*/  LDL R6, [R1+0x200c] ;  /* 0x00200c0001067983 */ /* 0x000f240000100800 */
        /* <DEDUP_REMOVED lines=8> */
[----:B0-----:R-:W2:Y:S01]  /*1b1e0*/  LDL.LU R3, [R1+0x4164] ;  /* 0x0041640001037983 */ /* 0x001ea20000300800 */
[----:B------:R-:W4:Y:S02]  /*1b1f0*/  LDL R6, [R1+0x2004] ;  /* 0x0020040001067983 */ /* 0x000f240000100800 */
[----:B------:R-:W4:Y:S01]  /*1b200*/  LDL R7, [R1+0x2008] ;  /* 0x0020080001077983 */ /* 0x000f220000100800 */
[----:B---3--:R-:W-:Y:S02]  /*1b210*/  PRMT R57, RZ, 0x7610, R57 ;  /* 0x00007610ff397816 */ /* 0x008fe40000000039 */
        /* <DEDUP_REMOVED lines=12> */
[----:B------:R-:W2:Y:S04]  /*1b2e0*/  @P0 LDG.E.U16 R3, [R6.64] ;  /* 0x0000000606030981 */ /* 0x000ea8000c1e1500 */
[----:B--2---:R0:W-:Y:S04]  /*1b2f0*/  STL [R1+0x149c], R3 ;  /* 0x00149c0301007387 */ /* 0x0041e80000100800 */
[----:B0-----:R-:W2:Y:S01]  /*1b300*/  LDL.LU R3, [R1+0x415c] ;  /* 0x00415c0001037983 */ /* 0x001ea20000300800 */
[----:B------:R-:W4:Y:S02]  /*1b310*/  LDL R6, [R1+0x1ff4] ;  /* 0x001ff40001067983 */ /* 0x000f240000100800 */
        /* <DEDUP_REMOVED lines=1667> */
[----:B------:R-:W4:Y:S02]  /*21b50*/  LDL R7, [R1+0x1a38] ;  /* 0x001a380001077983 */ /* 0x000f240000100800 */
[----:B----4-:R-:W-:-:S02]  /*21b60*/  @P1 LOP3.LUT R7, R7, R6, RZ, 0x3c, !PT ;  /* 0x0000000607071212 */ /* 0x010fc400078e3cff */
[----:B--2---:R-:W-:Y:S02]  /*21b70*/  PRMT R3, RZ, 0x7610, R3 ;  /* 0x00007610ff037816 */ /* 0x004fe40000000003 */
        /* <DEDUP_REMOVED lines=47> */
[----:B------:R-:W2:Y:S01]  /*21e70*/  @P1 LDG.E.U16 R3, [R6.64] ;  /* 0x0000000606031981 */ /* 0x000ea2000c1e1500 */
[----:B------:R-:W-:-:S03]  /*21e80*/  ISETP.GT.AND P0, PT, R4, 0x16, PT ;  /* 0x000000160400780c */ /* 0x000fc60003f04270 */
[----:B--2---:R0:W-:Y:S04]  /*21e90*/  STL [R1+0x11a8], R3 ;  /* 0x0011a80301007387 */ /* 0x0041e80000100800 */
[----:B0-----:R-:W2:Y:S01]  /*21ea0*/  LDL.LU R3, [R1+0x3e64] ;  /* 0x003e640001037983 */ /* 0x001ea20000300800 */
[----:B------:R-:W4:Y:S02]  /*21eb0*/  LDL R6, [R1+0x1a04] ;  /* 0x001a040001067983 */ /* 0x000f240000100800 */
[----:B------:R-:W4:Y:S03]  /*21ec0*/  LDL R7, [R1+0x1a08] ;  /* 0x001a080001077983 */ /* 0x000f260000100800 */
        /* <DEDUP_REMOVED lines=280> */
[----:B------:R-:W-:-:S02]  /*23050*/  PRMT R55, RZ, 0x7610, R55 ;  /* 0x00007610ff377816 */ /* 0x000fc40000000037 */
[----:B----4-:R-:W-:-:S04]  /*23060*/  @P1 LOP3.LUT R7, R7, R6, RZ, 0x3c, !PT ;  /* 0x0000000607071212 */ /* 0x010fc800078e3cff */
[----:B------:R-:W-:-:S04]  /*23070*/  @P1 LOP3.LUT R6, R7, R6, RZ, 0x3c, !PT ;  /* 0x0000000607061212 */ /* 0x000fc800078e3cff */
[----:B------:R-:W-:-:S05]  /*23080*/  @P1 LOP3.LUT R7, R7, R6, RZ, 0x3c, !PT ;  /* 0x0000000607071212 */ /* 0x000fca00078e3cff */
[----:B------:R-:W4:Y:S01]  /*23090*/  @P1 LDG.E.U16 R55, [R6.64] ;  /* 0x0000000606371981 */ /* 0x000f22000c1e1500 */
[----:B------:R-:W-:-:S03]  /*230a0*/  ISETP.GT.AND P0, PT, R4, 0x18, PT ;  /* 0x000000180400780c */ /* 0x000fc60003f04270 */
[----:B----4-:R0:W-:Y:S04]  /*230b0*/  STL [R1+0x12a0], R55 ;  /* 0x0012a03701007387 */ /* 0x0101e80000100800 */
[----:B0-----:R-:W4:Y:S01]  /*230c0*/  LDL.LU R55, [R1+0x3de4] ;  /* 0x003de40001377983 */ /* 0x001f220000300800 */
[----:B------:R-:W2:Y:S02]  /*230d0*/  LDL R6, [R1+0x1904] ;  /* 0x0019040001067983 */ /* 0x000ea40000100800 */
[----:B------:R-:W2:Y:S01]  /*230e0*/  LDL R7, [R1+0x1908] ;  /* 0x0019080001077983 */ /* 0x000ea20000100800 */
[----:B------:R-:W-:Y:S02]  /*230f0*/  PRMT R2, RZ, 0x7610, R2 ;  /* 0x00007610ff027816 */ /* 0x000fe40000000002 */
[----:B--2---:R-:W-:-:S04]  /*23100*/  @P0 LOP3.LUT R7, R7, R6, RZ, 0x3c, !PT ;  /* 0x0000000607070212 */ /* 0x004fc800078e3cff */
[----:B------:R-:W-:-:S04]  /*23110*/  @P0 LOP3.LUT R6, R7, R6, RZ, 0x3c, !PT ;  /* 0x0000000607060212 */ /* 0x000fc800078e3cff */
[----:B------:R-:W-:-:S05]  /*23120*/  @P0 LOP3.LUT R7, R7, R6, RZ, 0x3c, !PT ;  /* 0x0000000607070212 */ /* 0x000fca00078e3cff */
[----:B------:R-:W2:Y:S04]  /*23130*/  @P0 LDG.E.U16 R2, [R6.64] ;  /* 0x0000000606020981 */ /* 0x000ea8000c1e1500 */
[----:B--2---:R0:W-:Y:S04]  /*23140*/  STL [R1+0x1160], R2 ;  /* 0x0011600201007387 */ /* 0x0041e80000100800 */
[----:B0-----:R-:W2:Y:S01]  /*23150*/  LDL.LU R2, [R1+0x3de0] ;  /* 0x003de00001027983 */ /* 0x001ea20000300800 */
[----:B------:R-:W2:Y:S02]  /*23160*/  LDL R6, [R1+0x18fc] ;  /* 0x0018fc0001067983 */ /* 0x000ea40000100800 */
[----:B------:R-:W2:Y:S01]  /*23170*/  LDL R7, [R1+0x1900] ;  /* 0x0019000001077983 */ /* 0x000ea20000100800 */
[----:B------:R-:W-:-:S02]  /*23180*/  PRMT R54, RZ, 0x7610, R54 ;  /* 0x00007610ff367816 */ /* 0x000fc40000000036 */
        /* <DEDUP_REMOVED lines=129> */
[----:B------:R0:W2:Y:S04]  /*239a0*/  @P0 LDG.E.U16 R59, [R6.64] ;  /* 0x00000006063b0981 */ /* 0x0000a8000c1e1500 */
[----:B0-----:R-:W2:Y:S04]  /*239b0*/  LDL R6, [R1+0x1880] ;  /* 0x0018800001067983 */ /* 0x001ea80000100800 */
[----:B------:R-:W2:Y:S01]  /*239c0*/  LDL R7, [R1+0x1884] ;  /* 0x0018840001077983 */ /* 0x000ea20000100800 */
[----:B------:R-:W-:Y:S02]  /*239d0*/  ISETP.GT.AND P1, PT, R4, 0x19, PT ;  /* 0x000000190400780c */ /* 0x000fe40003f24270 */
[----:B------:R-:W-:-:S11]  /*239e0*/  PRMT R40, RZ, 0x7610, R40 ;  /* 0x00007610ff287816 */ /* 0x000fd60000000028 */
[----:B--2---:R-:W-:-:S04]  /*239f0*/  @P1 LOP3.LUT R7, R7, R6, RZ, 0x3c, !PT ;  /* 0x0000000607071212 */ /* 0x004fc800078e3cff */
[----:B------:R-:W-:-:S04]  /*23a00*/  @P1 LOP3.LUT R6, R7, R6, RZ, 0x3c, !PT ;  /* 0x0000000607061212 */ /* 0x000fc800078e3cff */
[----:B------:R-:W-:-:S05]  /*23a10*/  @P1 LOP3.LUT R7, R7, R6, RZ, 0x3c, !PT ;  /* 0x0000000607071212 */ /* 0x000fca00078e3cff */
[----:B------:R-:W2:Y:S04]  /*23a20*/  @P1 LDG.E.U16 R40, [R6.64] ;  /* 0x0000000606281981 */ /* 0x000ea8000c1e1500 */
[----:B------:R-:W-:Y:S04]  /*23a30*/  STL [R1+0x3d08], R59 ;  /* 0x003d083b01007387 */ /* 0x000fe80000100800 */
        /* <DEDUP_REMOVED lines=227> */
[----:B------:R-:W-:Y:S02]  /*24870*/  PRMT R60, RZ, 0x7610, R60 ;  /* 0x00007610ff3c7816 */ /* 0x000fe4000000003c */
[----:B--2---:R-:W-:-:S04]  /*24880*/  @P0 LOP3.LUT R7, R7, R6, RZ, 0x3c, !PT ;  /* 0x0000000607070212 */ /* 0x004fc800078e3cff */
[----:B------:R-:W-:-:S04]  /*24890*/  @P0 LOP3.LUT R6, R7, R6, RZ, 0x3c, !PT ;  /* 0x0000000607060212 */ /* 0x000fc800078e3cff */
[----:B------:R-:W-:Y:S01]  /*248a0*/  @P0 LOP3.LUT R7, R7, R6, RZ, 0x3c, !PT ;  /* 0x0000000607070212 */ /* 0x000fe200078e3cff */
[----:B------:R-:W-:Y:S04]  /*248b0*/  STL [R1+0x3cb0], R61 ;  /* 0x003cb03d01007387 */ /* 0x000fe80000100800 */
[----:B------:R0:W2:Y:S04]  /*248c0*/  @P0 LDG.E.U16 R60, [R6.64] ;  /* 0x00000006063c0981 */ /* 0x0000a8000c1e1500 */
[----:B0-----:R-:W3:Y:S04]  /*248d0*/  LDL R6, [R1+0x24b4] ;  /* 0x0024b40001067983 */ /* 0x001ee80000100800 */
[----:B------:R-:W3:Y:S01]  /*248e0*/  LDL R7, [R1+0x24c0] ;  /* 0x0024c00001077983 */ /* 0x000ee20000100800 */
[----:B------:R-:W-:-:S03]  /*248f0*/  PRMT R56, RZ, 0x7610, R56 ;  /* 0x00007610ff387816 */ /* 0x000fc60000000038 */
[----:B--2---:R0:W-:Y:S04]  /*24900*/  STL [R1+0x3cb4], R60 ;  /* 0x003cb43c01007387 */ /* 0x0041e80000100800 */
[----:B0-----:R-:W2:Y:S01]  /*24910*/  LDL R60, [R1+0x24c4] ;  /* 0x0024c400013c7983 */ /* 0x001ea20000100800 */
[----:B---3--:R-:W-:-:S04]  /*24920*/  @P0 LOP3.LUT R7, R7, R6, RZ, 0x3c, !PT ;  /* 0x0000000607070212 */ /* 0x008fc800078e3cff */
[----:B------:R-:W-:-:S04]  /*24930*/  @P0 LOP3.LUT R6, R7, R6, RZ, 0x3c, !PT ;  /* 0x0000000607060212 */ /* 0x000fc800078e3cff */
[----:B------:R-:W-:-:S05]  /*24940*/  @P0 LOP3.LUT R7, R7, R6, RZ, 0x3c, !PT ;  /* 0x0000000607070212 */ /* 0x000fca00078e3cff */
[----:B------:R0:W3:Y:S04]  /*24950*/  @P0 LDG.E.U16 R56, [R6.64] ;  /* 0x0000000606380981 */ /* 0x0000e8000c1e1500 */
[----:B0-----:R-:W4:Y:S01]  /*24960*/  LDL R7, [R1+0x24bc] ;  /* 0x0024bc0001077983 */ /* 0x001f220000100800 */
[----:B------:R-:W-:Y:S01]  /*24970*/  PRMT R3, RZ, 0x7610, R3 ;  /* 0x00007610ff037816 */ /* 0x000fe20000000003 */
[----:B--2---:R-:W-:Y:S02]  /*24980*/  @P0 IMAD.MOV.U32 R6, RZ, RZ, R60 ;  /* 0x000000ffff060224 */ /* 0x004fe400078e003c */
[----:B---3--:R-:W-:Y:S01]  /*24990*/  STL [R1+0x3cb8], R56 ;  /* 0x003cb83801007387 */ /* 0x008fe20000100800 */
[----:B------:R-:W-:Y:S01]  /*249a0*/  PRMT R0, RZ, 0x7610, R0 ;  /* 0x00007610ff007816 */ /* 0x000fe20000000000 */
[----:B------:R-:W2:Y:S02]  /*249b0*/  LDL R60, [R1+0x24f0] ;  /* 0x0024f000013c7983 */ /* 0x000ea40000100800 */
[----:B----4-:R0:W3:Y:S04]  /*249c0*/  @P0 LDG.E.U16 R3, [R6.64] ;  /* 0x0000000606030981 */ /* 0x0100e8000c1e1500 */
[----:B0-----:R-:W4:Y:S04]  /*249d0*/  LDL R6, [R1+0x24b0] ;  /* 0x0024b00001067983 */ /* 0x001f280000100800 */
[----:B------:R-:W4:Y:S02]  /*249e0*/  LDL R7, [R1+0x24cc] ;  /* 0x0024cc0001077983 */ /* 0x000f240000100800 */
[----:B----4-:R-:W-:-:S04]  /*249f0*/  @P0 LOP3.LUT R7, R7, R6, RZ, 0x3c, !PT ;  /* 0x0000000607070212 */ /* 0x010fc800078e3cff */
[----:B------:R-:W-:-:S04]  /*24a00*/  @P0 LOP3.LUT R6, R7, R6, RZ, 0x3c, !PT ;  /* 0x0000000607060212 */ /* 0x000fc800078e3cff */
[----:B------:R-:W-:Y:S01]  /*24a10*/  @P0 LOP3.LUT R7, R7, R6, RZ, 0x3c, !PT ;  /* 0x0000000607070212 */ /* 0x000fe200078e3cff */
[----:B---3--:R-:W-:Y:S04]  /*24a20*/  STL [R1+0x3cbc], R3 ;  /* 0x003cbc0301007387 */ /* 0x008fe80000100800 */
[----:B------:R0:W3:Y:S04]  /*24a30*/  @P0 LDG.E.U16 R0, [R6.64] ;  /* 0x0000000606000981 */ /* 0x0000e8000c1e1500 */
[----:B0-----:R-:W4:Y:S04]  /*24a40*/  LDL R6, [R1+0x24c8] ;  /* 0x0024c80001067983 */ /* 0x001f280000100800 */
[----:B------:R-:W4:Y:S01]  /*24a50*/  LDL R7, [R1+0x24d8] ;  /* 0x0024d80001077983 */ /* 0x000f220000100800 */
[----:B------:R-:W-:-:S02]  /*24a60*/  PRMT R57, RZ, 0x7610, R57 ;  /* 0x00007610ff397816 */ /* 0x000fc40000000039 */
        /* <DEDUP_REMOVED lines=15> */
[----:B------:R-:W-:-:S02]  /*24b60*/  ISETP.GT.AND P1, PT, R4, 0x1b, PT ;  /* 0x0000001b0400780c */ /* 0x000fc40003f24270 */
[----:B------:R-:W-:-:S11]  /*24b70*/  PRMT R16, RZ, 0x7610, R16 ;  /* 0x00007610ff107816 */ /* 0x000fd60000000010 */
[----:B----4-:R-:W-:-:S04]  /*24b80*/  @P1 LOP3.LUT R7, R7, R6, RZ, 0x3c, !PT ;  /* 0x0000000607071212 */ /* 0x010fc800078e3cff */
[----:B------:R-:W-:-:S04]  /*24b90*/  @P1 LOP3.LUT R6, R7, R6, RZ, 0x3c, !PT ;  /* 0x0000000607061212 */ /* 0x000fc800078e3cff */
[----:B------:R-:W-:-:S05]  /*24ba0*/  @P1 LOP3.LUT R7, R7, R6, RZ, 0x3c, !PT ;  /* 0x0000000607071212 */ /* 0x000fca00078e3cff */
[----:B------:R-:W4:Y:S04]  /*24bb0*/  @P1 LDG.E.U16 R16, [R6.64] ;  /* 0x0000000606101981 */ /* 0x000f28000c1e1500 */
[----:B---3--:R-:W-:Y:S01]  /*24bc0*/  STL [R1+0x3cc8], R55 ;  /* 0x003cc83701007387 */ /* 0x008fe20000100800 */
[----:B------:R-:W-:-:S03]  /*24bd0*/  PRMT R59, RZ, 0x7610, R59 ;  /* 0x00007610ff3b7816 */ /* 0x000fc6000000003b */
[----:B----4-:R0:W-:Y:S04]  /*24be0*/  STL [R1+0x1218], R16 ;  /* 0x0012181001007387 */ /* 0x0101e80000100800 */
[----:B0-----:R-:W3:Y:S01]  /*24bf0*/  LDL.LU R16, [R1+0x3d44] ;  /* 0x003d440001107983 */ /* 0x001ee20000300800 */
[----:B------:R-:W4:Y:S02]  /*24c00*/  LDL R7, [R1+0x24dc] ;  /* 0x0024dc0001077983 */ /* 0x000f240000100800 */
[----:B--2---:R-:W-:Y:S01]  /*24c10*/  @P1 IMAD.MOV.U32 R6, RZ, RZ, R60 ;  /* 0x000000ffff061224 */ /* 0x004fe200078e003c */
[----:B------:R-:W-:Y:S01]  /*24c20*/  PRMT R15, RZ, 0x7610, R15 ;  /* 0x00007610ff0f7816 */ /* 0x000fe2000000000f */
[----:B------:R-:W2:Y:S04]  /*24c30*/  LDL R60, [R1+0x2514] ;  /* 0x00251400013c7983 */ /* 0x000ea80000100800 */
[----:B----4-:R0:W4:Y:S04]  /*24c40*/  @P1 LDG.E.U16 R59, [R6.64] ;  /* 0x00000006063b1981 */ /* 0x010128000c1e1500 */
[----:B0-----:R-:W2:Y:S04]  /*24c50*/  LDL R6, [R1+0x24ec] ;  /* 0x0024ec0001067983 */ /* 0x001ea80000100800 */
[----:B------:R-:W2:Y:S02]  /*24c60*/  LDL R7, [R1+0x24f8] ;  /* 0x0024f80001077983 */ /* 0x000ea40000100800 */
[----:B--2---:R-:W-:-:S04]  /*24c70*/  @P1 LOP3.LUT R7, R7, R6, RZ, 0x3c, !PT ;  /* 0x0000000607071212 */ /* 0x004fc800078e3cff */
[----:B------:R-:W-:-:S04]  /*24c80*/  @P1 LOP3.LUT R6, R7, R6, RZ, 0x3c, !PT ;  /* 0x0000000607061212 */ /* 0x000fc800078e3cff */
[----:B------:R-:W-:-:S05]  /*24c90*/  @P1 LOP3.LUT R7, R7, R6, RZ, 0x3c, !PT ;  /* 0x0000000607071212 */ /* 0x000fca00078e3cff */
[----:B------:R-:W2:Y:S04]  /*24ca0*/  @P1 LDG.E.U16 R15, [R6.64] ;  /* 0x00000006060f1981 */ /* 0x000ea8000c1e1500 */
[----:B----4-:R0:W-:Y:S04]  /*24cb0*/  STL [R1+0x1210], R59 ;  /* 0x0012103b01007387 */ /* 0x0101e80000100800 */
[----:B0-----:R-:W4:Y:S04]  /*24cc0*/  LDL R59, [R1+0x2520] ;  /* 0x00252000013b7983 */ /* 0x001f280000100800 */
        /* <DEDUP_REMOVED lines=32> */
[----:B------:R-:W-:Y:S02]  /*24ed0*/  PRMT R10, RZ, 0x7610, R10 ;  /* 0x00007610ff0a7816 */ /* 0x000fe4000000000a */
[----:B--2---:R-:W-:-:S04]  /*24ee0*/  @P1 LOP3.LUT R7, R7, R6, RZ, 0x3c, !PT ;  /* 0x0000000607071212 */ /* 0x004fc800078e3cff */
[----:B------:R-:W-:-:S04]  /*24ef0*/  @P1 LOP3.LUT R6, R7, R6, RZ, 0x3c, !PT ;  /* 0x0000000607061212 */ /* 0x000fc800078e3cff */
[----:B------:R-:W-:-:S05]  /*24f00*/  @P1 LOP3.LUT R7, R7, R6, RZ, 0x3c, !PT ;  /* 0x0000000607071212 */ /* 0x000fca00078e3cff */
[----:B------:R4:W2:Y:S02]  /*24f10*/  @P1 LDG.E.U16 R11, [R6.64] ;  /* 0x00000006060b1981 */ /* 0x0008a4000c1e1500 */
[----:B----4-:R-:W-:Y:S02]  /*24f20*/  @P1 IMAD.MOV.U32 R6, RZ, RZ, R59 ;  /* 0x000000ffff061224 */ /* 0x010fe400078e003b */
[----:B------:R-:W-:-:S05]  /*24f30*/  @P1 IMAD.MOV.U32 R7, RZ, RZ, R60 ;  /* 0x000000ffff071224 */ /* 0x000fca00078e003c */
[----:B------:R-:W4:Y:S04]  /*24f40*/  @P1 LDG.E.U16 R10, [R6.64] ;  /* 0x00000006060a1981 */ /* 0x000f28000c1e1500 */
[----:B--2---:R0:W-:Y:S04]  /*24f50*/  STL [R1+0x11e8], R11 ;  /* 0x0011e80b01007387 */ /* 0x0041e80000100800 */
[----:B0-----:R-:W2:Y:S01]  /*24f60*/  LDL.LU R11, [R1+0x3d30] ;  /* 0x003d3000010b7983 */ /* 0x001ea20000300800 */
[----:B------:R-:W2:Y:S02]  /*24f70*/  LDL R60, [R1+0x253c] ;  /* 0x00253c00013c7983 */ /* 0x000ea40000100800 */
[----:B------:R-:W2:Y:S01]  /*24f80*/  LDL R59, [R1+0x2544] ;  /* 0x00254400013b7983 */ /* 0x000ea20000100800 */
[----:B----4-:R0:W-:Y:S04]  /*24f90*/  STL [R1+0x11e0], R10 ;  /* 0x0011e00a01007387 */ /* 0x0101e80000100800 */
[----:B0-----:R-:W4:Y:S01]  /*24fa0*/  LDL.LU R10, [R1+0x3d2c] ;  /* 0x003d2c00010a7983 */ /* 0x001f220000300800 */
        /* <DEDUP_REMOVED lines=13> */
[----:B------:R0:W-:Y:S04]  /*25080*/  STL [R1+0x11d8], R61 ;  /* 0x0011d83d01007387 */ /* 0x0001e80000100800 */
[----:B------:R1:W2:Y:S01]  /*25090*/  @P1 LDG.E.U16 R58, [R6.64] ;  /* 0x00000006063a1981 */ /* 0x0002a2000c1e1500 */
[----:B------:R-:W-:-:S03]  /*250a0*/  PRMT R9, RZ, 0x7610, R9 ;  /* 0x00007610ff097816 */ /* 0x000fc60000000009 */
[----:B0-----:R-:W2:Y:S04]  /*250b0*/  LDL R61, [R1+0x254c] ;  /* 0x00254c00013d7983 */ /* 0x001ea80000100800 */
[----:B-1----:R-:W2:Y:S04]  /*250c0*/  LDL R6, [R1+0x2528] ;  /* 0x0025280001067983 */ /* 0x002ea80000100800 */
[----:B------:R-:W2:Y:S02]  /*250d0*/  LDL R7, [R1+0x2538] ;  /* 0x0025380001077983 */ /* 0x000ea40000100800 */
[----:B--2---:R-:W-:-:S04]  /*250e0*/  @P1 LOP3.LUT R7, R7, R6, RZ, 0x3c, !PT ;  /* 0x0000000607071212 */ /* 0x004fc800078e3cff */
[----:B------:R-:W-:-:S04]  /*250f0*/  @P1 LOP3.LUT R6, R7, R6, RZ, 0x3c, !PT ;  /* 0x0000000607061212 */ /* 0x000fc800078e3cff */
[----:B------:R-:W-:-:S05]  /*25100*/  @P1 LOP3.LUT R7, R7, R6, RZ, 0x3c, !PT ;  /* 0x0000000607071212 */ /* 0x000fca00078e3cff */
[----:B------:R-:W2:Y:S04]  /*25110*/  @P1 LDG.E.U16 R9, [R6.64] ;  /* 0x0000000606091981 */ /* 0x000ea8000c1e1500 */
[----:B------:R0:W-:Y:S04]  /*25120*/  STL [R1+0x11d4], R58 ;  /* 0x0011d43a01007387 */ /* 0x0001e80000100800 */
[----:B0-----:R-:W3:Y:S04]  /*25130*/  LDL R58, [R1+0x2558] ;  /* 0x00255800013a7983 */ /* 0x001ee80000100800 */
        /* <DEDUP_REMOVED lines=10> */
[----:B0-----:R-:W-:Y:S02]  /*251e0*/  @P1 IMAD.MOV.U32 R6, RZ, RZ, R59 ;  /* 0x000000ffff061224 */ /* 0x001fe400078e003b */
[----:B------:R-:W-:-:S05]  /*251f0*/  @P1 IMAD.MOV.U32 R7, RZ, RZ, R60 ;  /* 0x000000ffff071224 */ /* 0x000fca00078e003c */
[----:B------:R-:W3:Y:S04]  /*25200*/  @P1 LDG.E.U16 R5, [R6.64] ;  /* 0x0000000606051981 */ /* 0x000ee8000c1e1500 */
[----:B--2---:R0:W-:Y:S04]  /*25210*/  STL [R1+0x11c4], R8 ;  /* 0x0011c40801007387 */ /* 0x0041e80000100800 */
[----:B0-----:R-:W2:Y:S01]  /*25220*/  LDL.LU R8, [R1+0x3d24] ;  /* 0x003d240001087983 */ /* 0x001ea20000300800 */
[----:B------:R-:W2:Y:S02]  /*25230*/  LDL R60, [R1+0x2560] ;  /* 0x00256000013c7983 */ /* 0x000ea40000100800 */
[----:B------:R-:W2:Y:S01]  /*25240*/  LDL R59, [R1+0x2564] ;  /* 0x00256400013b7983 */ /* 0x000ea20000100800 */
[----:B---3--:R0:W-:Y:S04]  /*25250*/  STL [R1+0x11bc], R5 ;  /* 0x0011bc0501007387 */ /* 0x0081e80000100800 */
[----:B0-----:R-:W3:Y:S01]  /*25260*/  LDL.LU R5, [R1+0x3d20] ;  /* 0x003d200001057983 */ /* 0x001ee20000300800 */
[----:B------:R-:W2:Y:S01]  /*25270*/  LDL R7, [R1+0x2530] ;  /* 0x0025300001077983 */ /* 0x000ea20000100800 */
[----:B------:R-:W-:Y:S01]  /*25280*/  PRMT R3, RZ, 0x7610, R3 ;  /* 0x00007610ff037816 */ /* 0x000fe20000000003 */
[----:B------:R-:W-:Y:S01]  /*25290*/  @P1 IMAD.MOV.U32 R6, RZ, RZ, R61 ;  /* 0x000000ffff061224 */ /* 0x000fe200078e003d */
[----:B------:R-:W-:Y:S01]  /*252a0*/  PRMT R57, RZ, 0x7610, R57 ;  /* 0x00007610ff397816 */ /* 0x000fe20000000039 */
[----:B------:R-:W3:Y:S04]  /*252b0*/  LDL R61, [R1+0x255c] ;  /* 0x00255c00013d7983 */ /* 0x000ee80000100800 */
[----:B--2---:R0:W2:Y:S04]  /*252c0*/  @P1 LDG.E.U16 R3, [R6.64] ;  /* 0x0000000606031981 */ /* 0x0040a8000c1e1500 */
[----:B0-----:R-:W3:Y:S01]  /*252d0*/  LDL R7, [R1+0x2548] ;  /* 0x0025480001077983 */ /* 0x001ee20000100800 */
[----:B------:R-:W-:-:S03]  /*252e0*/  @P1 IMAD.MOV.U32 R6, RZ, RZ, R58 ;  /* 0x000000ffff061224 */ /* 0x000fc600078e003a */
[----:B--2---:R0:W-:Y:S01]  /*252f0*/  STL [R1+0x11b4], R3 ;  /* 0x0011b40301007387 */ /* 0x0041e20000100800 */
[----:B------:R-:W-:Y:S02]  /*25300*/  PRMT R2, RZ, 0x7610, R2 ;  /* 0x00007610ff027816 */ /* 0x000fe40000000002 */
[----:B------:R-:W-:Y:S01]  /*25310*/  ISETP.GT.AND P0, PT, R4, 0x1c, PT ;  /* 0x0000001c0400780c */ /* 0x000fe20003f04270 */
[----:B------:R-:W2:Y:S01]  /*25320*/  LDL R58, [R1+0x256c] ;  /* 0x00256c00013a7983 */ /* 0x000ea20000100800 */
[----:B---3--:R1:W3:Y:S04]  /*25330*/  @P1 LDG.E.U16 R57, [R6.64] ;  /* 0x0000000606391981 */ /* 0x0082e8000c1e1500 */
[----:B0-----:R-:W2:Y:S04]  /*25340*/  LDL R3, [R1+0x2570] ;  /* 0x0025700001037983 */ /* 0x001ea80000100800 */
[----:B-1----:R-:W2:Y:S04]  /*25350*/  LDL R6, [R1+0x2554] ;  /* 0x0025540001067983 */ /* 0x002ea80000100800 */
[----:B------:R-:W2:Y:S02]  /*25360*/  LDL R7, [R1+0x2568] ;  /* 0x0025680001077983 */ /* 0x000ea40000100800 */
[----:B--2---:R-:W-:-:S04]  /*25370*/  @P1 LOP3.LUT R7, R7, R6, RZ, 0x3c, !PT ;  /* 0x0000000607071212 */ /* 0x004fc800078e3cff */
[----:B------:R-:W-:-:S04]  /*25380*/  @P1 LOP3.LUT R6, R7, R6, RZ, 0x3c, !PT ;  /* 0x0000000607061212 */ /* 0x000fc800078e3cff */
[----:B------:R-:W-:-:S05]  /*25390*/  @P1 LOP3.LUT R7, R7, R6, RZ, 0x3c, !PT ;  /* 0x0000000607071212 */ /* 0x000fca00078e3cff */
[----:B------:R0:W2:Y:S04]  /*253a0*/  @P1 LDG.E.U16 R2, [R6.64] ;  /* 0x0000000606021981 */ /* 0x0000a8000c1e1500 */
[----:B---3--:R1:W-:Y:S01]  /*253b0*/  STL [R1+0x11ac], R57 ;  /* 0x0011ac3901007387 */ /* 0x0083e20000100800 */
[----:B------:R-:W-:-:S03]  /*253c0*/  PRMT R54, RZ, 0x7610, R54 ;  /* 0x00007610ff367816 */ /* 0x000fc60000000036 */
[----:B-1----:R-:W3:Y:S01]  /*253d0*/  LDL R57, [R1+0x2578] ;  /* 0x0025780001397983 */ /* 0x002ee20000100800 */
[----:B0-----:R-:W-:Y:S02]  /*253e0*/  @P0 IMAD.MOV.U32 R6, RZ, RZ, R59 ;  /* 0x000000ffff060224 */ /* 0x001fe400078e003b */
[----:B------:R-:W-:Y:S01]  /*253f0*/  @P0 IMAD.MOV.U32 R7, RZ, RZ, R60 ;  /* 0x000000ffff070224 */ /* 0x000fe200078e003c */
[----:B------:R-:W-:-:S04]  /*25400*/  PRMT R53, RZ, 0x7610, R53 ;  /* 0x00007610ff357816 */ /* 0x000fc80000000035 */
[----:B------:R0:W4:Y:S02]  /*25410*/  @P0 LDG.E.U16 R54, [R6.64] ;  /* 0x0000000606360981 */ /* 0x000124000c1e1500 */
[----:B0-----:R-:W-:Y:S02]  /*25420*/  @P0 IMAD.MOV.U32 R6, RZ, RZ, R3 ;  /* 0x000000ffff060224 */ /* 0x001fe400078e0003 */
[----:B------:R-:W-:-:S05]  /*25430*/  @P0 IMAD.MOV.U32 R7, RZ, RZ, R61 ;  /* 0x000000ffff070224 */ /* 0x000fca00078e003d */
[----:B------:R0:W4:Y:S04]  /*25440*/  @P0 LDG.E.U16 R53, [R6.64] ;  /* 0x0000000606350981 */ /* 0x000128000c1e1500 */
[----:B--2---:R-:W-:Y:S01]  /*25450*/  STL [R1+0x11a4], R2 ;  /* 0x0011a40201007387 */ /* 0x004fe20000100800 */
[----:B------:R-:W2:Y:S02]  /*25460*/  LDL R60, [R1+0x2574] ;  /* 0x00257400013c7983 */ /* 0x000ea40000100800 */
[----:B------:R-:W2:Y:S01]  /*25470*/  LDL R59, [R1+0x2580] ;  /* 0x00258000013b7983 */ /* 0x000ea20000100800 */
[----:B------:R-:W-:Y:S01]  /*25480*/  PRMT R52, RZ, 0x7610, R52 ;  /* 0x00007610ff347816 */ /* 0x000fe20000000034 */
[----:B0-----:R-:W-:Y:S01]  /*25490*/  @P0 IMAD.MOV.U32 R7, RZ, RZ, R58 ;  /* 0x000000ffff070224 */ /* 0x001fe200078e003a */
[----:B------:R-:W-:Y:S01]  /*254a0*/  PRMT R51, RZ, 0x7610, R51 ;  /* 0x00007610ff337816 */ /* 0x000fe20000000033 */
[----:B---3--:R-:W-:-:S05]  /*254b0*/  @P0 IMAD.MOV.U32 R6, RZ, RZ, R57 ;  /* 0x000000ffff060224 */ /* 0x008fca00078e0039 */
[----:B------:R2:W3:Y:S04]  /*254c0*/  @P0 LDG.E.U16 R52, [R6.64] ;  /* 0x0000000606340981 */ /* 0x0004e8000c1e1500 */
[----:B----4-:R0:W-:Y:S01]  /*254d0*/  STL [R1+0x3d10], R54 ;  /* 0x003d103601007387 */ /* 0x0101e20000100800 */
[----:B------:R-:W4:Y:S02]  /*254e0*/  LDL R61, [R1+0x257c] ;  /* 0x00257c00013d7983 */ /* 0x000f240000100800 */
[----:B------:R-:W4:Y:S01]  /*254f0*/  LDL R3, [R1+0x2584] ;  /* 0x0025840001037983 */ /* 0x000f220000100800 */
[----:B------:R1:W-:Y:S01]  /*25500*/  STL [R1+0x3d14], R53 ;  /* 0x003d143501007387 */ /* 0x0003e20000100800 */
[----:B------:R-:W4:Y:S02]  /*25510*/  LDL R58, [R1+0x2550] ;  /* 0x00255000013a7983 */ /* 0x000f240000100800 */
[----:B------:R-:W4:Y:S01]  /*25520*/  LDL R57, [R1+0x2588] ;  /* 0x0025880001397983 */ /* 0x000f220000100800 */
[----:B0-----:R-:W4:Y:S04]  /*25530*/  LDL R54, [R1+0x2598] ;  /* 0x0025980001367983 */ /* 0x001f280000100800 */
[----:B-1----:R-:W4:Y:S01]  /*25540*/  LDL R53, [R1+0x258c] ;  /* 0x00258c0001357983 */ /* 0x002f220000100800 */
[----:B--2---:R-:W-:-:S02]  /*25550*/  @P0 IMAD.MOV.U32 R7, RZ, RZ, R60 ;  /* 0x000000ffff070224 */ /* 0x004fc400078e003c */
[----:B------:R-:W-:-:S05]  /*25560*/  @P0 IMAD.MOV.U32 R6, RZ, RZ, R59 ;  /* 0x000000ffff060224 */ /* 0x000fca00078e003b */
[----:B------:R4:W2:Y:S01]  /*25570*/  @P0 LDG.E.U16 R51, [R6.64] ;  /* 0x0000000606330981 */ /* 0x0008a2000c1e1500 */
[----:B------:R-:W-:-:S03]  /*25580*/  PRMT R50, RZ, 0x7610, R50 ;  /* 0x00007610ff327816 */ /* 0x000fc60000000032 */
[----:B---3--:R-:W-:Y:S01]  /*25590*/  STL [R1+0x3d18], R52 ;  /* 0x003d183401007387 */ /* 0x008fe20000100800 */
[----:B------:R-:W3:Y:S02]  /*255a0*/  LDL R60, [R1+0x2594] ;  /* 0x00259400013c7983 */ /* 0x000ee40000100800 */
[----:B------:R-:W3:Y:S02]  /*255b0*/  LDL R59, [R1+0x25a0] ;  /* 0x0025a000013b7983 */ /* 0x000ee40000100800 */
[----:B----4-:R-:W-:Y:S02]  /*255c0*/  @P0 IMAD.MOV.U32 R6, RZ, RZ, R3 ;  /* 0x000000ffff060224 */ /* 0x010fe400078e0003 */
[----:B------:R-:W-:-:S05]  /*255d0*/  @P0 IMAD.MOV.U32 R7, RZ, RZ, R61 ;  /* 0x000000ffff070224 */ /* 0x000fca00078e003d */
[----:B------:R0:W4:Y:S01]  /*255e0*/  @P0 LDG.E.U16 R50, [R6.64] ;  /* 0x0000000606320981 */ /* 0x000122000c1e1500 */
[----:B------:R-:W-:Y:S01]  /*255f0*/  PRMT R49, RZ, 0x7610, R49 ;  /* 0x00007610ff317816 */ /* 0x000fe20000000031 */
[----:B0-----:R-:W-:Y:S02]  /*25600*/  @P0 IMAD.MOV.U32 R7, RZ, RZ, R58 ;  /* 0x000000ffff070224 */ /* 0x001fe400078e003a */
[----:B------:R-:W-:-:S05]  /*25610*/  @P0 IMAD.MOV.U32 R6, RZ, RZ, R53 ;  /* 0x000000ffff060224 */ /* 0x000fca00078e0035 */
[----:B------:R0:W4:Y:S02]  /*25620*/  @P0 LDG.E.U16 R49, [R6.64] ;  /* 0x0000000606310981 */ /* 0x000124000c1e1500 */
[----:B0-----:R-:W-:Y:S02]  /*25630*/  @P0 IMAD.MOV.U32 R6, RZ, RZ, R54 ;  /* 0x000000ffff060224 */ /* 0x001fe400078e0036 */
[----:B------:R-:W-:Y:S01]  /*25640*/  @P0 IMAD.MOV.U32 R7, RZ, RZ, R57 ;  /* 0x000000ffff070224 */ /* 0x000fe200078e0039 */
[----:B--2---:R0:W-:Y:S01]  /*25650*/  STL [R1+0x3d1c], R51 ;  /* 0x003d1c3301007387 */ /* 0x0041e20000100800 */
[----:B------:R-:W2:Y:S02]  /*25660*/  LDL R3, [R1+0x25a4] ;  /* 0x0025a40001037983 */ /* 0x000ea40000100800 */
[----:B------:R-:W4:Y:S02]  /*25670*/  LDL R58, [R1+0x2590] ;  /* 0x00259000013a7983 */ /* 0x000f240000100800 */
[----:B------:R-:W4:Y:S01]  /*25680*/  LDL R53, [R1+0x25ac] ;  /* 0x0025ac0001357983 */ /* 0x000f220000100800 */
[----:B------:R-:W4:Y:S04]  /*25690*/  LDL R57, [R1+0x25a8] ;  /* 0x0025a80001397983 */ /* 0x000f280000100800 */
[----:B------:R-:W4:Y:S04]  /*256a0*/  LDL R54, [R1+0x25b8] ;  /* 0x0025b80001367983 */ /* 0x000f280000100800 */
[----:B0-----:R-:W4:Y:S01]  /*256b0*/  LDL R51, [R1+0x259c] ;  /* 0x00259c0001337983 */ /* 0x001f220000100800 */
[----:B------:R-:W-:-:S02]  /*256c0*/  PRMT R48, RZ, 0x7610, R48 ;  /* 0x00007610ff307816 */ /* 0x000fc40000000030 */
[----:B------:R-:W-:-:S04]  /*256d0*/  PRMT R47, RZ, 0x7610, R47 ;  /* 0x00007610ff2f7816 */ /* 0x000fc8000000002f */
[----:B------:R3:W4:Y:S01]  /*256e0*/  @P0 LDG.E.U16 R48, [R6.64] ;  /* 0x0000000606300981 */ /* 0x000722000c1e1500 */
[----:B------:R-:W-:Y:S01]  /*256f0*/  PRMT R46, RZ, 0x7610, R46 ;  /* 0x00007610ff2e7816 */ /* 0x000fe2000000002e */
[----:B---3--:R-:W-:Y:S02]  /*25700*/  @P0 IMAD.MOV.U32 R6, RZ, RZ, R59 ;  /* 0x000000ffff060224 */ /* 0x008fe400078e003b */
[----:B------:R-:W-:Y:S01]  /*25710*/  @P0 IMAD.MOV.U32 R7, RZ, RZ, R60 ;  /* 0x000000ffff070224 */ /* 0x000fe200078e003c */
[----:B------:R-:W3:Y:S04]  /*25720*/  LDL R59, [R1+0x25c0] ;  /* 0x0025c000013b7983 */ /* 0x000ee80000100800 */
[----:B------:R-:W3:Y:S04]  /*25730*/  LDL R60, [R1+0x25b4] ;  /* 0x0025b400013c7983 */ /* 0x000ee80000100800 */
[----:B------:R2:W3:Y:S01]  /*25740*/  @P0 LDG.E.U16 R47, [R6.64] ;  /* 0x00000006062f0981 */ /* 0x0004e2000c1e1500 */
[----:B------:R-:W-:Y:S01]  /*25750*/  PRMT R45, RZ, 0x7610, R45 ;  /* 0x00007610ff2d7816 */ /* 0x000fe2000000002d */
[----:B--2---:R-:W-:-:S02]  /*25760*/  @P0 IMAD.MOV.U32 R6, RZ, RZ, R3 ;  /* 0x000000ffff060224 */ /* 0x004fc400078e0003 */
[----:B------:R-:W2:Y:S01]  /*25770*/  LDL R3, [R1+0x25c4] ;  /* 0x0025c40001037983 */ /* 0x000ea20000100800 */
[----:B----4-:R-:W-:-:S03]  /*25780*/  @P0 IMAD.MOV.U32 R7, RZ, RZ, R51 ;  /* 0x000000ffff070224 */ /* 0x010fc600078e0033 */
[----:B------:R-:W4:Y:S04]  /*25790*/  LDL R51, [R1+0x25bc] ;  /* 0x0025bc0001337983 */ /* 0x000f280000100800 */
[----:B------:R0:W4:Y:S02]  /*257a0*/  @P0 LDG.E.U16 R46, [R6.64] ;  /* 0x00000006062e0981 */ /* 0x000124000c1e1500 */
[----:B0-----:R-:W-:Y:S02]  /*257b0*/  @P0 IMAD.MOV.U32 R6, RZ, RZ, R53 ;  /* 0x000000ffff060224 */ /* 0x001fe400078e0035 */
[----:B------:R-:W-:Y:S01]  /*257c0*/  @P0 IMAD.MOV.U32 R7, RZ, RZ, R58 ;  /* 0x000000ffff070224 */ /* 0x000fe200078e003a */
[----:B------:R-:W4:Y:S04]  /*257d0*/  LDL R53, [R1+0x25cc] ;  /* 0x0025cc0001357983 */ /* 0x000f280000100800 */
[----:B------:R-:W4:Y:S04]  /*257e0*/  LDL R58, [R1+0x25b0] ;  /* 0x0025b000013a7983 */ /* 0x000f280000100800 */
[----:B------:R0:W4:Y:S02]  /*257f0*/  @P0 LDG.E.U16 R45, [R6.64] ;  /* 0x00000006062d0981 */ /* 0x000124000c1e1500 */
[----:B0-----:R-:W-:-:S02]  /*25800*/  @P0 IMAD.MOV.U32 R6, RZ, RZ, R54 ;  /* 0x000000ffff060224 */ /* 0x001fc400078e0036 */
[----:B------:R-:W-:Y:S01]  /*25810*/  @P0 IMAD.MOV.U32 R7, RZ, RZ, R57 ;  /* 0x000000ffff070224 */ /* 0x000fe200078e0039 */
[----:B------:R-:W4:Y:S04]  /*25820*/  LDL R54, [R1+0x25d8] ;  /* 0x0025d80001367983 */ /* 0x000f280000100800 */
[----:B------:R-:W4:Y:S01]  /*25830*/  LDL R57, [R1+0x25c8] ;  /* 0x0025c80001397983 */ /* 0x000f220000100800 */
[----:B------:R-:W-:Y:S02]  /*25840*/  PRMT R44, RZ, 0x7610, R44 ;  /* 0x00007610ff2c7816 */ /* 0x000fe4000000002c */
        /* <DEDUP_REMOVED lines=24> */
[----:B------:R-:W-:Y:S02]  /*259d0*/  ISETP.GT.AND P1, PT, R4, 0x1d, PT ;  /* 0x0000001d0400780c */ /* 0x000fe40003f24270 */
[----:B------:R-:W-:-:S02]  /*259e0*/  PRMT R39, RZ, 0x7610, R39 ;  /* 0x00007610ff277816 */ /* 0x000fc40000000027 */
        /* <DEDUP_REMOVED lines=100> */
[----:B------:R-:W-:-:S05]  /*26030*/  @P1 IMAD.MOV.U32 R7, RZ, RZ, R60 ;  /* 0x000000ffff071224 */ /* 0x000fca00078e003c */
[----:B------:R2:W3:Y:S01]  /*26040*/  @P1 LDG.E.U16 R23, [R6.64] ;  /* 0x0000000606171981 */ /* 0x0004e2000c1e1500 */
[----:B------:R-:W-:Y:S02]  /*26050*/  PRMT R21, RZ, 0x7610, R21 ;  /* 0x00007610ff157816 */ /* 0x000fe40000000015 */
[----:B------:R-:W-:Y:S01]  /*26060*/  PRMT R20, RZ, 0x7610, R20 ;  /* 0x00007610ff147816 */ /* 0x000fe20000000014 */
[----:B--2---:R-:W-:Y:S02]  /*26070*/  @P0 IMAD.MOV.U32 R6, RZ, RZ, R3 ;  /* 0x000000ffff060224 */ /* 0x004fe400078e0003 */
[----:B------:R-:W2:Y:S01]  /*26080*/  LDL R3, [R1+0x2680] ;  /* 0x0026800001037983 */ /* 0x000ea20000100800 */
[----:B----4-:R-:W-:-:S03]  /*26090*/  @P0 IMAD.MOV.U32 R7, RZ, RZ, R51 ;  /* 0x000000ffff070224 */ /* 0x010fc600078e0033 */
[----:B------:R-:W4:Y:S04]  /*260a0*/  LDL R51, [R1+0x2674] ;  /* 0x0026740001337983 */ /* 0x000f280000100800 */
[----:B------:R0:W2:Y:S02]  /*260b0*/  @P0 LDG.E.U16 R22, [R6.64] ;  /* 0x0000000606160981 */ /* 0x0000a4000c1e1500 */
[----:B0-----:R-:W-:Y:S02]  /*260c0*/  @P0 IMAD.MOV.U32 R6, RZ, RZ, R53 ;  /* 0x000000ffff060224 */ /* 0x001fe400078e0035 */
[----:B------:R-:W-:-:S05]  /*260d0*/  @P0 IMAD.MOV.U32 R7, RZ, RZ, R58 ;  /* 0x000000ffff070224 */ /* 0x000fca00078e003a */
[----:B------:R0:W3:Y:S02]  /*260e0*/  @P0 LDG.E.U16 R21, [R6.64] ;  /* 0x0000000606150981 */ /* 0x0000e4000c1e1500 */
[----:B0-----:R-:W-:Y:S02]  /*260f0*/  @P0 IMAD.MOV.U32 R6, RZ, RZ, R54 ;  /* 0x000000ffff060224 */ /* 0x001fe400078e0036 */
[----:B------:R-:W-:-:S05]  /*26100*/  @P0 IMAD.MOV.U32 R7, RZ, RZ, R57 ;  /* 0x000000ffff070224 */ /* 0x000fca00078e0039 */
[----:B------:R0:W3:Y:S01]  /*26110*/  @P0 LDG.E.U16 R20, [R6.64] ;  /* 0x0000000606140981 */ /* 0x0000e2000c1e1500 */
[----:B------:R-:W-:-:S03]  /*26120*/  PRMT R19, RZ, 0x7610, R19 ;  /* 0x00007610ff137816 */ /* 0x000fc60000000013 */
[----:B--2---:R-:W-:Y:S01]  /*26130*/  STL [R1+0x3ccc], R22 ;  /* 0x003ccc1601007387 */ /* 0x004fe20000100800 */
[----:B------:R-:W2:Y:S02]  /*26140*/  LDL R60, [R1+0x267c] ;  /* 0x00267c00013c7983 */ /* 0x000ea40000100800 */
[----:B------:R-:W2:Y:S02]  /*26150*/  LDL R53, [R1+0x2684] ;  /* 0x0026840001357983 */ /* 0x000ea40000100800 */
[----:B0-----:R-:W-:Y:S02]  /*26160*/  @P0 IMAD.MOV.U32 R6, RZ, RZ, R3 ;  /* 0x000000ffff060224 */ /* 0x001fe400078e0003 */
[----:B----4-:R-:W-:-:S05]  /*26170*/  @P0 IMAD.MOV.U32 R7, RZ, RZ, R51 ;  /* 0x000000ffff070224 */ /* 0x010fca00078e0033 */
[----:B------:R2:W4:Y:S04]  /*26180*/  @P0 LDG.E.U16 R19, [R6.64] ;  /* 0x0000000606130981 */ /* 0x000528000c1e1500 */
[----:B---3--:R-:W-:Y:S01]  /*26190*/  STL [R1+0x3cd0], R21 ;  /* 0x003cd01501007387 */ /* 0x008fe20000100800 */
[----:B------:R-:W3:Y:S02]  /*261a0*/  LDL R59, [R1+0x2650] ;  /* 0x00265000013b7983 */ /* 0x000ee40000100800 */
[----:B------:R-:W4:Y:S02]  /*261b0*/  LDL R58, [R1+0x268c] ;  /* 0x00268c00013a7983 */ /* 0x000f240000100800 */
[----:B------:R-:W4:Y:S01]  /*261c0*/  LDL R57, [R1+0x2688] ;  /* 0x0026880001397983 */ /* 0x000f220000100800 */
[----:B------:R-:W4:Y:S04]  /*261d0*/  LDL R54, [R1+0x2698] ;  /* 0x0026980001367983 */ /* 0x000f280000100800 */
[----:B------:R0:W-:Y:S01]  /*261e0*/  STL [R1+0x3cd4], R20 ;  /* 0x003cd41401007387 */ /* 0x0001e20000100800 */
[----:B------:R-:W4:Y:S02]  /*261f0*/  LDL R51, [R1+0x2694] ;  /* 0x0026940001337983 */ /* 0x000f240000100800 */
[----:B------:R-:W4:Y:S01]  /*26200*/  LDL R3, [R1+0x26a0] ;  /* 0x0026a00001037983 */ /* 0x000f220000100800 */
[----:B------:R-:W-:-:S02]  /*26210*/  PRMT R18, RZ, 0x7610, R18 ;  /* 0x00007610ff127816 */ /* 0x000fc40000000012 */
[----:B------:R-:W-:Y:S02]  /*26220*/  PRMT R17, RZ, 0x7610, R17 ;  /* 0x00007610ff117816 */ /* 0x000fe40000000011 */
[----:B------:R-:W-:Y:S02]  /*26230*/  PRMT R16, RZ, 0x7610, R16 ;  /* 0x00007610ff107816 */ /* 0x000fe40000000010 */
[----:B------:R-:W-:Y:S01]  /*26240*/  PRMT R15, RZ, 0x7610, R15 ;  /* 0x00007610ff0f7816 */ /* 0x000fe2000000000f */
[----:B--2---:R-:W-:Y:S02]  /*26250*/  @P0 IMAD.MOV.U32 R7, RZ, RZ, R60 ;  /* 0x000000ffff070224 */ /* 0x004fe400078e003c */
[----:B------:R-:W-:-:S05]  /*26260*/  @P0 IMAD.MOV.U32 R6, RZ, RZ, R53 ;  /* 0x000000ffff060224 */ /* 0x000fca00078e0035 */
[----:B------:R3:W2:Y:S02]  /*26270*/  @P0 LDG.E.U16 R18, [R6.64] ;  /* 0x0000000606120981 */ /* 0x0006a4000c1e1500 */
[----:B---3--:R-:W-:Y:S02]  /*26280*/  @P0 IMAD.MOV.U32 R7, RZ, RZ, R59 ;  /* 0x000000ffff070224 */ /* 0x008fe400078e003b */
[----:B----4-:R-:W-:-:S05]  /*26290*/  @P0 IMAD.MOV.U32 R6, RZ, RZ, R58 ;  /* 0x000000ffff060224 */ /* 0x010fca00078e003a */
[----:B------:R1:W3:Y:S02]  /*262a0*/  @P0 LDG.E.U16 R17, [R6.64] ;  /* 0x0000000606110981 */ /* 0x0002e4000c1e1500 */
[----:B-1----:R-:W-:Y:S02]  /*262b0*/  @P0 IMAD.MOV.U32 R6, RZ, RZ, R54 ;  /* 0x000000ffff060224 */ /* 0x002fe400078e0036 */
[----:B------:R-:W-:-:S05]  /*262c0*/  @P0 IMAD.MOV.U32 R7, RZ, RZ, R57 ;  /* 0x000000ffff070224 */ /* 0x000fca00078e0039 */
[----:B------:R1:W4:Y:S02]  /*262d0*/  @P0 LDG.E.U16 R16, [R6.64] ;  /* 0x0000000606100981 */ /* 0x000324000c1e1500 */
[----:B-1----:R-:W-:Y:S02]  /*262e0*/  @P0 IMAD.MOV.U32 R6, RZ, RZ, R3 ;  /* 0x000000ffff060224 */ /* 0x002fe400078e0003 */
[----:B------:R-:W-:-:S05]  /*262f0*/  @P0 IMAD.MOV.U32 R7, RZ, RZ, R51 ;  /* 0x000000ffff070224 */ /* 0x000fca00078e0033 */
[----:B------:R-:W4:Y:S04]  /*26300*/  @P0 LDG.E.U16 R15, [R6.64] ;  /* 0x00000006060f0981 */ /* 0x000f28000c1e1500 */
[----:B------:R1:W-:Y:S01]  /*26310*/  STL [R1+0x3cd8], R19 ;  /* 0x003cd81301007387 */ /* 0x0003e20000100800 */
[----:B------:R-:W4:Y:S02]  /*26320*/  LDL R53, [R1+0x269c] ;  /* 0x00269c0001357983 */ /* 0x000f240000100800 */
[----:B0-----:R-:W4:Y:S01]  /*26330*/  LDL R20, [R1+0x26a4] ;  /* 0x0026a40001147983 */ /* 0x001f220000100800 */
[----:B------:R-:W-:Y:S01]  /*26340*/  PRMT R14, RZ, 0x7610, R14 ;  /* 0x00007610ff0e7816 */ /* 0x000fe2000000000e */
[----:B--2---:R-:W-:Y:S04]  /*26350*/  STL [R1+0x3cdc], R18 ;  /* 0x003cdc1201007387 */ /* 0x004fe80000100800 */
[----:B---3--:R-:W-:Y:S01]  /*26360*/  STL [R1+0x3ce0], R17 ;  /* 0x003ce01101007387 */ /* 0x008fe20000100800 */
[----:B------:R-:W2:Y:S02]  /*26370*/  LDL R58, [R1+0x2690] ;  /* 0x00269000013a7983 */ /* 0x000ea40000100800 */
[----:B-1----:R-:W3:Y:S01]  /*26380*/  LDL R19, [R1+0x26ac] ;  /* 0x0026ac0001137983 */ /* 0x002ee20000100800 */
[----:B----4-:R0:W-:Y:S01]  /*26390*/  STL [R1+0x3ce4], R16 ;  /* 0x003ce41001007387 */ /* 0x0101e20000100800 */
[----:B------:R-:W4:Y:S02]  /*263a0*/  LDL R51, [R1+0x26a8] ;  /* 0x0026a80001337983 */ /* 0x000f240000100800 */
[----:B------:R-:W4:Y:S01]  /*263b0*/  LDL R3, [R1+0x26b8] ;  /* 0x0026b80001037983 */ /* 0x000f220000100800 */
[----:B------:R-:W-:Y:S01]  /*263c0*/  STL [R1+0x3ce8], R15 ;  /* 0x003ce80f01007387 */ /* 0x000fe20000100800 */
[----:B------:R-:W4:Y:S02]  /*263d0*/  LDL R57, [R1+0x26b4] ;  /* 0x0026b40001397983 */ /* 0x000f240000100800 */
[----:B------:R-:W4:Y:S02]  /*263e0*/  LDL R54, [R1+0x26c0] ;  /* 0x0026c00001367983 */ /* 0x000f240000100800 */
[----:B------:R-:W-:-:S02]  /*263f0*/  @P0 IMAD.MOV.U32 R6, RZ, RZ, R20 ;  /* 0x000000ffff060224 */ /* 0x000fc400078e0014 */
[----:B------:R-:W-:Y:S01]  /*26400*/  @P0 IMAD.MOV.U32 R7, RZ, RZ, R53 ;  /* 0x000000ffff070224 */ /* 0x000fe200078e0035 */
[----:B------:R-:W4:Y:S04]  /*26410*/  LDL R20, [R1+0x26c4] ;  /* 0x0026c40001147983 */ /* 0x000f280000100800 */
[----:B------:R-:W4:Y:S04]  /*26420*/  LDL R53, [R1+0x26bc] ;  /* 0x0026bc0001357983 */ /* 0x000f280000100800 */
[----:B------:R2:W4:Y:S01]  /*26430*/  @P0 LDG.E.U16 R14, [R6.64] ;  /* 0x00000006060e0981 */ /* 0x000522000c1e1500 */
[----:B------:R-:W-:-:S02]  /*26440*/  PRMT R13, RZ, 0x7610, R13 ;  /* 0x00007610ff0d7816 */ /* 0x000fc4000000000d */
[----:B------:R-:W-:Y:S02]  /*26450*/  PRMT R12, RZ, 0x7610, R12 ;  /* 0x00007610ff0c7816 */ /* 0x000fe4000000000c */
[----:B------:R-:W-:Y:S02]  /*26460*/  PRMT R11, RZ, 0x7610, R11 ;  /* 0x00007610ff0b7816 */ /* 0x000fe4000000000b */
[----:B------:R-:W-:Y:S01]  /*26470*/  PRMT R10, RZ, 0x7610, R10 ;  /* 0x00007610ff0a7816 */ /* 0x000fe2000000000a */
[----:B--2---:R-:W-:Y:S02]  /*26480*/  @P0 IMAD.MOV.U32 R7, RZ, RZ, R58 ;  /* 0x000000ffff070224 */ /* 0x004fe400078e003a */
[----:B---3--:R-:W-:-:S05]  /*26490*/  @P0 IMAD.MOV.U32 R6, RZ, RZ, R19 ;  /* 0x000000ffff060224 */ /* 0x008fca00078e0013 */
[----:B------:R4:W2:Y:S02]  /*264a0*/  @P0 LDG.E.U16 R13, [R6.64] ;  /* 0x00000006060d0981 */ /* 0x0008a4000c1e1500 */
[----:B----4-:R-:W-:Y:S02]  /*264b0*/  @P0 IMAD.MOV.U32 R7, RZ, RZ, R51 ;  /* 0x000000ffff070224 */ /* 0x010fe400078e0033 */
[----:B------:R-:W-:-:S05]  /*264c0*/  @P0 IMAD.MOV.U32 R6, RZ, RZ, R3 ;  /* 0x000000ffff060224 */ /* 0x000fca00078e0003 */
[----:B------:R1:W3:Y:S02]  /*264d0*/  @P0 LDG.E.U16 R12, [R6.64] ;  /* 0x00000006060c0981 */ /* 0x0002e4000c1e1500 */
[----:B-1----:R-:W-:Y:S02]  /*264e0*/  @P0 IMAD.MOV.U32 R7, RZ, RZ, R57 ;  /* 0x000000ffff070224 */ /* 0x002fe400078e0039 */
[----:B------:R-:W-:-:S05]  /*264f0*/  @P0 IMAD.MOV.U32 R6, RZ, RZ, R54 ;  /* 0x000000ffff060224 */ /* 0x000fca00078e0036 */
[----:B------:R1:W4:Y:S04]  /*26500*/  @P0 LDG.E.U16 R11, [R6.64] ;  /* 0x00000006060b0981 */ /* 0x000328000c1e1500 */
[----:B------:R-:W-:Y:S01]  /*26510*/  STL [R1+0x3cec], R14 ;  /* 0x003cec0e01007387 */ /* 0x000fe20000100800 */
[----:B------:R-:W4:Y:S02]  /*26520*/  LDL R19, [R1+0x26b0] ;  /* 0x0026b00001137983 */ /* 0x000f240000100800 */
[----:B0-----:R-:W4:Y:S02]  /*26530*/  LDL R16, [R1+0x26cc] ;  /* 0x0026cc0001107983 */ /* 0x001f240000100800 */
[----:B-1----:R-:W-:Y:S02]  /*26540*/  @P0 IMAD.MOV.U32 R6, RZ, RZ, R20 ;  /* 0x000000ffff060224 */ /* 0x002fe400078e0014 */
[----:B------:R-:W-:-:S05]  /*26550*/  @P0 IMAD.MOV.U32 R7, RZ, RZ, R53 ;  /* 0x000000ffff070224 */ /* 0x000fca00078e0035 */
[----:B------:R0:W4:Y:S04]  /*26560*/  @P0 LDG.E.U16 R10, [R6.64] ;  /* 0x00000006060a0981 */ /* 0x000128000c1e1500 */
[----:B--2---:R1:W-:Y:S01]  /*26570*/  STL [R1+0x3cf0], R13 ;  /* 0x003cf00d01007387 */ /* 0x0043e20000100800 */
[----:B------:R-:W2:Y:S02]  /*26580*/  LDL R51, [R1+0x26c8] ;  /* 0x0026c80001337983 */ /* 0x000ea40000100800 */
[----:B------:R-:W2:Y:S01]  /*26590*/  LDL R3, [R1+0x26d8] ;  /* 0x0026d80001037983 */ /* 0x000ea20000100800 */
[----:B---3--:R-:W-:Y:S04]  /*265a0*/  STL [R1+0x3cf4], R12 ;  /* 0x003cf40c01007387 */ /* 0x008fe80000100800 */
[----:B----4-:R-:W-:Y:S01]  /*265b0*/  STL [R1+0x3cf8], R11 ;  /* 0x003cf80b01007387 */ /* 0x010fe20000100800 */
[----:B0-----:R-:W-:-:S02]  /*265c0*/  @P0 IMAD.MOV.U32 R7, RZ, RZ, R19 ;  /* 0x000000ffff070224 */ /* 0x001fc400078e0013 */
[----:B------:R-:W-:Y:S01]  /*265d0*/  @P0 IMAD.MOV.U32 R6, RZ, RZ, R16 ;  /* 0x000000ffff060224 */ /* 0x000fe200078e0010 */
[----:B------:R-:W-:Y:S01]  /*265e0*/  STL [R1+0x3cfc], R10 ;  /* 0x003cfc0a01007387 */ /* 0x000fe20000100800 */
[----:B------:R-:W3:Y:S02]  /*265f0*/  LDL R20, [R1+0x26d4] ;  /* 0x0026d40001147983 */ /* 0x000ee40000100800 */
[----:B------:R-:W4:Y:S02]  /*26600*/  LDL R19, [R1+0x26e0] ;  /* 0x0026e00001137983 */ /* 0x000f240000100800 */
[----:B------:R-:W4:Y:S01]  /*26610*/  LDL R59, [R1+0x26dc] ;  /* 0x0026dc00013b7983 */ /* 0x000f220000100800 */
[----:B------:R-:W4:Y:S01]  /*26620*/  LDL R16, [R1+0x26e4] ;  /* 0x0026e40001107983 */ /* 0x000f220000100800 */
[----:B------:R-:W-:-:S06]  /*26630*/  PRMT R9, RZ, 0x7610, R9 ;  /* 0x00007610ff097816 */ /* 0x000fcc0000000009 */
[----:B------:R2:W4:Y:S01]  /*26640*/  @P0 LDG.E.U16 R9, [R6.64] ;  /* 0x0000000606090981 */ /* 0x000522000c1e1500 */
[----:B------:R-:W-:Y:S02]  /*26650*/  PRMT R8, RZ, 0x7610, R8 ;  /* 0x00007610ff087816 */ /* 0x000fe40000000008 */
[----:B------:R-:W-:Y:S02]  /*26660*/  ISETP.GT.AND P1, PT, R4, 0x1f, PT ;  /* 0x0000001f0400780c */ /* 0x000fe40003f24270 */
[----:B------:R-:W-:Y:S02]  /*26670*/  PRMT R5, RZ, 0x7610, R5 ;  /* 0x00007610ff057816 */ /* 0x000fe40000000005 */
[----:B-1----:R-:W-:Y:S01]  /*26680*/  PRMT R13, RZ, 0x7610, R13 ;  /* 0x00007610ff0d7816 */ /* 0x002fe2000000000d */
[----:B--2---:R-:W-:Y:S02]  /*26690*/  @P0 IMAD.MOV.U32 R7, RZ, RZ, R51 ;  /* 0x000000ffff070224 */ /* 0x004fe400078e0033 */
[----:B------:R-:W-:-:S05]  /*266a0*/  @P0 IMAD.MOV.U32 R6, RZ, RZ, R3 ;  /* 0x000000ffff060224 */ /* 0x000fca00078e0003 */
[----:B------:R3:W2:Y:S02]  /*266b0*/  @P0 LDG.E.U16 R8, [R6.64] ;  /* 0x0000000606080981 */ /* 0x0006a4000c1e1500 */
[----:B---3--:R-:W-:Y:S02]  /*266c0*/  @P0 IMAD.MOV.U32 R7, RZ, RZ, R20 ;  /* 0x000000ffff070224 */ /* 0x008fe400078e0014 */
[----:B----4-:R-:W-:-:S05]  /*266d0*/  @P0 IMAD.MOV.U32 R6, RZ, RZ, R19 ;  /* 0x000000ffff060224 */ /* 0x010fca00078e0013 */
[----:B------:R0:W3:Y:S02]  /*266e0*/  @P0 LDG.E.U16 R5, [R6.64] ;  /* 0x0000000606050981 */ /* 0x0000e4000c1e1500 */
[----:B0-----:R-:W-:Y:S02]  /*266f0*/  @P1 IMAD.MOV.U32 R6, RZ, RZ, R16 ;  /* 0x000000ffff061224 */ /* 0x001fe400078e0010 */
[----:B------:R-:W-:-:S05]  /*26700*/  @P1 IMAD.MOV.U32 R7, RZ, RZ, R59 ;  /* 0x000000ffff071224 */ /* 0x000fca00078e003b */
[----:B------:R-:W4:Y:S04]  /*26710*/  @P1 LDG.E.U16 R13, [R6.64] ;  /* 0x00000006060d1981 */ /* 0x000f28000c1e1500 */
[----:B------:R-:W-:Y:S01]  /*26720*/  STL [R1+0x3d00], R9 ;  /* 0x003d000901007387 */ /* 0x000fe20000100800 */
[----:B------:R-:W3:Y:S02]  /*26730*/  LDL R58, [R1+0x26d0] ;  /* 0x0026d000013a7983 */ /* 0x000ee40000100800 */
[----:B------:R-:W3:Y:S02]  /*26740*/  LDL R57, [R1+0x26ec] ;  /* 0x0026ec0001397983 */ /* 0x000ee40000100800 */
[----:B------:R-:W3:Y:S01]  /*26750*/  LDL R54, [R1+0x26e8] ;  /* 0x0026e80001367983 */ /* 0x000ee20000100800 */
[----:B------:R-:W3:Y:S04]  /*26760*/  LDL R53, [R1+0x2700] ;  /* 0x0027000001357983 */ /* 0x000ee80000100800 */
[----:B------:R-:W3:Y:S04]  /*26770*/  LDL R51, [R1+0x26fc] ;  /* 0x0026fc0001337983 */ /* 0x000ee80000100800 */
[----:B------:R-:W3:Y:S04]  /*26780*/  LDL R3, [R1+0x270c] ;  /* 0x00270c0001037983 */ /* 0x000ee80000100800 */
[----:B--2---:R-:W-:Y:S01]  /*26790*/  STL [R1+0x3d04], R8 ;  /* 0x003d040801007387 */ /* 0x004fe20000100800 */
[----:B------:R-:W2:Y:S02]  /*267a0*/  LDL R20, [R1+0x2708] ;  /* 0x0027080001147983 */ /* 0x000ea40000100800 */
[----:B------:R-:W2:Y:S02]  /*267b0*/  LDL R19, [R1+0x271c] ;  /* 0x00271c0001137983 */ /* 0x000ea40000100800 */
[----:B------:R-:W2:Y:S01]  /*267c0*/  LDL R16, [R1+0x2718] ;  /* 0x0027180001107983 */ /* 0x000ea20000100800 */
[----:B----4-:R0:W-:Y:S04]  /*267d0*/  STL [R1+0x1118], R13 ;  /* 0x0011180d01007387 */ /* 0x0101e80000100800 */
[----:B0-----:R-:W4:Y:S01]  /*267e0*/  LDL R13, [R1+0x2724] ;  /* 0x00272400010d7983 */ /* 0x001f220000100800 */
[----:B------:R-:W-:Y:S01]  /*267f0*/  PRMT R56, RZ, 0x7610, R56 ;  /* 0x00007610ff387816 */ /* 0x000fe20000000038 */
[----:B---3--:R-:W-:-:S02]  /*26800*/  @P1 IMAD.MOV.U32 R6, RZ, RZ, R57 ;  /* 0x000000ffff061224 */ /* 0x008fc400078e0039 */
[----:B------:R-:W-:Y:S01]  /*26810*/  @P1 IMAD.MOV.U32 R7, RZ, RZ, R58 ;  /* 0x000000ffff071224 */ /* 0x000fe200078e003a */
[----:B------:R-:W-:-:S04]  /*26820*/  PRMT R8, RZ, 0x7610, R8 ;  /* 0x00007610ff087816 */ /* 0x000fc80000000008 */
[----:B------:R0:W3:Y:S02]  /*26830*/  @P1 LDG.E.U16 R56, [R6.64] ;  /* 0x0000000606381981 */ /* 0x0000e4000c1e1500 */
[----:B0-----:R-:W-:Y:S02]  /*26840*/  @P1 IMAD.MOV.U32 R6, RZ, RZ, R53 ;  /* 0x000000ffff061224 */ /* 0x001fe400078e0035 */
[----:B------:R-:W-:-:S05]  /*26850*/  @P1 IMAD.MOV.U32 R7, RZ, RZ, R54 ;  /* 0x000000ffff071224 */ /* 0x000fca00078e0036 */
[----:B------:R0:W3:Y:S01]  /*26860*/  @P1 LDG.E.U16 R8, [R6.64] ;  /* 0x0000000606081981 */ /* 0x0000e2000c1e1500 */
[----:B------:R-:W-:Y:S01]  /*26870*/  PRMT R22, RZ, 0x7610, R22 ;  /* 0x00007610ff167816 */ /* 0x000fe20000000016 */
[----:B0-----:R-:W-:Y:S02]  /*26880*/  @P1 IMAD.MOV.U32 R6, RZ, RZ, R3 ;  /* 0x000000ffff061224 */ /* 0x001fe400078e0003 */
[----:B------:R-:W-:-:S05]  /*26890*/  @P1 IMAD.MOV.U32 R7, RZ, RZ, R51 ;  /* 0x000000ffff071224 */ /* 0x000fca00078e0033 */
[----:B------:R2:W3:Y:S01]  /*268a0*/  @P1 LDG.E.U16 R22, [R6.64] ;  /* 0x0000000606161981 */ /* 0x0004e2000c1e1500 */
[----:B------:R-:W-:Y:S02]  /*268b0*/  PRMT R17, RZ, 0x7610, R17 ;  /* 0x00007610ff117816 */ /* 0x000fe40000000011 */
[----:B------:R-:W-:Y:S01]  /*268c0*/  PRMT R12, RZ, 0x7610, R12 ;  /* 0x00007610ff0c7816 */ /* 0x000fe2000000000c */
[----:B--2---:R-:W-:Y:S02]  /*268d0*/  @P1 IMAD.MOV.U32 R7, RZ, RZ, R20 ;  /* 0x000000ffff071224 */ /* 0x004fe400078e0014 */
[----:B------:R-:W-:-:S05]  /*268e0*/  @P1 IMAD.MOV.U32 R6, RZ, RZ, R19 ;  /* 0x000000ffff061224 */ /* 0x000fca00078e0013 */
[----:B------:R0:W2:Y:S02]  /*268f0*/  @P1 LDG.E.U16 R17, [R6.64] ;  /* 0x0000000606111981 */ /* 0x0000a4000c1e1500 */
[----:B0-----:R-:W-:Y:S02]  /*26900*/  @P1 IMAD.MOV.U32 R7, RZ, RZ, R16 ;  /* 0x000000ffff071224 */ /* 0x001fe400078e0010 */
[----:B----4-:R-:W-:-:S05]  /*26910*/  @P1 IMAD.MOV.U32 R6, RZ, RZ, R13 ;  /* 0x000000ffff061224 */ /* 0x010fca00078e000d */
[----:B------:R-:W4:Y:S04]  /*26920*/  @P1 LDG.E.U16 R12, [R6.64] ;  /* 0x00000006060c1981 */ /* 0x000f28000c1e1500 */
[----:B---3--:R0:W-:Y:S01]  /*26930*/  STL [R1+0x1108], R8 ;  /* 0x0011080801007387 */ /* 0x0081e20000100800 */
[----:B------:R-:W3:Y:S02]  /*26940*/  LDL R3, [R1+0x2734] ;  /* 0x0027340001037983 */ /* 0x000ee40000100800 */
[----:B------:R-:W3:Y:S02]  /*26950*/  LDL R54, [R1+0x2730] ;  /* 0x0027300001367983 */ /* 0x000ee40000100800 */
[----:B------:R-:W3:Y:S01]  /*26960*/  LDL R53, [R1+0x273c] ;  /* 0x00273c0001357983 */ /* 0x000ee20000100800 */
[----:B------:R-:W3:Y:S04]  /*26970*/  LDL R51, [R1+0x2738] ;  /* 0x0027380001337983 */ /* 0x000ee80000100800 */
[----:B0-----:R-:W3:Y:S04]  /*26980*/  LDL R8, [R1+0x2720] ;  /* 0x0027200001087983 */ /* 0x001ee80000100800 */
[----:B------:R0:W-:Y:S01]  /*26990*/  STL [R1+0x1100], R22 ;  /* 0x0011001601007387 */ /* 0x0001e20000100800 */
[----:B------:R-:W3:Y:S02]  /*269a0*/  LDL R20, [R1+0x2744] ;  /* 0x0027440001147983 */ /* 0x000ee40000100800 */
[----:B------:R-:W3:Y:S01]  /*269b0*/  LDL R19, [R1+0x2748] ;  /* 0x0027480001137983 */ /* 0x000ee20000100800 */
[----:B0-----:R-:W3:Y:S04]  /*269c0*/  LDL R22, [R1+0x274c] ;  /* 0x00274c0001167983 */ /* 0x001ee80000100800 */
[----:B--2---:R0:W-:Y:S01]  /*269d0*/  STL [R1+0x10f8], R17 ;  /* 0x0010f81101007387 */ /* 0x0041e20000100800 */
[----:B------:R-:W2:Y:S02]  /*269e0*/  LDL R16, [R1+0x2740] ;  /* 0x0027400001107983 */ /* 0x000ea40000100800 */
[----:B------:R-:W2:Y:S01]  /*269f0*/  LDL R13, [R1+0x2714] ;  /* 0x00271400010d7983 */ /* 0x000ea20000100800 */
[----:B0-----:R-:W2:Y:S04]  /*26a00*/  LDL R17, [R1+0x272c] ;  /* 0x00272c0001117983 */ /* 0x001ea80000100800 */
[----:B----4-:R0:W-:Y:S04]  /*26a10*/  STL [R1+0x10f0], R12 ;  /* 0x0010f00c01007387 */ /* 0x0101e80000100800 */
[----:B0-----:R-:W4:Y:S01]  /*26a20*/  LDL R12, [R1+0x2728] ;  /* 0x00272800010c7983 */ /* 0x001f220000100800 */
[----:B------:R-:W-:-:S02]  /*26a30*/  PRMT R55, RZ, 0x7610, R55 ;  /* 0x00007610ff377816 */ /* 0x000fc40000000037 */
[----:B------:R-:W-:Y:S01]  /*26a40*/  PRMT R52, RZ, 0x7610, R52 ;  /* 0x00007610ff347816 */ /* 0x000fe20000000034 */
[----:B---3--:R-:W-:Y:S02]  /*26a50*/  @P1 IMAD.MOV.U32 R6, RZ, RZ, R3 ;  /* 0x000000ffff061224 */ /* 0x008fe400078e0003 */
[----:B------:R-:W-:Y:S01]  /*26a60*/  @P1 IMAD.MOV.U32 R7, RZ, RZ, R8 ;  /* 0x000000ffff071224 */ /* 0x000fe200078e0008 */
[----:B------:R-:W-:Y:S02]  /*26a70*/  PRMT R21, RZ, 0x7610, R21 ;  /* 0x00007610ff157816 */ /* 0x000fe40000000015 */
[----:B------:R-:W-:Y:S02]  /*26a80*/  PRMT R18, RZ, 0x7610, R18 ;  /* 0x00007610ff127816 */ /* 0x000fe40000000012 */
[----:B------:R-:W-:Y:S02]  /*26a90*/  PRMT R15, RZ, 0x7610, R15 ;  /* 0x00007610ff0f7816 */ /* 0x000fe4000000000f */
[----:B------:R-:W-:Y:S01]  /*26aa0*/  PRMT R10, RZ, 0x7610, R10 ;  /* 0x00007610ff0a7816 */ /* 0x000fe2000000000a */
[----:B------:R0:W3:Y:S04]  /*26ab0*/  @P1 LDG.E.U16 R55, [R6.64] ;  /* 0x0000000606371981 */ /* 0x0000e8000c1e1500 */
[----:B------:R-:W3:Y:S01]  /*26ac0*/  LDL R8, [R1+0x2704] ;  /* 0x0027040001087983 */ /* 0x000ee20000100800 */
[----:B0-----:R-:W-:-:S02]  /*26ad0*/  @P1 IMAD.MOV.U32 R6, RZ, RZ, R53 ;  /* 0x000000ffff061224 */ /* 0x001fc400078e0035 */
[----:B------:R-:W-:-:S05]  /*26ae0*/  @P1 IMAD.MOV.U32 R7, RZ, RZ, R54 ;  /* 0x000000ffff071224 */ /* 0x000fca00078e0036 */
[----:B------:R0:W3:Y:S02]  /*26af0*/  @P1 LDG.E.U16 R52, [R6.64] ;  /* 0x0000000606341981 */ /* 0x0000e4000c1e1500 */
[----:B0-----:R-:W-:Y:S02]  /*26b00*/  @P1 IMAD.MOV.U32 R6, RZ, RZ, R22 ;  /* 0x000000ffff061224 */ /* 0x001fe400078e0016 */
[----:B------:R-:W-:-:S05]  /*26b10*/  @P1 IMAD.MOV.U32 R7, RZ, RZ, R51 ;  /* 0x000000ffff071224 */ /* 0x000fca00078e0033 */
[----:B------:R0:W3:Y:S02]  /*26b20*/  @P1 LDG.E.U16 R21, [R6.64] ;  /* 0x0000000606151981 */ /* 0x0000e4000c1e1500 */
[----:B0-----:R-:W-:Y:S02]  /*26b30*/  @P1 IMAD.MOV.U32 R6, RZ, RZ, R19 ;  /* 0x000000ffff061224 */ /* 0x001fe400078e0013 */
[----:B------:R-:W-:-:S05]  /*26b40*/  @P1 IMAD.MOV.U32 R7, RZ, RZ, R20 ;  /* 0x000000ffff071224 */ /* 0x000fca00078e0014 */
[----:B------:R2:W3:Y:S04]  /*26b50*/  @P1 LDG.E.U16 R18, [R6.64] ;  /* 0x0000000606121981 */ /* 0x0004e8000c1e1500 */
[----:B------:R-:W-:Y:S01]  /*26b60*/  STL [R1+0x1110], R56 ;  /* 0x0011103801007387 */ /* 0x000fe20000100800 */
[----:B------:R-:W3:Y:S02]  /*26b70*/  LDL R3, [R1+0x2710] ;  /* 0x0027100001037983 */ /* 0x000ee40000100800 */
[----:B--2---:R-:W-:Y:S02]  /*26b80*/  @P1 IMAD.MOV.U32 R6, RZ, RZ, R16 ;  /* 0x000000ffff061224 */ /* 0x004fe400078e0010 */
[----:B------:R-:W2:Y:S01]  /*26b90*/  LDL R16, [R1+0x26f4] ;  /* 0x0026f40001107983 */ /* 0x000ea20000100800 */
[----:B------:R-:W-:-:S05]  /*26ba0*/  @P1 IMAD.MOV.U32 R7, RZ, RZ, R17 ;  /* 0x000000ffff071224 */ /* 0x000fca00078e0011 */
[----:B------:R0:W2:Y:S02]  /*26bb0*/  @P1 LDG.E.U16 R15, [R6.64] ;  /* 0x00000006060f1981 */ /* 0x0000a4000c1e1500 */
[----:B0-----:R-:W-:Y:S02]  /*26bc0*/  @P1 IMAD.MOV.U32 R7, RZ, RZ, R13 ;  /* 0x000000ffff071224 */ /* 0x001fe400078e000d */
[----:B----4-:R-:W-:-:S05]  /*26bd0*/  @P1 IMAD.MOV.U32 R6, RZ, RZ, R12 ;  /* 0x000000ffff061224 */ /* 0x010fca00078e000c */
[----:B------:R3:W4:Y:S02]  /*26be0*/  @P1 LDG.E.U16 R10, [R6.64] ;  /* 0x00000006060a1981 */ /* 0x000724000c1e1500 */
[----:B---3--:R-:W-:Y:S01]  /*26bf0*/  @P1 IMAD.MOV.U32 R7, RZ, RZ, R8 ;  /* 0x000000ffff071224 */ /* 0x008fe200078e0008 */
[----:B------:R-:W-:Y:S01]  /*26c00*/  PRMT R0, RZ, 0x7610, R0 ;  /* 0x00007610ff007816 */ /* 0x000fe20000000000 */
[----:B------:R-:W-:-:S05]  /*26c10*/  @P1 IMAD.MOV.U32 R6, RZ, RZ, R3 ;  /* 0x000000ffff061224 */ /* 0x000fca00078e0003 */
[----:B------:R0:W3:Y:S04]  /*26c20*/  @P1 LDG.E.U16 R0, [R6.64] ;  /* 0x0000000606001981 */ /* 0x0000e8000c1e1500 */
[----:B--2---:R1:W-:Y:S01]  /*26c30*/  STL [R1+0x10c8], R15 ;  /* 0x0010c80f01007387 */ /* 0x0043e20000100800 */
[----:B------:R-:W2:Y:S02]  /*26c40*/  LDL R13, [R1+0x17d0] ;  /* 0x0017d000010d7983 */ /* 0x000ea40000100800 */
[----:B------:R-:W2:Y:S02]  /*26c50*/  LDL R12, [R1+0x26f0] ;  /* 0x0026f000010c7983 */ /* 0x000ea40000100800 */
[----:B------:R-:W2:Y:S01]  /*26c60*/  LDL R8, [R1+0x17cc] ;  /* 0x0017cc0001087983 */ /* 0x000ea20000100800 */
[----:B-1----:R-:W2:Y:S04]  /*26c70*/  LDL R15, [R1+0x26f8] ;  /* 0x0026f800010f7983 */ /* 0x002ea80000100800 */
[----:B----4-:R1:W-:Y:S04]  /*26c80*/  STL [R1+0x10c0], R10 ;  /* 0x0010c00a01007387 */ /* 0x0103e80000100800 */
[----:B-1----:R-:W4:Y:S01]  /*26c90*/  LDL R10, [R1+0x17c8] ;  /* 0x0017c800010a7983 */ /* 0x002f220000100800 */
[----:B------:R-:W-:Y:S01]  /*26ca0*/  PRMT R14, RZ, 0x7610, R14 ;  /* 0x00007610ff0e7816 */ /* 0x000fe2000000000e */
[----:B0-----:R-:W-:Y:S01]  /*26cb0*/  @P1 IMAD.MOV.U32 R7, RZ, RZ, R16 ;  /* 0x000000ffff071224 */ /* 0x001fe200078e0010 */
[----:B------:R-:W-:-:S02]  /*26cc0*/  PRMT R11, RZ, 0x7610, R11 ;  /* 0x00007610ff0b7816 */ /* 0x000fc4000000000b */
[----:B------:R-:W-:Y:S01]  /*26cd0*/  PRMT R9, RZ, 0x7610, R9 ;  /* 0x00007610ff097816 */ /* 0x000fe20000000009 */
[----:B------:R0:W-:Y:S04]  /*26ce0*/  STL [R1+0x10d0], R18 ;  /* 0x0010d01201007387 */ /* 0x0001e80000100800 */
[----:B0-----:R-:W4:Y:S01]  /*26cf0*/  LDL.LU R18, [R1+0x17ac] ;  /* 0x0017ac0001127983 */ /* 0x001f220000300800 */
[----:B------:R-:W4:Y:S02]  /*26d00*/  LDL.LU R19, [R1+0x17a8] ;  /* 0x0017a80001137983 */ /* 0x000f240000300800 */
[----:B------:R-:W4:Y:S02]  /*26d10*/  LDL.LU R20, [R1+0x17a4] ;  /* 0x0017a40001147983 */ /* 0x000f240000300800 */
[----:B------:R0:W-:Y:S01]  /*26d20*/  STL [R1+0x10d8], R21 ;  /* 0x0010d81501007387 */ /* 0x0001e20000100800 */
[----:B------:R-:W-:Y:S04]  /*26d30*/  STL [R1+0x10e8], R55 ;  /* 0x0010e83701007387 */ /* 0x000fe80000100800 */
[----:B0-----:R-:W4:Y:S01]  /*26d40*/  LDL.LU R21, [R1+0x17a0] ;  /* 0x0017a00001157983 */ /* 0x001f220000300800 */
[----:B------:R-:W4:Y:S02]  /*26d50*/  LDL.LU R22, [R1+0x179c] ;  /* 0x00179c0001167983 */ /* 0x000f240000300800 */
[----:B------:R-:W4:Y:S02]  /*26d60*/  LDL.LU R51, [R1+0x1798] ;  /* 0x0017980001337983 */ /* 0x000f240000300800 */
[----:B------:R0:W-:Y:S02]  /*26d70*/  STL [R1+0x10e0], R52 ;  /* 0x0010e03401007387 */ /* 0x0001e40000100800 */
[----:B0-----:R-:W4:Y:S01]  /*26d80*/  LDL.LU R52, [R1+0x1794] ;  /* 0x0017940001347983 */ /* 0x001f220000300800 */
[----:B------:R-:W4:Y:S02]  /*26d90*/  LDL.LU R53, [R1+0x1790] ;  /* 0x0017900001357983 */ /* 0x000f240000300800 */
[----:B------:R-:W4:Y:S02]  /*26da0*/  LDL.LU R54, [R1+0x178c] ;  /* 0x00178c0001367983 */ /* 0x000f240000300800 */
[----:B------:R-:W4:Y:S01]  /*26db0*/  LDL.LU R55, [R1+0x1788] ;  /* 0x0017880001377983 */ /* 0x000f220000300800 */
[----:B------:R-:W4:Y:S04]  /*26dc0*/  LDL.LU R57, [R1+0x1784] ;  /* 0x0017840001397983 */ /* 0x000f280000300800 */
[----:B---3--:R0:W-:Y:S04]  /*26dd0*/  STL [R1+0x10b8], R0 ;  /* 0x0010b80001007387 */ /* 0x0081e80000100800 */
[----:B0-----:R-:W3:Y:S01]  /*26de0*/  LDL.LU R0, [R1+0x1780] ;  /* 0x0017800001007983 */ /* 0x001ee20000300800 */
[----:B------:R-:W3:Y:S02]  /*26df0*/  LDL.LU R3, [R1+0x177c] ;  /* 0x00177c0001037983 */ /* 0x000ee40000300800 */
[----:B------:R-:W3:Y:S02]  /*26e00*/  LDL.LU R56, [R1+0x1778] ;  /* 0x0017780001387983 */ /* 0x000ee40000300800 */
[----:B------:R-:W3:Y:S01]  /*26e10*/  LDL.LU R60, [R1+0x1774] ;  /* 0x00177400013c7983 */ /* 0x000ee20000300800 */
[----:B------:R-:W3:Y:S01]  /*26e20*/  LDL.LU R61, [R1+0x1770] ;  /* 0x00177000013d7983 */ /* 0x000ee20000300800 */
[----:B------:R-:W3:Y:S02]  /*26e30*/  LDL.LU R58, [R1+0x1664] ;  /* 0x00166400013a7983 */ /* 0x000ee40000300800 */
[----:B------:R-:W3:Y:S02]  /*26e40*/  LDL.LU R59, [R1+0x1660] ;  /* 0x00166000013b7983 */ /* 0x000ee40000300800 */
[----:B--2---:R-:W-:-:S05]  /*26e50*/  @P1 IMAD.MOV.U32 R6, RZ, RZ, R15 ;  /* 0x000000ffff061224 */ /* 0x004fca00078e000f */
[----:B------:R0:W2:Y:S02]  /*26e60*/  @P1 LDG.E.U16 R14, [R6.64] ;  /* 0x00000006060e1981 */ /* 0x0000a4000c1e1500 */
[----:B0-----:R-:W-:Y:S02]  /*26e70*/  @P1 IMAD.MOV.U32 R6, RZ, RZ, R12 ;  /* 0x000000ffff061224 */ /* 0x001fe400078e000c */
[----:B------:R-:W-:-:S05]  /*26e80*/  @P1 IMAD.MOV.U32 R7, RZ, RZ, R13 ;  /* 0x000000ffff071224 */ /* 0x000fca00078e000d */
[----:B------:R0:W2:Y:S02]  /*26e90*/  @P1 LDG.E.U16 R11, [R6.64] ;  /* 0x00000006060b1981 */ /* 0x0000a4000c1e1500 */
[----:B0-----:R-:W-:Y:S02]  /*26ea0*/  @P1 IMAD.MOV.U32 R6, RZ, RZ, R8 ;  /* 0x000000ffff061224 */ /* 0x001fe400078e0008 */
[----:B----4-:R-:W-:-:S05]  /*26eb0*/  @P1 IMAD.MOV.U32 R7, RZ, RZ, R10 ;  /* 0x000000ffff071224 */ /* 0x010fca00078e000a */
[----:B------:R0:W4:Y:S04]  /*26ec0*/  @P1 LDG.E.U16 R9, [R6.64] ;  /* 0x0000000606091981 */ /* 0x000128000c1e1500 */
[----:B------:R-:W1:Y:S04]  /*26ed0*/  S2R R17, SR_TID.X ;  /* 0x0000000000117919 */ /* 0x000e680000002100 */
[----:B------:R-:W0:Y:S01]  /*26ee0*/  S2R R2, SR_TID.X ;  /* 0x0000000000027919 */ /* 0x000e220000002100 */
[----:B------:R-:W-:Y:S06]  /*26ef0*/  BAR.SYNC.DEFER_BLOCKING 0x0 ;  /* 0x0000000000007b1d */ /* 0x000fec0000010000 */
[----:B------:R-:W-:Y:S01]  /*26f00*/  STL [R1+0x3c98], R6 ;  /* 0x003c980601007387 */ /* 0x000fe20000100800 */
[----:B------:R0:W-:Y:S01]  /*26f10*/  STL [R1+0x3c94], R7 ;  /* 0x003c940701007387 */ /* 0x0001e20000100800 */
[----:B-1----:R-:W-:-:S04]  /*26f20*/  LOP3.LUT R8, R17, 0x1f, RZ, 0xc0, !PT ;  /* 0x0000001f11087812 */ /* 0x002fc800078ec0ff */
[----:B------:R-:W-:Y:S02]  /*26f30*/  ISETP.GE.AND P0, PT, R8, R4, PT ;  /* 0x000000040800720c */ /* 0x000fe40003f06270 */
[----:B------:R-:W4:Y:S01]  /*26f40*/  LDL.LU R4, [R1+0x165c] ;  /* 0x00165c0001047983 */ /* 0x000f220000300800 */
[----:B0-----:R-:W-:-:S05]  /*26f50*/  LOP3.LUT R2, R2, 0x1f, RZ, 0xc0, !PT ;  /* 0x0000001f02027812 */ /* 0x001fca00078ec0ff */
[----:B------:R-:W-:-:S05]  /*26f60*/  IMAD.SHL.U32 R2, R2, 0x2, RZ ;  /* 0x0000000202027824 */ /* 0x000fca00078e00ff */
[----:B------:R-:W-:Y:S04]  /*26f70*/  STS.U16 [R2], R18 ;  /* 0x0000001202007388 */ /* 0x000fe80000000400 */
[----:B------:R-:W-:Y:S04]  /*26f80*/  STS.U16 [R2+0x40], R19 ;  /* 0x0000401302007388 */ /* 0x000fe80000000400 */
        /* <DEDUP_REMOVED lines=9> */
[----:B---3--:R-:W-:Y:S04]  /*27020*/  STS.U16 [R2+0x2c0], R0 ;  /* 0x0002c00002007388 */ /* 0x008fe80000000400 */
[----:B------:R-:W-:Y:S04]  /*27030*/  STS.U16 [R2+0x300], R3 ;  /* 0x0003000302007388 */ /* 0x000fe80000000400 */
[----:B------:R-:W-:Y:S04]  /*27040*/  STS.U16 [R2+0x340], R56 ;  /* 0x0003403802007388 */ /* 0x000fe80000000400 */
[----:B------:R-:W-:Y:S04]  /*27050*/  STS.U16 [R2+0x380], R60 ;  /* 0x0003803c02007388 */ /* 0x000fe80000000400 */
[----:B------:R-:W-:Y:S04]  /*27060*/  STS.U16 [R2+0x3c0], R61 ;  /* 0x0003c03d02007388 */ /* 0x000fe80000000400 */
[----:B------:R-:W-:Y:S04]  /*27070*/  STS.U16 [R2+0x1040], R58 ;  /* 0x0010403a02007388 */ /* 0x000fe80000000400 */
[----:B------:R-:W-:Y:S04]  /*27080*/  STS.U16 [R2+0x1000], R59 ;  /* 0x0010003b02007388 */ /* 0x000fe80000000400 */
[----:B--2---:R-:W-:Y:S01]  /*27090*/  STL [R1+0x10b0], R14 ;  /* 0x0010b00e01007387 */ /* 0x004fe20000100800 */
[----:B------:R-:W2:Y:S02]  /*270a0*/  LDL.LU R7, [R1+0x1658] ;  /* 0x0016580001077983 */ /* 0x000ea40000300800 */
[----:B------:R-:W3:Y:S02]  /*270b0*/  LDL.LU R6, [R1+0x1654] ;  /* 0x0016540001067983 */ /* 0x000ee40000300800 */
[----:B------:R-:W3:Y:S01]  /*270c0*/  LDL.LU R8, [R1+0x1650] ;  /* 0x0016500001087983 */ /* 0x000ee20000300800 */
[----:B----4-:R0:W-:Y:S01]  /*270d0*/  STL [R1+0x10a0], R9 ;  /* 0x0010a00901007387 */ /* 0x0101e20000100800 */
[----:B------:R1:W-:Y:S03]  /*270e0*/  STL [R1+0x10a8], R11 ;  /* 0x0010a80b01007387 */ /* 0x0003e60000100800 */
[----:B0-----:R-:W4:Y:S01]  /*270f0*/  LDL.LU R9, [R1+0x164c] ;  /* 0x00164c0001097983 */ /* 0x001f220000300800 */
[----:B------:R-:W4:Y:S02]  /*27100*/  LDL.LU R10, [R1+0x1648] ;  /* 0x00164800010a7983 */ /* 0x000f240000300800 */
[----:B-1----:R-:W4:Y:S02]  /*27110*/  LDL.LU R11, [R1+0x1644] ;  /* 0x00164400010b7983 */ /* 0x002f240000300800 */
[----:B------:R-:W4:Y:S01]  /*27120*/  LDL.LU R12, [R1+0x1640] ;  /* 0x00164000010c7983 */ /* 0x000f220000300800 */
[----:B------:R-:W4:Y:S01]  /*27130*/  LDL.LU R13, [R1+0x163c] ;  /* 0x00163c00010d7983 */ /* 0x000f220000300800 */
[----:B------:R-:W4:Y:S02]  /*27140*/  LDL.LU R14, [R1+0x1638] ;  /* 0x00163800010e7983 */ /* 0x000f240000300800 */
[----:B------:R-:W4:Y:S02]  /*27150*/  LDL.LU R15, [R1+0x1634] ;  /* 0x00163400010f7983 */ /* 0x000f240000300800 */
        /* <DEDUP_REMOVED lines=19> */
[----:B------:R-:W4:Y:S01]  /*27290*/  LDL.LU R59, [R1+0x1460] ;  /* 0x00146000013b7983 */ /* 0x000f220000300800 */
[----:B------:R0:W-:Y:S04]  /*272a0*/  STS.U16 [R2+0x10c0], R4 ;  /* 0x0010c00402007388 */ /* 0x0001e80000000400 */
[----:B0-----:R-:W4:Y:S04]  /*272b0*/  LDL.LU R4, [R1+0x145c] ;  /* 0x00145c0001047983 */ /* 0x001f280000300800 */
[----:B--2---:R0:W-:Y:S04]  /*272c0*/  STS.U16 [R2+0x1080], R7 ;  /* 0x0010800702007388 */ /* 0x0041e80000000400 */
[----:B---3--:R1:W-:Y:S04]  /*272d0*/  STS.U16 [R2+0x1140], R6 ;  /* 0x0011400602007388 */ /* 0x0083e80000000400 */
[----:B------:R2:W-:Y:S04]  /*272e0*/  STS.U16 [R2+0x1100], R8 ;  /* 0x0011000802007388 */ /* 0x0005e80000000400 */
[----:B0-----:R-:W3:Y:S01]  /*272f0*/  LDL.LU R7, [R1+0x1458] ;  /* 0x0014580001077983 */ /* 0x001ee20000300800 */
[----:B-1----:R-:W3:Y:S02]  /*27300*/  LDL.LU R6, [R1+0x1454] ;  /* 0x0014540001067983 */ /* 0x002ee40000300800 */
[----:B--2---:R-:W2:Y:S01]  /*27310*/  LDL.LU R8, [R1+0x1450] ;  /* 0x0014500001087983 */ /* 0x004ea20000300800 */
[----:B----4-:R0:W-:Y:S04]  /*27320*/  STS.U16 [R2+0x11c0], R9 ;  /* 0x0011c00902007388 */ /* 0x0101e80000000400 */
[----:B------:R1:W-:Y:S04]  /*27330*/  STS.U16 [R2+0x1180], R10 ;  /* 0x0011800a02007388 */ /* 0x0003e80000000400 */
[----:B------:R4:W-:Y:S04]  /*27340*/  STS.U16 [R2+0x1240], R11 ;  /* 0x0012400b02007388 */ /* 0x0009e80000000400 */
[----:B------:R4:W-:Y:S04]  /*27350*/  STS.U16 [R2+0x1200], R12 ;  /* 0x0012000c02007388 */ /* 0x0009e80000000400 */
[----:B------:R4:W-:Y:S04]  /*27360*/  STS.U16 [R2+0x12c0], R13 ;  /* 0x0012c00d02007388 */ /* 0x0009e80000000400 */
[----:B------:R4:W-:Y:S04]  /*27370*/  STS.U16 [R2+0x1280], R14 ;  /* 0x0012800e02007388 */ /* 0x0009e80000000400 */
[----:B0-----:R-:W2:Y:S01]  /*27380*/  LDL.LU R9, [R1+0x144c] ;  /* 0x00144c0001097983 */ /* 0x001ea20000300800 */
[----:B-1----:R-:W2:Y:S02]  /*27390*/  LDL.LU R10, [R1+0x1448] ;  /* 0x00144800010a7983 */ /* 0x002ea40000300800 */
[----:B----4-:R-:W4:Y:S02]  /*273a0*/  LDL.LU R11, [R1+0x1444] ;  /* 0x00144400010b7983 */ /* 0x010f240000300800 */
[----:B------:R-:W4:Y:S01]  /*273b0*/  LDL.LU R12, [R1+0x1440] ;  /* 0x00144000010c7983 */ /* 0x000f220000300800 */
[----:B------:R-:W4:Y:S04]  /*273c0*/  LDL.LU R13, [R1+0x143c] ;  /* 0x00143c00010d7983 */ /* 0x000f280000300800 */
[----:B------:R0:W-:Y:S01]  /*273d0*/  STS.U16 [R2+0x1340], R15 ;  /* 0x0013400f02007388 */ /* 0x0001e20000000400 */
[----:B------:R-:W4:Y:S03]  /*273e0*/  LDL.LU R14, [R1+0x1438] ;  /* 0x00143800010e7983 */ /* 0x000f260000300800 */
[----:B------:R1:W-:Y:S04]  /*273f0*/  STS.U16 [R2+0x1300], R16 ;  /* 0x0013001002007388 */ /* 0x0003e80000000400 */
[----:B------:R1:W-:Y:S04]  /*27400*/  STS.U16 [R2+0x13c0], R17 ;  /* 0x0013c01102007388 */ /* 0x0003e80000000400 */
[----:B------:R1:W-:Y:S04]  /*27410*/  STS.U16 [R2+0x1380], R18 ;  /* 0x0013801202007388 */ /* 0x0003e80000000400 */
[----:B------:R1:W-:Y:S04]  /*27420*/  STS.U16 [R2+0x2000], R19 ;  /* 0x0020001302007388 */ /* 0x0003e80000000400 */
[----:B------:R1:W-:Y:S04]  /*27430*/  STS.U16 [R2+0x2040], R20 ;  /* 0x0020401402007388 */ /* 0x0003e80000000400 */
[----:B0-----:R-:W4:Y:S01]  /*27440*/  LDL.LU R15, [R1+0x1434] ;  /* 0x00143400010f7983 */ /* 0x001f220000300800 */
[----:B-1----:R-:W4:Y:S02]  /*27450*/  LDL.LU R16, [R1+0x1430] ;  /* 0x0014300001107983 */ /* 0x002f240000300800 */
[----:B------:R-:W4:Y:S01]  /*27460*/  LDL.LU R17, [R1+0x142c] ;  /* 0x00142c0001117983 */ /* 0x000f220000300800 */
[----:B------:R-:W4:Y:S01]  /*27470*/  LDL.LU R18, [R1+0x1428] ;  /* 0x0014280001127983 */ /* 0x000f220000300800 */
[----:B------:R-:W4:Y:S03]  /*27480*/  LDL.LU R19, [R1+0x1424] ;  /* 0x0014240001137983 */ /* 0x000f260000300800 */
        /* <DEDUP_REMOVED lines=28> */
[----:B0-----:R-:W4:Y:S01]  /*27650*/  LDL.LU R61, [R1+0x132c] ;  /* 0x00132c00013d7983 */ /* 0x001f220000300800 */
[----:B-1----:R-:W4:Y:S02]  /*27660*/  LDL.LU R58, [R1+0x1328] ;  /* 0x00132800013a7983 */ /* 0x002f240000300800 */
[----:B------:R-:W4:Y:S01]  /*27670*/  LDL.LU R59, [R1+0x1324] ;  /* 0x00132400013b7983 */ /* 0x000f220000300800 */
[----:B------:R-:W-:Y:S04]  /*27680*/  STS.U16 [R2+0x3000], R4 ;  /* 0x0030000402007388 */ /* 0x000fe80000000400 */
[----:B---3--:R-:W-:Y:S04]  /*27690*/  STS.U16 [R2+0x30c0], R7 ;  /* 0x0030c00702007388 */ /* 0x008fe80000000400 */
[----:B------:R-:W-:Y:S04]  /*276a0*/  STS.U16 [R2+0x3080], R6 ;  /* 0x0030800602007388 */ /* 0x000fe80000000400 */
[----:B--2---:R-:W-:Y:S04]  /*276b0*/  STS.U16 [R2+0x3140], R8 ;  /* 0x0031400802007388 */ /* 0x004fe80000000400 */
[----:B------:R-:W-:Y:S04]  /*276c0*/  STS.U16 [R2+0x3100], R9 ;  /* 0x0031000902007388 */ /* 0x000fe80000000400 */
[----:B------:R-:W-:Y:S04]  /*276d0*/  STS.U16 [R2+0x31c0], R10 ;  /* 0x0031c00a02007388 */ /* 0x000fe80000000400 */
[----:B----4-:R-:W-:Y:S04]  /*276e0*/  STS.U16 [R2+0x3180], R11 ;  /* 0x0031800b02007388 */ /* 0x010fe80000000400 */
[----:B------:R-:W-:Y:S04]  /*276f0*/  STS.U16 [R2+0x3240], R12 ;  /* 0x0032400c02007388 */ /* 0x000fe80000000400 */
[----:B------:R-:W-:Y:S04]  /*27700*/  STS.U16 [R2+0x3200], R13 ;  /* 0x0032000d02007388 */ /* 0x000fe80000000400 */
[----:B------:R-:W-:Y:S04]  /*27710*/  STS.U16 [R2+0x32c0], R14 ;  /* 0x0032c00e02007388 */ /* 0x000fe80000000400 */
[----:B------:R0:W-:Y:S04]  /*27720*/  STS.U16 [R2+0x40c0], R51 ;  /* 0x0040c03302007388 */ /* 0x0001e80000000400 */
[----:B------:R1:W-:Y:S04]  /*27730*/  STS.U16 [R2+0x4100], R52 ;  /* 0x0041003402007388 */ /* 0x0003e80000000400 */
[----:B------:R2:W-:Y:S04]  /*27740*/  STS.U16 [R2+0x4140], R53 ;  /* 0x0041403502007388 */ /* 0x0005e80000000400 */
[----:B------:R3:W-:Y:S04]  /*27750*/  STS.U16 [R2+0x4180], R54 ;  /* 0x0041803602007388 */ /* 0x0007e80000000400 */
[----:B0-----:R-:W4:Y:S01]  /*27760*/  LDL.LU R51, [R1+0x1260] ;  /* 0x0012600001337983 */ /* 0x001f220000300800 */
[----:B-1----:R-:W4:Y:S02]  /*27770*/  LDL.LU R52, [R1+0x125c] ;  /* 0x00125c0001347983 */ /* 0x002f240000300800 */
[----:B--2---:R-:W2:Y:S02]  /*27780*/  LDL.LU R53, [R1+0x1258] ;  /* 0x0012580001357983 */ /* 0x004ea40000300800 */
[----:B---3--:R-:W3:Y:S01]  /*27790*/  LDL.LU R54, [R1+0x1254] ;  /* 0x0012540001367983 */ /* 0x008ee20000300800 */
[----:B------:R0:W-:Y:S04]  /*277a0*/  STS.U16 [R2+0x4380], R58 ;  /* 0x0043803a02007388 */ /* 0x0001e80000000400 */
[----:B------:R1:W-:Y:S04]  /*277b0*/  STS.U16 [R2+0x43c0], R59 ;  /* 0x0043c03b02007388 */ /* 0x0003e80000000400 */
[----:B0-----:R-:W3:Y:S01]  /*277c0*/  LDL.LU R58, [R1+0x1250] ;  /* 0x00125000013a7983 */ /* 0x001ee20000300800 */
[----:B-1----:R-:W3:Y:S02]  /*277d0*/  LDL.LU R59, [R1+0x124c] ;  /* 0x00124c00013b7983 */ /* 0x002ee40000300800 */
[----:B------:R-:W3:Y:S02]  /*277e0*/  LDL.LU R4, [R1+0x1248] ;  /* 0x0012480001047983 */ /* 0x000ee40000300800 */
[----:B------:R-:W3:Y:S01]  /*277f0*/  LDL.LU R7, [R1+0x1244] ;  /* 0x0012440001077983 */ /* 0x000ee20000300800 */
[----:B------:R-:W3:Y:S01]  /*27800*/  LDL.LU R6, [R1+0x1240] ;  /* 0x0012400001067983 */ /* 0x000ee20000300800 */
[----:B------:R-:W3:Y:S02]  /*27810*/  LDL.LU R8, [R1+0x123c] ;  /* 0x00123c0001087983 */ /* 0x000ee40000300800 */
[----:B------:R-:W3:Y:S02]  /*27820*/  LDL.LU R9, [R1+0x1238] ;  /* 0x0012380001097983 */ /* 0x000ee40000300800 */
[----:B------:R-:W3:Y:S01]  /*27830*/  LDL.LU R10, [R1+0x1234] ;  /* 0x00123400010a7983 */ /* 0x000ee20000300800 */
[----:B------:R-:W3:Y:S01]  /*27840*/  LDL.LU R11, [R1+0x1230] ;  /* 0x00123000010b7983 */ /* 0x000ee20000300800 */
[----:B------:R-:W3:Y:S02]  /*27850*/  LDL.LU R12, [R1+0x122c] ;  /* 0x00122c00010c7983 */ /* 0x000ee40000300800 */
[----:B------:R-:W3:Y:S01]  /*27860*/  LDL.LU R13, [R1+0x1228] ;  /* 0x00122800010d7983 */ /* 0x000ee20000300800 */
[----:B------:R0:W-:Y:S01]  /*27870*/  STS.U16 [R2+0x3280], R15 ;  /* 0x0032800f02007388 */ /* 0x0001e20000000400 */
[----:B------:R-:W3:Y:S03]  /*27880*/  LDL.LU R14, [R1+0x1224] ;  /* 0x00122400010e7983 */ /* 0x000ee60000300800 */
[----:B------:R1:W-:Y:S04]  /*27890*/  STS.U16 [R2+0x3340], R16 ;  /* 0x0033401002007388 */ /* 0x0003e80000000400 */
[----:B------:R1:W-:Y:S04]  /*278a0*/  STS.U16 [R2+0x3300], R17 ;  /* 0x0033001102007388 */ /* 0x0003e80000000400 */
[----:B------:R1:W-:Y:S04]  /*278b0*/  STS.U16 [R2+0x33c0], R18 ;  /* 0x0033c01202007388 */ /* 0x0003e80000000400 */
[----:B------:R1:W-:Y:S04]  /*278c0*/  STS.U16 [R2+0x3380], R19 ;  /* 0x0033801302007388 */ /* 0x0003e80000000400 */
[----:B------:R1:W-:Y:S04]  /*278d0*/  STS.U16 [R2+0x4000], R20 ;  /* 0x0040001402007388 */ /* 0x0003e80000000400 */
[----:B0-----:R-:W3:Y:S01]  /*278e0*/  LDL.LU R15, [R1+0x1160] ;  /* 0x00116000010f7983 */ /* 0x001ee20000300800 */
[----:B-1----:R-:W3:Y:S02]  /*278f0*/  LDL.LU R16, [R1+0x1158] ;  /* 0x0011580001107983 */ /* 0x002ee40000300800 */
[----:B------:R-:W3:Y:S01]  /*27900*/  LDL.LU R17, [R1+0x1154] ;  /* 0x0011540001117983 */ /* 0x000ee20000300800 */
[----:B------:R-:W3:Y:S01]  /*27910*/  LDL.LU R18, [R1+0x1150] ;  /* 0x0011500001127983 */ /* 0x000ee20000300800 */
[----:B------:R-:W3:Y:S03]  /*27920*/  LDL.LU R19, [R1+0x114c] ;  /* 0x00114c0001137983 */ /* 0x000ee60000300800 */
        /* <DEDUP_REMOVED lines=16> */
[----:B0-----:R-:W3:Y:S01]  /*27a30*/  LDL.LU R56, [R1+0x112c] ;  /* 0x00112c0001387983 */ /* 0x001ee20000300800 */
[----:B-1----:R-:W3:Y:S02]  /*27a40*/  LDL.LU R60, [R1+0x1128] ;  /* 0x00112800013c7983 */ /* 0x002ee40000300800 */
[----:B------:R-:W3:Y:S01]  /*27a50*/  LDL.LU R61, [R1+0x1124] ;  /* 0x00112400013d7983 */ /* 0x000ee20000300800 */
[----:B----4-:R0:W-:Y:S04]  /*27a60*/  STS.U16 [R2+0x5040], R51 ;  /* 0x0050403302007388 */ /* 0x0101e80000000400 */
[----:B------:R1:W-:Y:S04]  /*27a70*/  STS.U16 [R2+0x5000], R52 ;  /* 0x0050003402007388 */ /* 0x0003e80000000400 */
[----:B--2---:R2:W-:Y:S04]  /*27a80*/  STS.U16 [R2+0x50c0], R53 ;  /* 0x0050c03502007388 */ /* 0x0045e80000000400 */
[----:B---3--:R3:W-:Y:S04]  /*27a90*/  STS.U16 [R2+0x5080], R54 ;  /* 0x0050803602007388 */ /* 0x0087e80000000400 */
[----:B0-----:R-:W4:Y:S01]  /*27aa0*/  LDL.LU R51, [R1+0x3d1c] ;  /* 0x003d1c0001337983 */ /* 0x001f220000300800 */
[----:B-1----:R-:W4:Y:S02]  /*27ab0*/  LDL.LU R52, [R1+0x3d18] ;  /* 0x003d180001347983 */ /* 0x002f240000300800 */
[----:B--2---:R-:W2:Y:S01]  /*27ac0*/  LDL.LU R53, [R1+0x3d14] ;  /* 0x003d140001357983 */ /* 0x004ea20000300800 */
[----:B---3--:R-:W3:Y:S04]  /*27ad0*/  LDL.LU R54, [R1+0x3d10] ;  /* 0x003d100001367983 */ /* 0x008ee80000300800 */
[----:B------:R0:W-:Y:S04]  /*27ae0*/  STS.U16 [R2+0x5140], R58 ;  /* 0x0051403a02007388 */ /* 0x0001e80000000400 */
[----:B------:R1:W-:Y:S04]  /*27af0*/  STS.U16 [R2+0x5100], R59 ;  /* 0x0051003b02007388 */ /* 0x0003e80000000400 */
[----:B0-----:R-:W4:Y:S01]  /*27b00*/  LDL.LU R58, [R1+0x3d0c] ;  /* 0x003d0c00013a7983 */ /* 0x001f220000300800 */
[----:B-1----:R-:W4:Y:S03]  /*27b10*/  LDL.LU R59, [R1+0x3d08] ;  /* 0x003d0800013b7983 */ /* 0x002f260000300800 */
[----:B------:R0:W-:Y:S04]  /*27b20*/  STS.U16 [R2+0x5300], R12 ;  /* 0x0053000c02007388 */ /* 0x0001e80000000400 */
[----:B------:R1:W-:Y:S04]  /*27b30*/  STS.U16 [R2+0x53c0], R13 ;  /* 0x0053c00d02007388 */ /* 0x0003e80000000400 */
[----:B------:R1:W-:Y:S04]  /*27b40*/  STS.U16 [R2+0x5380], R14 ;  /* 0x0053800e02007388 */ /* 0x0003e80000000400 */
[----:B0-----:R-:W4:Y:S01]  /*27b50*/  LDL.LU R12, [R1+0x176c] ;  /* 0x00176c00010c7983 */ /* 0x001f220000300800 */
[----:B-1----:R-:W4:Y:S03]  /*27b60*/  LDL.LU R13, [R1+0x1768] ;  /* 0x00176800010d7983 */ /* 0x002f260000300800 */
        /* <DEDUP_REMOVED lines=50> */
[----:B---3--:R-:W-:Y:S01]  /*27e90*/  STL [R1+0x3c9c], R54 ;  /* 0x003c9c3601007387 */ /* 0x008fe20000100800 */
[----:B--2---:R-:W-:Y:S02]  /*27ea0*/  STL [R1+0x3ca0], R53 ;  /* 0x003ca03501007387 */ /* 0x004fe40000100800 */
[----:B----4-:R-:W-:Y:S01]  /*27eb0*/  STL [R1+0x3ca4], R52 ;  /* 0x003ca43401007387 */ /* 0x010fe20000100800 */
[----:B------:R-:W-:Y:S04]  /*27ec0*/  STL [R1+0x3ca8], R51 ;  /* 0x003ca83301007387 */ /* 0x000fe80000100800 */
[----:B------:R-:W-:Y:S04]  /*27ed0*/  STS.U16 [R2+0x7040], R54 ;  /* 0x0070403602007388 */ /* 0x000fe80000000400 */
[----:B------:R-:W-:Y:S04]  /*27ee0*/  STS.U16 [R2+0x7000], R53 ;  /* 0x0070003502007388 */ /* 0x000fe80000000400 */
[----:B------:R-:W-:Y:S04]  /*27ef0*/  STS.U16 [R2+0x70c0], R52 ;  /* 0x0070c03402007388 */ /* 0x000fe80000000400 */
[----:B------:R-:W-:Y:S04]  /*27f00*/  STS.U16 [R2+0x7080], R51 ;  /* 0x0070803302007388 */ /* 0x000fe80000000400 */
[----:B------:R-:W-:Y:S04]  /*27f10*/  STL [R1+0x3cac], R50 ;  /* 0x003cac3201007387 */ /* 0x000fe80000100800 */
[----:B------:R0:W-:Y:S02]  /*27f20*/  STS.U16 [R2+0x63c0], R59 ;  /* 0x0063c03b02007388 */ /* 0x0001e40000000400 */
[----:B0-----:R-:W-:-:S02]  /*27f30*/  LOP3.LUT R59, R2, 0x10, RZ, 0x3c, !PT ;  /* 0x00000010023b7812 */ /* 0x001fc400078e3cff */
[----:B------:R-:W2:Y:S01]  /*27f40*/  LDL.LU R2, [R1+0x1614] ;  /* 0x0016140001027983 */ /* 0x000ea20000300800 */
[----:B------:R-:W3:Y:S02]  /*27f50*/  LDL.LU R50, [R1+0x160c] ;  /* 0x00160c0001327983 */ /* 0x000ee40000300800 */
        /* <DEDUP_REMOVED lines=10> */
[----:B------:R0:W-:Y:S04]  /*28000*/  STS.U16 [R59+0x400], R12 ;  /* 0x0004000c3b007388 */ /* 0x0001e80000000400 */
[----:B------:R-:W4:Y:S01]  /*28010*/  LDL.LU R11, [R1+0x15b4] ;  /* 0x0015b400010b7983 */ /* 0x000f220000300800 */
[----:B------:R1:W-:Y:S02]  /*28020*/  STS.U16 [R59+0x440], R13 ;  /* 0x0004400d3b007388 */ /* 0x0003e40000000400 */
[----:B------:R1:W-:Y:S02]  /*28030*/  STS.U16 [R59+0x480], R14 ;  /* 0x0004800e3b007388 */ /* 0x0003e40000000400 */
[----:B------:R1:W-:Y:S01]  /*28040*/  STS.U16 [R59+0x4c0], R15 ;  /* 0x0004c00f3b007388 */ /* 0x0003e20000000400 */
[----:B------:R1:W-:Y:S01]  /*28050*/  STS.U16 [R59+0x500], R16 ;  /* 0x000500103b007388 */ /* 0x0003e20000000400 */
[----:B------:R1:W-:Y:S03]  /*28060*/  STS.U16 [R59+0x540], R17 ;  /* 0x000540113b007388 */ /* 0x0003e60000000400 */
[----:B0-----:R-:W4:Y:S01]  /*28070*/  LDL.LU R12, [R1+0x15ac] ;  /* 0x0015ac00010c7983 */ /* 0x001f220000300800 */
[----:B-1----:R-:W4:Y:S03]  /*28080*/  LDL.LU R13, [R1+0x1520] ;  /* 0x00152000010d7983 */ /* 0x002f260000300800 */
[----:B------:R-:W4:Y:S04]  /*28090*/  LDL.LU R14, [R1+0x1518] ;  /* 0x00151800010e7983 */ /* 0x000f280000300800 */
[----:B------:R-:W4:Y:S01]  /*280a0*/  LDL.LU R15, [R1+0x1510] ;  /* 0x00151000010f7983 */ /* 0x000f220000300800 */
[----:B------:R-:W4:Y:S02]  /*280b0*/  LDL.LU R16, [R1+0x1508] ;  /* 0x0015080001107983 */ /* 0x000f240000300800 */
[----:B------:R0:W-:Y:S02]  /*280c0*/  STS.U16 [R59+0x580], R18 ;  /* 0x000580123b007388 */ /* 0x0001e40000000400 */
[----:B------:R-:W4:Y:S01]  /*280d0*/  LDL.LU R17, [R1+0x1500] ;  /* 0x0015000001117983 */ /* 0x000f220000300800 */
[----:B------:R1:W-:Y:S01]  /*280e0*/  STS.U16 [R59+0x5c0], R19 ;  /* 0x0005c0133b007388 */ /* 0x0003e20000000400 */
[----:B------:R1:W-:Y:S02]  /*280f0*/  STS.U16 [R59+0x600], R20 ;  /* 0x000600143b007388 */ /* 0x0003e40000000400 */
[----:B------:R1:W-:Y:S02]  /*28100*/  STS.U16 [R59+0x640], R21 ;  /* 0x000640153b007388 */ /* 0x0003e40000000400 */
[----:B------:R1:W-:Y:S01]  /*28110*/  STS.U16 [R59+0x680], R22 ;  /* 0x000680163b007388 */ /* 0x0003e20000000400 */
[----:B------:R1:W-:Y:S04]  /*28120*/  STS.U16 [R59+0x6c0], R55 ;  /* 0x0006c0373b007388 */ /* 0x0003e80000000400 */
        /* <DEDUP_REMOVED lines=17> */
[----:B------:R-:W4:Y:S01]  /*28240*/  LDL.LU R61, [R1+0x1420] ;  /* 0x00142000013d7983 */ /* 0x000f220000300800 */
[----:B--2---:R0:W-:Y:S01]  /*28250*/  STS.U16 [R59+0x14c0], R2 ;  /* 0x0014c0023b007388 */ /* 0x0041e20000000400 */
[----:B---3--:R1:W-:Y:S02]  /*28260*/  STS.U16 [R59+0x1480], R50 ;  /* 0x001480323b007388 */ /* 0x0083e40000000400 */
[----:B----4-:R2:W-:Y:S01]  /*28270*/  STS.U16 [R59+0x1540], R51 ;  /* 0x001540333b007388 */ /* 0x0105e20000000400 */
[----:B------:R3:W-:Y:S04]  /*28280*/  STS.U16 [R59+0x1500], R52 ;  /* 0x001500343b007388 */ /* 0x0007e80000000400 */
[----:B------:R3:W-:Y:S01]  /*28290*/  STS.U16 [R59+0x15c0], R53 ;  /* 0x0015c0353b007388 */ /* 0x0007e20000000400 */
[----:B------:R3:W-:Y:S03]  /*282a0*/  STS.U16 [R59+0x1580], R54 ;  /* 0x001580363b007388 */ /* 0x0007e60000000400 */
[----:B0-----:R-:W4:Y:S01]  /*282b0*/  LDL.LU R2, [R1+0x1418] ;  /* 0x0014180001027983 */ /* 0x001f220000300800 */
[----:B-1----:R-:W4:Y:S03]  /*282c0*/  LDL.LU R50, [R1+0x1410] ;  /* 0x0014100001327983 */ /* 0x002f260000300800 */
[----:B--2---:R-:W2:Y:S01]  /*282d0*/  LDL.LU R51, [R1+0x1408] ;  /* 0x0014080001337983 */ /* 0x004ea20000300800 */
[----:B---3--:R-:W3:Y:S03]  /*282e0*/  LDL.LU R52, [R1+0x1400] ;  /* 0x0014000001347983 */ /* 0x008ee60000300800 */
[----:B------:R-:W3:Y:S04]  /*282f0*/  LDL.LU R53, [R1+0x13f8] ;  /* 0x0013f80001357983 */ /* 0x000ee80000300800 */
[----:B------:R0:W-:Y:S01]  /*28300*/  STS.U16 [R59+0x1640], R4 ;  /* 0x001640043b007388 */ /* 0x0001e20000000400 */
[----:B------:R-:W3:Y:S02]  /*28310*/  LDL.LU R54, [R1+0x13f0] ;  /* 0x0013f00001367983 */ /* 0x000ee40000300800 */
[----:B------:R1:W-:Y:S02]  /*28320*/  STS.U16 [R59+0x1600], R7 ;  /* 0x001600073b007388 */ /* 0x0003e40000000400 */
[----:B------:R1:W-:Y:S01]  /*28330*/  STS.U16 [R59+0x16c0], R6 ;  /* 0x0016c0063b007388 */ /* 0x0003e20000000400 */
[----:B------:R1:W-:Y:S01]  /*28340*/  STS.U16 [R59+0x1680], R8 ;  /* 0x001680083b007388 */ /* 0x0003e20000000400 */
[----:B------:R1:W-:Y:S02]  /*28350*/  STS.U16 [R59+0x1740], R9 ;  /* 0x001740093b007388 */ /* 0x0003e40000000400 */
[----:B------:R1:W-:Y:S01]  /*28360*/  STS.U16 [R59+0x1700], R10 ;  /* 0x0017000a3b007388 */ /* 0x0003e20000000400 */
[----:B0-----:R-:W3:Y:S01]  /*28370*/  LDL.LU R4, [R1+0x13e8] ;  /* 0x0013e80001047983 */ /* 0x001ee20000300800 */
[----:B-1----:R-:W3:Y:S03]  /*28380*/  LDL.LU R7, [R1+0x13e0] ;  /* 0x0013e00001077983 */ /* 0x002ee60000300800 */
[----:B------:R-:W3:Y:S04]  /*28390*/  LDL.LU R6, [R1+0x13d8] ;  /* 0x0013d80001067983 */ /* 0x000ee80000300800 */
[----:B------:R-:W3:Y:S01]  /*283a0*/  LDL.LU R8, [R1+0x13d0] ;  /* 0x0013d00001087983 */ /* 0x000ee20000300800 */
[----:B------:R-:W3:Y:S02]  /*283b0*/  LDL.LU R9, [R1+0x13c8] ;  /* 0x0013c80001097983 */ /* 0x000ee40000300800 */
[----:B------:R0:W-:Y:S02]  /*283c0*/  STS.U16 [R59+0x17c0], R11 ;  /* 0x0017c00b3b007388 */ /* 0x0001e40000000400 */
[----:B------:R-:W3:Y:S01]  /*283d0*/  LDL.LU R10, [R1+0x13c0] ;  /* 0x0013c000010a7983 */ /* 0x000ee20000300800 */
[----:B------:R1:W-:Y:S01]  /*283e0*/  STS.U16 [R59+0x1780], R12 ;  /* 0x0017800c3b007388 */ /* 0x0003e20000000400 */
[----:B------:R1:W-:Y:S02]  /*283f0*/  STS.U16 [R59+0x2400], R13 ;  /* 0x0024000d3b007388 */ /* 0x0003e40000000400 */
[----:B------:R1:W-:Y:S02]  /*28400*/  STS.U16 [R59+0x2440], R14 ;  /* 0x0024400e3b007388 */ /* 0x0003e40000000400 */
[----:B------:R1:W-:Y:S01]  /*28410*/  STS.U16 [R59+0x2480], R15 ;  /* 0x0024800f3b007388 */ /* 0x0003e20000000400 */
[----:B------:R1:W-:Y:S04]  /*28420*/  STS.U16 [R59+0x24c0], R16 ;  /* 0x0024c0103b007388 */ /* 0x0003e80000000400 */
        /* <DEDUP_REMOVED lines=31> */
[----:B0-----:R-:W3:Y:S04]  /*28620*/  LDL.LU R61, [R1+0x12ac] ;  /* 0x0012ac00013d7983 */ /* 0x001ee80000300800 */
[----:B----4-:R0:W-:Y:S01]  /*28630*/  STS.U16 [R59+0x3400], R2 ;  /* 0x003400023b007388 */ /* 0x0101e20000000400 */
[----:B------:R1:W-:Y:S03]  /*28640*/  STS.U16 [R59+0x34c0], R50 ;  /* 0x0034c0323b007388 */ /* 0x0003e60000000400 */
[----:B--2---:R2:W-:Y:S01]  /*28650*/  STS.U16 [R59+0x3480], R51 ;  /* 0x003480333b007388 */ /* 0x0045e20000000400 */
[----:B---3--:R4:W-:Y:S03]  /*28660*/  STS.U16 [R59+0x3540], R52 ;  /* 0x003540343b007388 */ /* 0x0089e60000000400 */
[----:B------:R4:W-:Y:S01]  /*28670*/  STS.U16 [R59+0x3500], R53 ;  /* 0x003500353b007388 */ /* 0x0009e20000000400 */
[----:B------:R4:W-:Y:S03]  /*28680*/  STS.U16 [R59+0x35c0], R54 ;  /* 0x0035c0363b007388 */ /* 0x0009e60000000400 */
[----:B0-----:R-:W3:Y:S01]  /*28690*/  LDL.LU R2, [R1+0x1220] ;  /* 0x0012200001027983 */ /* 0x001ee20000300800 */
[----:B-1----:R-:W3:Y:S02]  /*286a0*/  LDL.LU R50, [R1+0x121c] ;  /* 0x00121c0001327983 */ /* 0x002ee40000300800 */
[----:B--2---:R-:W2:Y:S01]  /*286b0*/  LDL.LU R51, [R1+0x1214] ;  /* 0x0012140001337983 */ /* 0x004ea20000300800 */
[----:B----4-:R-:W4:Y:S04]  /*286c0*/  LDL.LU R52, [R1+0x120c] ;  /* 0x00120c0001347983 */ /* 0x010f280000300800 */
[----:B------:R-:W4:Y:S04]  /*286d0*/  LDL.LU R53, [R1+0x1204] ;  /* 0x0012040001357983 */ /* 0x000f280000300800 */
[----:B------:R0:W-:Y:S01]  /*286e0*/  STS.U16 [R59+0x3580], R4 ;  /* 0x003580043b007388 */ /* 0x0001e20000000400 */
[----:B------:R-:W4:Y:S02]  /*286f0*/  LDL.LU R54, [R1+0x11fc] ;  /* 0x0011fc0001367983 */ /* 0x000f240000300800 */
[----:B------:R1:W-:Y:S02]  /*28700*/  STS.U16 [R59+0x3640], R7 ;  /* 0x003640073b007388 */ /* 0x0003e40000000400 */
[----:B------:R1:W-:Y:S01]  /*28710*/  STS.U16 [R59+0x3600], R6 ;  /* 0x003600063b007388 */ /* 0x0003e20000000400 */
[----:B------:R1:W-:Y:S01]  /*28720*/  STS.U16 [R59+0x36c0], R8 ;  /* 0x0036c0083b007388 */ /* 0x0003e20000000400 */
[----:B------:R1:W-:Y:S02]  /*28730*/  STS.U16 [R59+0x3680], R9 ;  /* 0x003680093b007388 */ /* 0x0003e40000000400 */
[----:B------:R1:W-:Y:S01]  /*28740*/  STS.U16 [R59+0x3740], R10 ;  /* 0x0037400a3b007388 */ /* 0x0003e20000000400 */
[----:B0-----:R-:W4:Y:S01]  /*28750*/  LDL.LU R4, [R1+0x11f4] ;  /* 0x0011f40001047983 */ /* 0x001f220000300800 */
[----:B-1----:R-:W4:Y:S03]  /*28760*/  LDL.LU R7, [R1+0x11ec] ;  /* 0x0011ec0001077983 */ /* 0x002f260000300800 */
[----:B------:R-:W4:Y:S04]  /*28770*/  LDL.LU R6, [R1+0x11e4] ;  /* 0x0011e40001067983 */ /* 0x000f280000300800 */
[----:B------:R-:W4:Y:S01]  /*28780*/  LDL.LU R8, [R1+0x11dc] ;  /* 0x0011dc0001087983 */ /* 0x000f220000300800 */
[----:B------:R-:W4:Y:S03]  /*28790*/  LDL.LU R9, [R1+0x11d0] ;  /* 0x0011d00001097983 */ /* 0x000f260000300800 */
        /* <DEDUP_REMOVED lines=37> */
[----:B------:R-:W4:Y:S03]  /*289f0*/  LDL.LU R60, [R1+0x10b4] ;  /* 0x0010b400013c7983 */ /* 0x000f260000300800 */
[----:B0-----:R-:W4:Y:S04]  /*28a00*/  LDL.LU R61, [R1+0x10ac] ;  /* 0x0010ac00013d7983 */ /* 0x001f280000300800 */
[----:B---3--:R-:W-:Y:S01]  /*28a10*/  STS.U16 [R59+0x5440], R2 ;  /* 0x005440023b007388 */ /* 0x008fe20000000400 */
[----:B------:R-:W-:Y:S02]  /*28a20*/  STS.U16 [R59+0x5400], R50 ;  /* 0x005400323b007388 */ /* 0x000fe40000000400 */
[----:B--2---:R-:W-:Y:S01]  /*28a30*/  STS.U16 [R59+0x54c0], R51 ;  /* 0x0054c0333b007388 */ /* 0x004fe20000000400 */
[----:B----4-:R-:W-:Y:S04]  /*28a40*/  STS.U16 [R59+0x5480], R52 ;  /* 0x005480343b007388 */ /* 0x010fe80000000400 */
[----:B------:R-:W-:Y:S01]  /*28a50*/  STS.U16 [R59+0x5540], R53 ;  /* 0x005540353b007388 */ /* 0x000fe20000000400 */
[----:B------:R-:W-:Y:S03]  /*28a60*/  STS.U16 [R59+0x5500], R54 ;  /* 0x005500363b007388 */ /* 0x000fe60000000400 */
[----:B------:R-:W-:Y:S01]  /*28a70*/  STS.U16 [R59+0x55c0], R4 ;  /* 0x0055c0043b007388 */ /* 0x000fe20000000400 */
[----:B------:R-:W-:Y:S02]  /*28a80*/  STS.U16 [R59+0x5580], R7 ;  /* 0x005580073b007388 */ /* 0x000fe40000000400 */
[----:B------:R-:W-:Y:S01]  /*28a90*/  STS.U16 [R59+0x5640], R6 ;  /* 0x005640063b007388 */ /* 0x000fe20000000400 */
        /* <DEDUP_REMOVED lines=10> */
[----:B------:R0:W-:Y:S02]  /*28b40*/  STS.U16 [R59+0x64c0], R18 ;  /* 0x0064c0123b007388 */ /* 0x0001e40000000400 */
[----:B------:R1:W-:Y:S01]  /*28b50*/  STS.U16 [R59+0x6500], R19 ;  /* 0x006500133b007388 */ /* 0x0003e20000000400 */
[----:B------:R2:W-:Y:S01]  /*28b60*/  STS.U16 [R59+0x6540], R20 ;  /* 0x006540143b007388 */ /* 0x0005e20000000400 */
[----:B------:R3:W-:Y:S02]  /*28b70*/  STS.U16 [R59+0x6580], R21 ;  /* 0x006580153b007388 */ /* 0x0007e40000000400 */
[----:B------:R3:W-:Y:S01]  /*28b80*/  STS.U16 [R59+0x65c0], R22 ;  /* 0x0065c0163b007388 */ /* 0x0007e20000000400 */
[----:B0-----:R-:W4:Y:S01]  /*28b90*/  LDL.LU R18, [R1+0x16e4] ;  /* 0x0016e40001127983 */ /* 0x001f220000300800 */
[----:B-1----:R-:W4:Y:S02]  /*28ba0*/  LDL.LU R19, [R1+0x16e0] ;  /* 0x0016e00001137983 */ /* 0x002f240000300800 */
[----:B--2---:R-:W2:Y:S01]  /*28bb0*/  LDL.LU R20, [R1+0x16dc] ;  /* 0x0016dc0001147983 */ /* 0x004ea20000300800 */
[----:B---3--:R-:W3:Y:S04]  /*28bc0*/  LDL.LU R21, [R1+0x16d8] ;  /* 0x0016d80001157983 */ /* 0x008ee80000300800 */
        /* <DEDUP_REMOVED lines=11> */
[----:B------:R-:W3:Y:S03]  /*28c80*/  LDL.LU R56, [R1+0x16c0] ;  /* 0x0016c00001387983 */ /* 0x000ee60000300800 */
[----:B------:R0:W-:Y:S01]  /*28c90*/  STS.U16 [R59+0x6780], R61 ;  /* 0x0067803d3b007388 */ /* 0x0001e20000000400 */
[----:B------:R-:W3:Y:S03]  /*28ca0*/  LDL.LU R60, [R1+0x16bc] ;  /* 0x0016bc00013c7983 */ /* 0x000ee60000300800 */
[----:B0-----:R-:W3:Y:S04]  /*28cb0*/  LDL.LU R61, [R1+0x16b8] ;  /* 0x0016b800013d7983 */ /* 0x001ee80000300800 */
[----:B------:R-:W0:Y:S01]  /*28cc0*/  S2R R2, SR_TID.X ;  /* 0x0000000000027919 */ /* 0x000e220000002100 */
[----:B------:R1:W-:Y:S02]  /*28cd0*/  STS.U16 [R59+0x67c0], R58 ;  /* 0x0067c03a3b007388 */ /* 0x0003e40000000400 */
[----:B------:R-:W-:Y:S02]  /*28ce0*/  STL [R1+0x3be8], R59 ;  /* 0x003be83b01007387 */ /* 0x000fe40000100800 */
[----:B------:R-:W-:Y:S01]  /*28cf0*/  STS.U16 [R59+0x7440], R38 ;  /* 0x007440263b007388 */ /* 0x000fe20000000400 */
[----:B------:R-:W-:Y:S01]  /*28d00*/  STS.U16 [R59+0x7400], R37 ;  /* 0x007400253b007388 */ /* 0x000fe20000000400 */
[----:B------:R-:W-:Y:S02]  /*28d10*/  STS.U16 [R59+0x74c0], R36 ;  /* 0x0074c0243b007388 */ /* 0x000fe40000000400 */
[----:B------:R-:W-:Y:S02]  /*28d20*/  STS.U16 [R59+0x7480], R35 ;  /* 0x007480233b007388 */ /* 0x000fe40000000400 */
[----:B------:R-:W-:Y:S01]  /*28d30*/  STS.U16 [R59+0x7540], R34 ;  /* 0x007540223b007388 */ /* 0x000fe20000000400 */
[----:B0-----:R-:W-:-:S05]  /*28d40*/  LOP3.LUT R2, R2, 0x1f, RZ, 0xc0, !PT ;  /* 0x0000001f02027812 */ /* 0x001fca00078ec0ff */
[----:B------:R-:W-:-:S05]  /*28d50*/  IMAD.SHL.U32 R2, R2, 0x2, RZ ;  /* 0x0000000202027824 */ /* 0x000fca00078e00ff */
[----:B-1----:R-:W-:Y:S02]  /*28d60*/  LOP3.LUT R58, R2, 0x20, RZ, 0x3c, !PT ;  /* 0x00000020023a7812 */ /* 0x002fe400078e3cff */
[----:B------:R-:W3:Y:S01]  /*28d70*/  LDL.LU R2, [R1+0x16b4] ;  /* 0x0016b40001027983 */ /* 0x000ee20000300800 */
[----:B------:R-:W3:Y:S02]  /*28d80*/  LDL.LU R50, [R1+0x16b0] ;  /* 0x0016b00001327983 */ /* 0x000ee40000300800 */
[----:B------:R-:W3:Y:S02]  /*28d90*/  LDL.LU R51, [R1+0x16ac] ;  /* 0x0016ac0001337983 */ /* 0x000ee40000300800 */
[----:B------:R-:W3:Y:S01]  /*28da0*/  LDL.LU R52, [R1+0x16a8] ;  /* 0x0016a80001347983 */ /* 0x000ee20000300800 */
[----:B------:R-:W3:Y:S01]  /*28db0*/  LDL.LU R53, [R1+0x15a4] ;  /* 0x0015a40001357983 */ /* 0x000ee20000300800 */
[----:B------:R-:W3:Y:S02]  /*28dc0*/  LDL.LU R54, [R1+0x15a0] ;  /* 0x0015a00001367983 */ /* 0x000ee40000300800 */
[----:B------:R-:W3:Y:S01]  /*28dd0*/  LDL.LU R4, [R1+0x159c] ;  /* 0x00159c0001047983 */ /* 0x000ee20000300800 */
[----:B------:R-:W-:Y:S01]  /*28de0*/  STS.U16 [R59+0x7500], R33 ;  /* 0x007500213b007388 */ /* 0x000fe20000000400 */
[----:B------:R-:W3:Y:S02]  /*28df0*/  LDL.LU R7, [R1+0x1598] ;  /* 0x0015980001077983 */ /* 0x000ee40000300800 */
[----:B------:R-:W-:Y:S02]  /*28e00*/  STS.U16 [R59+0x75c0], R32 ;  /* 0x0075c0203b007388 */ /* 0x000fe40000000400 */
[----:B------:R-:W3:Y:S01]  /*28e10*/  LDL.LU R6, [R1+0x1594] ;  /* 0x0015940001067983 */ /* 0x000ee20000300800 */
[----:B------:R-:W-:Y:S04]  /*28e20*/  STS.U16 [R59+0x7580], R31 ;  /* 0x0075801f3b007388 */ /* 0x000fe80000000400 */
[----:B------:R-:W3:Y:S01]  /*28e30*/  LDL.LU R8, [R1+0x1590] ;  /* 0x0015900001087983 */ /* 0x000ee20000300800 */
[----:B------:R-:W-:Y:S02]  /*28e40*/  STS.U16 [R59+0x7640], R30 ;  /* 0x0076401e3b007388 */ /* 0x000fe40000000400 */
[----:B------:R-:W3:Y:S02]  /*28e50*/  LDL.LU R9, [R1+0x158c] ;  /* 0x00158c0001097983 */ /* 0x000ee40000300800 */
[----:B------:R-:W-:Y:S01]  /*28e60*/  STS.U16 [R59+0x7600], R29 ;  /* 0x0076001d3b007388 */ /* 0x000fe20000000400 */
[----:B------:R-:W3:Y:S04]  /*28e70*/  LDL.LU R10, [R1+0x1588] ;  /* 0x00158800010a7983 */ /* 0x000ee80000300800 */
        /* <DEDUP_REMOVED lines=12> */
[----:B------:R-:W3:Y:S01]  /*28f40*/  LDL.LU R17, [R1+0x156c] ;  /* 0x00156c0001117983 */ /* 0x000ee20000300800 */
[----:B----4-:R0:W-:Y:S01]  /*28f50*/  STS.U16 [R58+0x800], R18 ;  /* 0x000800123a007388 */ /* 0x0101e20000000400 */
[----:B------:R1:W-:Y:S02]  /*28f60*/  STS.U16 [R58+0x840], R19 ;  /* 0x000840133a007388 */ /* 0x0003e40000000400 */
[----:B--2---:R2:W-:Y:S01]  /*28f70*/  STS.U16 [R58+0x880], R20 ;  /* 0x000880143a007388 */ /* 0x0045e20000000400 */
[----:B---3--:R4:W-:Y:S01]  /*28f80*/  STS.U16 [R58+0x8c0], R21 ;  /* 0x0008c0153a007388 */ /* 0x0089e20000000400 */
[----:B------:R4:W-:Y:S03]  /*28f90*/  STS.U16 [R58+0x900], R22 ;  /* 0x000900163a007388 */ /* 0x0009e60000000400 */
[----:B0-----:R-:W3:Y:S01]  /*28fa0*/  LDL.LU R18, [R1+0x1568] ;  /* 0x0015680001127983 */ /* 0x001ee20000300800 */
[----:B-1----:R-:W3:Y:S02]  /*28fb0*/  LDL.LU R19, [R1+0x14a0] ;  /* 0x0014a00001137983 */ /* 0x002ee40000300800 */
[----:B--2---:R-:W2:Y:S01]  /*28fc0*/  LDL.LU R20, [R1+0x149c] ;  /* 0x00149c0001147983 */ /* 0x004ea20000300800 */
[----:B----4-:R-:W4:Y:S04]  /*28fd0*/  LDL.LU R21, [R1+0x1498] ;  /* 0x0014980001157983 */ /* 0x010f280000300800 */
        /* <DEDUP_REMOVED lines=15> */
[----:B------:R0:W-:Y:S01]  /*290d0*/  STS.U16 [R58+0xb00], R2 ;  /* 0x000b00023a007388 */ /* 0x0001e20000000400 */
[----:B------:R1:W-:Y:S02]  /*290e0*/  STS.U16 [R58+0xb40], R50 ;  /* 0x000b40323a007388 */ /* 0x0003e40000000400 */
[----:B------:R1:W-:Y:S02]  /*290f0*/  STS.U16 [R58+0xb80], R51 ;  /* 0x000b80333a007388 */ /* 0x0003e40000000400 */
[----:B------:R1:W-:Y:S01]  /*29100*/  STS.U16 [R58+0xbc0], R52 ;  /* 0x000bc0343a007388 */ /* 0x0003e20000000400 */
[----:B------:R1:W-:Y:S01]  /*29110*/  STS.U16 [R58+0x1840], R53 ;  /* 0x001840353a007388 */ /* 0x0003e20000000400 */
[----:B------:R1:W-:Y:S03]  /*29120*/  STS.U16 [R58+0x1800], R54 ;  /* 0x001800363a007388 */ /* 0x0003e60000000400 */
[----:B0-----:R-:W4:Y:S01]  /*29130*/  LDL.LU R2, [R1+0x1474] ;  /* 0x0014740001027983 */ /* 0x001f220000300800 */
[----:B-1----:R-:W4:Y:S03]  /*29140*/  LDL.LU R50, [R1+0x1470] ;  /* 0x0014700001327983 */ /* 0x002f260000300800 */
[----:B------:R-:W4:Y:S01]  /*29150*/  LDL.LU R51, [R1+0x146c] ;  /* 0x00146c0001337983 */ /* 0x000f220000300800 */
[----:B------:R-:W4:Y:S03]  /*29160*/  LDL.LU R52, [R1+0x1468] ;  /* 0x0014680001347983 */ /* 0x000f260000300800 */
        /* <DEDUP_REMOVED lines=27> */
[----:B0-----:R-:W4:Y:S04]  /*29320*/  LDL.LU R17, [R1+0x136c] ;  /* 0x00136c0001117983 */ /* 0x001f280000300800 */
[----:B---3--:R0:W-:Y:S01]  /*29330*/  STS.U16 [R58+0x1b80], R18 ;  /* 0x001b80123a007388 */ /* 0x0081e20000000400 */
[----:B------:R1:W-:Y:S02]  /*29340*/  STS.U16 [R58+0x2800], R19 ;  /* 0x002800133a007388 */ /* 0x0003e40000000400 */
[----:B--2---:R2:W-:Y:S01]  /*29350*/  STS.U16 [R58+0x2840], R20 ;  /* 0x002840143a007388 */ /* 0x0045e20000000400 */
[----:B----4-:R3:W-:Y:S01]  /*29360*/  STS.U16 [R58+0x2880], R21 ;  /* 0x002880153a007388 */ /* 0x0107e20000000400 */
[----:B------:R3:W-:Y:S03]  /*29370*/  STS.U16 [R58+0x28c0], R22 ;  /* 0x0028c0163a007388 */ /* 0x0007e60000000400 */
        /* <DEDUP_REMOVED lines=19> */
[----:B------:R-:W-:Y:S01]  /*294b0*/  STS.U16 [R58+0x2ac0], R2 ;  /* 0x002ac0023a007388 */ /* 0x000fe20000000400 */
[----:B------:R-:W-:Y:S02]  /*294c0*/  STS.U16 [R58+0x2b00], R50 ;  /* 0x002b00323a007388 */ /* 0x000fe40000000400 */
[----:B------:R-:W-:Y:S02]  /*294d0*/  STS.U16 [R58+0x2b40], R51 ;  /* 0x002b40333a007388 */ /* 0x000fe40000000400 */
[----:B------:R-:W-:Y:S01]  /*294e0*/  STS.U16 [R58+0x2b80], R52 ;  /* 0x002b80343a007388 */ /* 0x000fe20000000400 */
[----:B------:R-:W-:Y:S01]  /*294f0*/  STS.U16 [R58+0x2bc0], R53 ;  /* 0x002bc0353a007388 */ /* 0x000fe20000000400 */
[----:B------:R-:W-:Y:S03]  /*29500*/  STS.U16 [R58+0x3840], R54 ;  /* 0x003840363a007388 */ /* 0x000fe60000000400 */
[----:B------:R-:W-:Y:S01]  /*29510*/  STS.U16 [R58+0x3800], R4 ;  /* 0x003800043a007388 */ /* 0x000fe20000000400 */
[----:B------:R-:W-:Y:S02]  /*29520*/  STS.U16 [R58+0x38c0], R7 ;  /* 0x0038c0073a007388 */ /* 0x000fe40000000400 */
[----:B------:R-:W-:Y:S01]  /*29530*/  STS.U16 [R58+0x3880], R6 ;  /* 0x003880063a007388 */ /* 0x000fe20000000400 */
[----:B------:R0:W-:Y:S01]  /*29540*/  STS.U16 [R58+0x3940], R8 ;  /* 0x003940083a007388 */ /* 0x0001e20000000400 */
[----:B------:R1:W-:Y:S02]  /*29550*/  STS.U16 [R58+0x3900], R9 ;  /* 0x003900093a007388 */ /* 0x0003e40000000400 */
[----:B------:R1:W-:Y:S01]  /*29560*/  STS.U16 [R58+0x39c0], R10 ;  /* 0x0039c00a3a007388 */ /* 0x0003e20000000400 */
[----:B0-----:R-:W3:Y:S01]  /*29570*/  LDL.LU R8, [R1+0x1278] ;  /* 0x0012780001087983 */ /* 0x001ee20000300800 */
[----:B-1----:R-:W3:Y:S03]  /*29580*/  LDL.LU R9, [R1+0x1274] ;  /* 0x0012740001097983 */ /* 0x002ee60000300800 */
        /* <DEDUP_REMOVED lines=38> */
[----:B0-----:R-:W4:Y:S01]  /*297f0*/  LDL.LU R61, [R1+0x1164] ;  /* 0x00116400013d7983 */ /* 0x001f220000300800 */
        /* <DEDUP_REMOVED lines=8> */
[----:B------:R-:W4:Y:S03]  /*29880*/  LDL.LU R6, [R1+0x107c] ;  /* 0x00107c0001067983 */ /* 0x000f260000300800 */
[----:B------:R0:W-:Y:S01]  /*29890*/  STS.U16 [R58+0x4a80], R8 ;  /* 0x004a80083a007388 */ /* 0x0001e20000000400 */
[----:B------:R1:W-:Y:S02]  /*298a0*/  STS.U16 [R58+0x4ac0], R9 ;  /* 0x004ac0093a007388 */ /* 0x0003e40000000400 */
[----:B------:R1:W-:Y:S01]  /*298b0*/  STS.U16 [R58+0x4b00], R10 ;  /* 0x004b000a3a007388 */ /* 0x0003e20000000400 */
[----:B0-----:R-:W4:Y:S01]  /*298c0*/  LDL.LU R8, [R1+0x3d04] ;  /* 0x003d040001087983 */ /* 0x001f220000300800 */
[----:B-1----:R-:W4:Y:S02]  /*298d0*/  LDL.LU R9, [R1+0x3d00] ;  /* 0x003d000001097983 */ /* 0x002f240000300800 */
[----:B------:R-:W4:Y:S01]  /*298e0*/  LDL.LU R10, [R1+0x3cfc] ;  /* 0x003cfc00010a7983 */ /* 0x000f220000300800 */
        /* <DEDUP_REMOVED lines=10> */
[----:B------:R-:W4:Y:S01]  /*29990*/  LDL.LU R15, [R1+0x3ce8] ;  /* 0x003ce800010f7983 */ /* 0x000f220000300800 */
[----:B------:R-:W4:Y:S03]  /*299a0*/  LDL.LU R16, [R1+0x3ce4] ;  /* 0x003ce40001107983 */ /* 0x000f260000300800 */
[----:B------:R0:W-:Y:S04]  /*299b0*/  STS.U16 [R58+0x5880], R17 ;  /* 0x005880113a007388 */ /* 0x0001e80000000400 */
        /* <DEDUP_REMOVED lines=9> */
[----:B---3--:R-:W3:Y:S01]  /*29a50*/  LDL.LU R21, [R1+0x3cd0] ;  /* 0x003cd00001157983 */ /* 0x008ee20000300800 */
[----:B------:R-:W2:Y:S03]  /*29a60*/  LDL.LU R22, [R1+0x3ccc] ;  /* 0x003ccc0001167983 */ /* 0x000ea60000300800 */
[----:B------:R0:W-:Y:S01]  /*29a70*/  STS.U16 [R58+0x5a00], R55 ;  /* 0x005a00373a007388 */ /* 0x0001e20000000400 */
[----:B------:R1:W-:Y:S02]  /*29a80*/  STS.U16 [R58+0x5ac0], R57 ;  /* 0x005ac0393a007388 */ /* 0x0003e40000000400 */
[----:B------:R1:W-:Y:S02]  /*29a90*/  STS.U16 [R58+0x5a80], R0 ;  /* 0x005a80003a007388 */ /* 0x0003e40000000400 */
[----:B------:R1:W-:Y:S01]  /*29aa0*/  STS.U16 [R58+0x5b40], R3 ;  /* 0x005b40033a007388 */ /* 0x0003e20000000400 */
[----:B------:R1:W-:Y:S01]  /*29ab0*/  STS.U16 [R58+0x5b00], R56 ;  /* 0x005b00383a007388 */ /* 0x0003e20000000400 */
[----:B------:R1:W-:Y:S03]  /*29ac0*/  STS.U16 [R58+0x5bc0], R60 ;  /* 0x005bc03c3a007388 */ /* 0x0003e60000000400 */
[----:B0-----:R-:W2:Y:S01]  /*29ad0*/  LDL.LU R55, [R1+0x3cc8] ;  /* 0x003cc80001377983 */ /* 0x001ea20000300800 */
[----:B-1----:R-:W2:Y:S03]  /*29ae0*/  LDL.LU R57, [R1+0x3cc4] ;  /* 0x003cc40001397983 */ /* 0x002ea60000300800 */
[----:B------:R-:W2:Y:S01]  /*29af0*/  LDL.LU R0, [R1+0x3cc0] ;  /* 0x003cc00001007983 */ /* 0x000ea20000300800 */
[----:B------:R-:W2:Y:S03]  /*29b00*/  LDL.LU R3, [R1+0x3cbc] ;  /* 0x003cbc0001037983 */ /* 0x000ea60000300800 */
[----:B------:R-:W2:Y:S01]  /*29b10*/  LDL.LU R56, [R1+0x3cb8] ;  /* 0x003cb80001387983 */ /* 0x000ea20000300800 */
[----:B------:R-:W2:Y:S03]  /*29b20*/  LDL.LU R60, [R1+0x3cb4] ;  /* 0x003cb400013c7983 */ /* 0x000ea60000300800 */
[----:B------:R0:W-:Y:S04]  /*29b30*/  STS.U16 [R58+0x5b80], R61 ;  /* 0x005b803d3a007388 */ /* 0x0001e80000000400 */
[----:B0-----:R-:W2:Y:S01]  /*29b40*/  LDL.LU R61, [R1+0x3cb0] ;  /* 0x003cb000013d7983 */ /* 0x001ea20000300800 */
[----:B------:R-:W-:Y:S02]  /*29b50*/  STS.U16 [R58+0x6800], R2 ;  /* 0x006800023a007388 */ /* 0x000fe40000000400 */
[----:B------:R0:W-:Y:S02]  /*29b60*/  STS.U16 [R58+0x6840], R50 ;  /* 0x006840323a007388 */ /* 0x0001e40000000400 */
[----:B------:R1:W-:Y:S01]  /*29b70*/  STS.U16 [R58+0x6880], R51 ;  /* 0x006880333a007388 */ /* 0x0003e20000000400 */
[----:B------:R-:W-:Y:S01]  /*29b80*/  STS.U16 [R58+0x68c0], R52 ;  /* 0x0068c0343a007388 */ /* 0x000fe20000000400 */
[----:B------:R-:W-:Y:S02]  /*29b90*/  STS.U16 [R58+0x6900], R53 ;  /* 0x006900353a007388 */ /* 0x000fe40000000400 */
[----:B------:R-:W-:Y:S02]  /*29ba0*/  STS.U16 [R58+0x6940], R54 ;  /* 0x006940363a007388 */ /* 0x000fe40000000400 */
[----:B------:R1:W-:Y:S01]  /*29bb0*/  STS.U16 [R58+0x6980], R4 ;  /* 0x006980043a007388 */ /* 0x0003e20000000400 */
[----:B------:R-:W-:Y:S01]  /*29bc0*/  STS.U16 [R58+0x69c0], R7 ;  /* 0x0069c0073a007388 */ /* 0x000fe20000000400 */
[----:B------:R1:W-:Y:S03]  /*29bd0*/  STS.U16 [R58+0x6a00], R6 ;  /* 0x006a00063a007388 */ /* 0x0003e60000000400 */
[----:B0-----:R-:W4:Y:S01]  /*29be0*/  LDL.LU R50, [R1+0x16a4] ;  /* 0x0016a40001327983 */ /* 0x001f220000300800 */
[----:B-1----:R-:W4:Y:S03]  /*29bf0*/  LDL.LU R51, [R1+0x16a0] ;  /* 0x0016a00001337983 */ /* 0x002f260000300800 */
[----:B------:R-:W4:Y:S01]  /*29c00*/  LDL.LU R4, [R1+0x1698] ;  /* 0x0016980001047983 */ /* 0x000f220000300800 */
[----:B------:R-:W4:Y:S02]  /*29c10*/  LDL.LU R52, [R1+0x1694] ;  /* 0x0016940001347983 */ /* 0x000f240000300800 */
[----:B------:R-:W4:Y:S02]  /*29c20*/  LDL.LU R53, [R1+0x1690] ;  /* 0x0016900001357983 */ /* 0x000f240000300800 */
[----:B------:R-:W4:Y:S01]  /*29c30*/  LDL.LU R54, [R1+0x168c] ;  /* 0x00168c0001367983 */ /* 0x000f220000300800 */
[----:B------:R-:W4:Y:S01]  /*29c40*/  LDL.LU R6, [R1+0x1688] ;  /* 0x0016880001067983 */ /* 0x000f220000300800 */
[----:B------:R-:W4:Y:S03]  /*29c50*/  LDL.LU R7, [R1+0x1684] ;  /* 0x0016840001077983 */ /* 0x000f260000300800 */
[----:B--2---:R-:W-:Y:S01]  /*29c60*/  STS.U16 [R58+0x6a40], R61 ;  /* 0x006a403d3a007388 */ /* 0x004fe20000000400 */
[----:B------:R-:W-:Y:S02]  /*29c70*/  STS.U16 [R58+0x6a80], R60 ;  /* 0x006a803c3a007388 */ /* 0x000fe40000000400 */
[----:B------:R0:W-:Y:S02]  /*29c80*/  STS.U16 [R58+0x6ac0], R56 ;  /* 0x006ac0383a007388 */ /* 0x0001e40000000400 */
[----:B------:R-:W-:Y:S01]  /*29c90*/  STS.U16 [R58+0x6b00], R3 ;  /* 0x006b00033a007388 */ /* 0x000fe20000000400 */
[----:B------:R1:W-:Y:S01]  /*29ca0*/  STS.U16 [R58+0x6b40], R0 ;  /* 0x006b40003a007388 */ /* 0x0003e20000000400 */
[----:B------:R-:W-:Y:S02]  /*29cb0*/  STS.U16 [R58+0x6b80], R57 ;  /* 0x006b80393a007388 */ /* 0x000fe40000000400 */
[----:B------:R-:W-:Y:S02]  /*29cc0*/  STS.U16 [R58+0x6bc0], R55 ;  /* 0x006bc0373a007388 */ /* 0x000fe40000000400 */
[----:B------:R-:W-:Y:S01]  /*29cd0*/  STS.U16 [R58+0x7840], R22 ;  /* 0x007840163a007388 */ /* 0x000fe20000000400 */
[----:B---3--:R-:W-:Y:S01]  /*29ce0*/  STS.U16 [R58+0x7800], R21 ;  /* 0x007800153a007388 */ /* 0x008fe20000000400 */
[----:B------:R-:W-:Y:S02]  /*29cf0*/  STS.U16 [R58+0x78c0], R20 ;  /* 0x0078c0143a007388 */ /* 0x000fe40000000400 */
[----:B----4-:R-:W-:Y:S01]  /*29d00*/  STS.U16 [R58+0x7880], R19 ;  /* 0x007880133a007388 */ /* 0x010fe20000000400 */
[----:B------:R-:W-:Y:S04]  /*29d10*/  STS.U16 [R58+0x7940], R18 ;  /* 0x007940123a007388 */ /* 0x000fe80000000400 */
[----:B------:R-:W-:Y:S01]  /*29d20*/  STS.U16 [R58+0x7900], R17 ;  /* 0x007900113a007388 */ /* 0x000fe20000000400 */
[----:B------:R-:W-:Y:S02]  /*29d30*/  STS.U16 [R58+0x79c0], R16 ;  /* 0x0079c0103a007388 */ /* 0x000fe40000000400 */
[----:B------:R-:W-:Y:S02]  /*29d40*/  STS.U16 [R58+0x7980], R15 ;  /* 0x0079800f3a007388 */ /* 0x000fe40000000400 */
[----:B------:R-:W-:Y:S01]  /*29d50*/  STS.U16 [R58+0x7a40], R14 ;  /* 0x007a400e3a007388 */ /* 0x000fe20000000400 */
[----:B------:R-:W-:Y:S01]  /*29d60*/  STS.U16 [R58+0x7a00], R13 ;  /* 0x007a000d3a007388 */ /* 0x000fe20000000400 */
[----:B------:R-:W-:Y:S02]  /*29d70*/  STS.U16 [R58+0x7ac0], R12 ;  /* 0x007ac00c3a007388 */ /* 0x000fe40000000400 */
[----:B------:R-:W-:Y:S01]  /*29d80*/  STS.U16 [R58+0x7a80], R11 ;  /* 0x007a800b3a007388 */ /* 0x000fe20000000400 */
[----:B0-----:R-:W2:Y:S01]  /*29d90*/  LDL.LU R56, [R1+0x1680] ;  /* 0x0016800001387983 */ /* 0x001ea20000300800 */
[----:B------:R-:W-:Y:S02]  /*29da0*/  STS.U16 [R58+0x7b40], R10 ;  /* 0x007b400a3a007388 */ /* 0x000fe40000000400 */
[----:B-1----:R-:W3:Y:S02]  /*29db0*/  LDL.LU R0, [R1+0x167c] ;  /* 0x00167c0001007983 */ /* 0x002ee40000300800 */
[----:B------:R-:W-:Y:S01]  /*29dc0*/  STS.U16 [R58+0x7b00], R9 ;  /* 0x007b00093a007388 */ /* 0x000fe20000000400 */
[----:B------:R-:W3:Y:S04]  /*29dd0*/  LDL.LU R60, [R1+0x1678] ;  /* 0x00167800013c7983 */ /* 0x000ee80000300800 */
[----:B------:R-:W-:Y:S01]  /*29de0*/  STS.U16 [R58+0x7bc0], R8 ;  /* 0x007bc0083a007388 */ /* 0x000fe20000000400 */
[----:B------:R-:W2:Y:S02]  /*29df0*/  LDL.LU R61, [R1+0x1674] ;  /* 0x00167400013d7983 */ /* 0x000ea40000300800 */
[----:B------:R0:W-:Y:S02]  /*29e00*/  STS.U16 [R58+0x7b80], R5 ;  /* 0x007b80053a007388 */ /* 0x0001e40000000400 */
[----:B0-----:R-:W2:Y:S04]  /*29e10*/  LDL.LU R5, [R1+0x169c] ;  /* 0x00169c0001057983 */ /* 0x001ea80000300800 */
[----:B------:R-:W0:Y:S01]  /*29e20*/  S2R R2, SR_TID.X ;  /* 0x0000000000027919 */ /* 0x000e220000002100 */
[----:B------:R-:W-:Y:S01]  /*29e30*/  STL [R1+0x3be4], R58 ;  /* 0x003be43a01007387 */ /* 0x000fe20000100800 */
[----:B0-----:R-:W-:-:S05]  /*29e40*/  LOP3.LUT R2, R2, 0x1f, RZ, 0xc0, !PT ;  /* 0x0000001f02027812 */ /* 0x001fca00078ec0ff */
[----:B------:R-:W-:-:S05]  /*29e50*/  IMAD.SHL.U32 R2, R2, 0x2, RZ ;  /* 0x0000000202027824 */ /* 0x000fca00078e00ff */
[----:B------:R-:W-:-:S05]  /*29e60*/  LOP3.LUT R3, R2, 0x30, RZ, 0x3c, !PT ;  /* 0x0000003002037812 */ /* 0x000fca00078e3cff */
[----:B------:R0:W-:Y:S01]  /*29e70*/  STS.U16 [R3+0xc00], R50 ;  /* 0x000c003203007388 */ /* 0x0001e20000000400 */
[----:B------:R1:W-:Y:S03]  /*29e80*/  STS.U16 [R3+0xc40], R51 ;  /* 0x000c403303007388 */ /* 0x0003e60000000400 */
[----:B0-----:R-:W3:Y:S01]  /*29e90*/  LDL.LU R50, [R1+0x3cac] ;  /* 0x003cac0001327983 */ /* 0x001ee20000300800 */
[----:B-1----:R-:W3:Y:S03]  /*29ea0*/  LDL.LU R51, [R1+0x3ca8] ;  /* 0x003ca80001337983 */ /* 0x002ee60000300800 */
[----:B--2---:R0:W-:Y:S01]  /*29eb0*/  STS.U16 [R3+0xc80], R5 ;  /* 0x000c800503007388 */ /* 0x0041e20000000400 */
[----:B------:R1:W-:Y:S02]  /*29ec0*/  STS.U16 [R3+0xcc0], R4 ;  /* 0x000cc00403007388 */ /* 0x0003e40000000400 */
[----:B------:R2:W-:Y:S02]  /*29ed0*/  STS.U16 [R3+0xd00], R52 ;  /* 0x000d003403007388 */ /* 0x0005e40000000400 */
[----:B------:R3:W-:Y:S01]  /*29ee0*/  STS.U16 [R3+0xd40], R53 ;  /* 0x000d403503007388 */ /* 0x0007e20000000400 */
[----:B------:R3:W-:Y:S01]  /*29ef0*/  STS.U16 [R3+0xd80], R54 ;  /* 0x000d803603007388 */ /* 0x0007e20000000400 */
[----:B------:R3:W-:Y:S02]  /*29f00*/  STS.U16 [R3+0xdc0], R6 ;  /* 0x000dc00603007388 */ /* 0x0007e40000000400 */
[----:B------:R3:W-:Y:S01]  /*29f10*/  STS.U16 [R3+0xe00], R7 ;  /* 0x000e000703007388 */ /* 0x0007e20000000400 */
[----:B0-----:R-:W4:Y:S04]  /*29f20*/  LDL R5, [R1+0x292c] ;  /* 0x00292c0001057983 */ /* 0x001f280000100800 */
[----:B-1----:R-:W4:Y:S01]  /*29f30*/  LDL R4, [R1+0x2934] ;  /* 0x0029340001047983 */ /* 0x002f220000100800 */
[----:B--2---:R-:W2:Y:S02]  /*29f40*/  LDL.LU R52, [R1+0x3ca4] ;  /* 0x003ca40001347983 */ /* 0x004ea40000300800 */
[----:B---3--:R-:W3:Y:S01]  /*29f50*/  LDL.LU R53, [R1+0x3ca0] ;  /* 0x003ca00001357983 */ /* 0x008ee20000300800 */
[----:B------:R-:W2:Y:S04]  /*29f60*/  LDL.LU R54, [R1+0x3c9c] ;  /* 0x003c9c0001367983 */ /* 0x000ea80000300800 */
[----:B------:R-:W2:Y:S01]  /*29f70*/  LDL.LU R6, [R1+0x3c98] ;  /* 0x003c980001067983 */ /* 0x000ea20000300800 */
[----:B------:R-:W2:Y:S03]  /*29f80*/  LDL.LU R7, [R1+0x3c94] ;  /* 0x003c940001077983 */ /* 0x000ea60000300800 */
[----:B------:R0:W-:Y:S01]  /*29f90*/  STS.U16 [R3+0xe40], R56 ;  /* 0x000e403803007388 */ /* 0x0001e20000000400 */
[----:B------:R1:W-:Y:S02]  /*29fa0*/  STS.U16 [R3+0xe80], R0 ;  /* 0x000e800003007388 */ /* 0x0003e40000000400 */
[----:B------:R1:W-:Y:S02]  /*29fb0*/  STS.U16 [R3+0xec0], R60 ;  /* 0x000ec03c03007388 */ /* 0x0003e40000000400 */
[----:B------:R1:W-:Y:S01]  /*29fc0*/  STS.U16 [R3+0xf00], R61 ;  /* 0x000f003d03007388 */ /* 0x0003e20000000400 */
[----:B0-----:R-:W2:Y:S01]  /*29fd0*/  LDL.LU R56, [R1+0x3c90] ;  /* 0x003c900001387983 */ /* 0x001ea20000300800 */
[----:B-1----:R-:W2:Y:S02]  /*29fe0*/  LDL.LU R0, [R1+0x3c8c] ;  /* 0x003c8c0001007983 */ /* 0x002ea40000300800 */
[----:B------:R-:W2:Y:S02]  /*29ff0*/  LDL.LU R60, [R1+0x3c88] ;  /* 0x003c8800013c7983 */ /* 0x000ea40000300800 */
[----:B------:R-:W2:Y:S02]  /*2a000*/  LDL.LU R61, [R1+0x3c84] ;  /* 0x003c8400013d7983 */ /* 0x000ea40000300800 */
[----:B--2---:R0:W-:Y:S01]  /*2a010*/  STS.U16 [R3+0xf40], R61 ;  /* 0x000f403d03007388 */ /* 0x0041e20000000400 */
[----:B------:R1:W-:Y:S02]  /*2a020*/  STS.U16 [R3+0xf80], R60 ;  /* 0x000f803c03007388 */ /* 0x0003e40000000400 */
[----:B------:R2:W-:Y:S01]  /*2a030*/  STS.U16 [R3+0xfc0], R0 ;  /* 0x000fc00003007388 */ /* 0x0005e20000000400 */
[----:B0-----:R-:W3:Y:S01]  /*2a040*/  LDL.LU R61, [R1+0x3c80] ;  /* 0x003c8000013d7983 */ /* 0x001ee20000300800 */
[----:B-1----:R-:W3:Y:S02]  /*2a050*/  LDL.LU R60, [R1+0x3c7c] ;  /* 0x003c7c00013c7983 */ /* 0x002ee40000300800 */
[----:B--2---:R-:W2:Y:S02]  /*2a060*/  LDL.LU R0, [R1+0x3c78] ;  /* 0x003c780001007983 */ /* 0x004ea40000300800 */
[----:B------:R0:W-:Y:S02]  /*2a070*/  STS.U16 [R3+0x1c40], R56 ;  /* 0x001c403803007388 */ /* 0x0001e40000000400 */
[----:B0-----:R-:W3:Y:S01]  /*2a080*/  LDL.LU R56, [R1+0x3c74] ;  /* 0x003c740001387983 */ /* 0x001ee20000300800 */
[----:B--2---:R-:W-:-:S06]  /*2a090*/  PRMT R0, RZ, 0x7610, R0 ;  /* 0x00007610ff007816 */ /* 0x004fcc0000000000 */
[----:B----4-:R0:W2:Y:S04]  /*2a0a0*/  @!P0 LDG.E.U16 R0, [R4.64] ;  /* 0x0000000604008981 */ /* 0x0100a8000c1e1500 */
[----:B0-----:R-:W4:Y:S04]  /*2a0b0*/  LDL R4, [R1+0x17c4] ;  /* 0x0017c40001047983 */ /* 0x001f280000100800 */
[----:B------:R-:W4:Y:S01]  /*2a0c0*/  LDL R5, [R1+0x2764] ;  /* 0x0027640001057983 */ /* 0x000f220000100800 */
[----:B---3--:R-:W-:Y:S02]  /*2a0d0*/  PRMT R56, RZ, 0x7610, R56 ;  /* 0x00007610ff387816 */ /* 0x008fe40000000038 */
[----:B----4-:R-:W-:-:S04]  /*2a0e0*/  @!P0 LOP3.LUT R5, R5, R4, RZ, 0x3c, !PT ;  /* 0x0000000405058212 */ /* 0x010fc800078e3cff */
[----:B------:R-:W-:-:S04]  /*2a0f0*/  @!P0 LOP3.LUT R4, R5, R4, RZ, 0x3c, !PT ;  /* 0x0000000405048212 */ /* 0x000fc800078e3cff */
[----:B------:R-:W-:-:S05]  /*2a100*/  @!P0 LOP3.LUT R5, R5, R4, RZ, 0x3c, !PT ;  /* 0x0000000405058212 */ /* 0x000fca00078e3cff */
[----:B------:R-:W3:Y:S04]  /*2a110*/  @!P0 LDG.E.U16 R56, [R4.64] ;  /* 0x0000000604388981 */ /* 0x000ee8000c1e1500 */
[----:B--2---:R-:W-:Y:S04]  /*2a120*/  STL [R1+0x3bec], R0 ;  /* 0x003bec0001007387 */ /* 0x004fe80000100800 */
[----:B---3--:R0:W-:Y:S04]  /*2a130*/  STL [R1+0x1098], R56 ;  /* 0x0010983801007387 */ /* 0x0081e80000100800 */
[----:B0-----:R-:W2:Y:S01]  /*2a140*/  LDL.LU R56, [R1+0x3c70] ;  /* 0x003c700001387983 */ /* 0x001ea20000300800 */
[----:B------:R-:W3:Y:S02]  /*2a150*/  LDL R4, [R1+0x2760] ;  /* 0x0027600001047983 */ /* 0x000ee40000100800 */
[----:B------:R-:W3:Y:S01]  /*2a160*/  LDL R5, [R1+0x27cc] ;  /* 0x0027cc0001057983 */ /* 0x000ee20000100800 */
[----:B------:R-:W-:-:S02]  /*2a170*/  PRMT R60, RZ, 0x7610, R60 ;  /* 0x00007610ff3c7816 */ /* 0x000fc4000000003c */
[----:B---3--:R-:W-:-:S04]  /*2a180*/  @!P0 LOP3.LUT R5, R5, R4, RZ, 0x3c, !PT ;  /* 0x0000000405058212 */ /* 0x008fc800078e3cff */
[----:B------:R-:W-:-:S04]  /*2a190*/  @!P0 LOP3.LUT R4, R5, R4, RZ, 0x3c, !PT ;  /* 0x0000000405048212 */ /* 0x000fc800078e3cff */
[----:B------:R-:W-:-:S05]  /*2a1a0*/  @!P0 LOP3.LUT R5, R5, R4, RZ, 0x3c, !PT ;  /* 0x0000000405058212 */ /* 0x000fca00078e3cff */
[----:B------:R-:W3:Y:S04]  /*2a1b0*/  @!P0 LDG.E.U16 R60, [R4.64] ;  /* 0x00000006043c8981 */ /* 0x000ee8000c1e1500 */
[----:B---3--:R0:W-:Y:S04]  /*2a1c0*/  STL [R1+0x1094], R60 ;  /* 0x0010943c01007387 */ /* 0x0081e80000100800 */
[----:B0-----:R-:W3:Y:S01]  /*2a1d0*/  LDL.LU R60, [R1+0x3c6c] ;  /* 0x003c6c00013c7983 */ /* 0x001ee20000300800 */
[----:B------:R-:W4:Y:S02]  /*2a1e0*/  LDL R4, [R1+0x27a4] ;  /* 0x0027a40001047983 */ /* 0x000f240000100800 */
[----:B------:R-:W4:Y:S01]  /*2a1f0*/  LDL R5, [R1+0x27a8] ;  /* 0x0027a80001057983 */ /* 0x000f220000100800 */
[----:B--2---:R-:W-:-:S02]  /*2a200*/  PRMT R56, RZ, 0x7610, R56 ;  /* 0x00007610ff387816 */ /* 0x004fc40000000038 */
[----:B----4-:R-:W-:-:S04]  /*2a210*/  @!P0 LOP3.LUT R5, R5, R4, RZ, 0x3c, !PT ;  /* 0x0000000405058212 */ /* 0x010fc800078e3cff */
[----:B------:R-:W-:-:S04]  /*2a220*/  @!P0 LOP3.LUT R4, R5, R4, RZ, 0x3c, !PT ;  /* 0x0000000405048212 */ /* 0x000fc800078e3cff */
[----:B------:R-:W-:-:S05]  /*2a230*/  @!P0 LOP3.LUT R5, R5, R4, RZ, 0x3c, !PT ;  /* 0x0000000405058212 */ /* 0x000fca00078e3cff */
[----:B------:R-:W2:Y:S04]  /*2a240*/  @!P0 LDG.E.U16 R56, [R4.64] ;  /* 0x0000000604388981 */ /* 0x000ea8000c1e1500 */
[----:B--2---:R0:W-:Y:S04]  /*2a250*/  STL [R1+0x108c], R56 ;  /* 0x00108c3801007387 */ /* 0x0041e80000100800 */
[----:B0-----:R-:W2:Y:S01]  /*2a260*/  LDL.LU R56, [R1+0x3c68] ;  /* 0x003c680001387983 */ /* 0x001ea20000300800 */
[----:B------:R-:W4:Y:S02]  /*2a270*/  LDL R4, [R1+0x279c] ;  /* 0x00279c0001047983 */ /* 0x000f240000100800 */
[----:B------:R-:W4:Y:S01]  /*2a280*/  LDL R5, [R1+0x27a0] ;  /* 0x0027a00001057983 */ /* 0x000f220000100800 */
[----:B---3--:R-:W-:-:S02]  /*2a290*/  PRMT R60, RZ, 0x7610, R60 ;  /* 0x00007610ff3c7816 */ /* 0x008fc4000000003c */
[----:B----4-:R-:W-:-:S04]  /*2a2a0*/  @!P0 LOP3.LUT R5, R5, R4, RZ, 0x3c, !PT ;  /* 0x0000000405058212 */ /* 0x010fc800078e3cff */
        /* <DEDUP_REMOVED lines=16> */
[----:B------:R-:W-:-:S02]  /*2a3b0*/  PRMT R2, RZ, 0x7610, R2 ;  /* 0x00007610ff027816 */ /* 0x000fc40000000002 */
[----:B----4-:R-:W-:-:S04]  /*2a3c0*/  @!P0 LOP3.LUT R5, R5, R4, RZ, 0x3c, !PT ;  /* 0x0000000405058212 */ /* 0x010fc800078e3cff */
[----:B------:R-:W-:-:S04]  /*2a3d0*/  @!P0 LOP3.LUT R4, R5, R4, RZ, 0x3c, !PT ;  /* 0x0000000405048212 */ /* 0x000fc800078e3cff */
[----:B------:R-:W-:-:S05]  /*2a3e0*/  @!P0 LOP3.LUT R5, R5, R4, RZ, 0x3c, !PT ;  /* 0x0000000405058212 */ /* 0x000fca00078e3cff */
[----:B------:R0:W4:Y:S04]  /*2a3f0*/  @!P0 LDG.E.U16 R2, [R4.64] ;  /* 0x0000000604028981 */ /* 0x000128000c1e1500 */
[----:B0-----:R-:W2:Y:S04]  /*2a400*/  LDL R4, [R1+0x27f0] ;  /* 0x0027f00001047983 */ /* 0x001ea80000100800 */
[----:B------:R-:W2:Y:S01]  /*2a410*/  LDL R5, [R1+0x2830] ;  /* 0x0028300001057983 */ /* 0x000ea20000100800 */
[----:B------:R-:W-:Y:S02]  /*2a420*/  PRMT R0, RZ, 0x7610, R0 ;  /* 0x00007610ff007816 */ /* 0x000fe40000000000 */
[----:B--2---:R-:W-:-:S04]  /*2a430*/  @!P0 LOP3.LUT R5, R5, R4, RZ, 0x3c, !PT ;  /* 0x0000000405058212 */ /* 0x004fc800078e3cff */
[----:B------:R-:W-:-:S04]  /*2a440*/  @!P0 LOP3.LUT R4, R5, R4, RZ, 0x3c, !PT ;  /* 0x0000000405048212 */ /* 0x000fc800078e3cff */
[----:B------:R-:W-:Y:S01]  /*2a450*/  @!P0 LOP3.LUT R5, R5, R4, RZ, 0x3c, !PT ;  /* 0x0000000405058212 */ /* 0x000fe200078e3cff */
[----:B----4-:R0:W-:Y:S04]  /*2a460*/  STL [R1+0x1080], R2 ;  /* 0x0010800201007387 */ /* 0x0101e80000100800 */
[----:B------:R1:W2:Y:S01]  /*2a470*/  @!P0 LDG.E.U16 R0, [R4.64] ;  /* 0x0000000604008981 */ /* 0x0002a2000c1e1500 */
[----:B------:R-:W-:-:S03]  /*2a480*/  PRMT R59, RZ, 0x7610, R59 ;  /* 0x00007610ff3b7816 */ /* 0x000fc6000000003b */
[----:B0-----:R-:W4:Y:S04]  /*2a490*/  LDL R2, [R1+0x2878] ;  /* 0x0028780001027983 */ /* 0x001f280000100800 */
[----:B-1----:R-:W2:Y:S04]  /*2a4a0*/  LDL R4, [R1+0x27f8] ;  /* 0x0027f80001047983 */ /* 0x002ea80000100800 */
[----:B------:R-:W2:Y:S02]  /*2a4b0*/  LDL R5, [R1+0x2838] ;  /* 0x0028380001057983 */ /* 0x000ea40000100800 */
[----:B--2---:R-:W-:-:S04]  /*2a4c0*/  @!P0 LOP3.LUT R5, R5, R4, RZ, 0x3c, !PT ;  /* 0x0000000405058212 */ /* 0x004fc800078e3cff */
[----:B------:R-:W-:-:S04]  /*2a4d0*/  @!P0 LOP3.LUT R4, R5, R4, RZ, 0x3c, !PT ;  /* 0x0000000405048212 */ /* 0x000fc800078e3cff */
[----:B------:R-:W-:Y:S01]  /*2a4e0*/  @!P0 LOP3.LUT R5, R5, R4, RZ, 0x3c, !PT ;  /* 0x0000000405058212 */ /* 0x000fe200078e3cff */
[----:B------:R0:W-:Y:S04]  /*2a4f0*/  STL [R1+0x3bf0], R0 ;  /* 0x003bf00001007387 */ /* 0x0001e80000100800 */
[----:B------:R1:W2:Y:S01]  /*2a500*/  @!P0 LDG.E.U16 R59, [R4.64] ;  /* 0x00000006043b8981 */ /* 0x0002a2000c1e1500 */
[----:B------:R-:W-:-:S03]  /*2a510*/  PRMT R58, RZ, 0x7610, R58 ;  /* 0x00007610ff3a7816 */ /* 0x000fc6000000003a */
[----:B0-----:R-:W2:Y:S04]  /*2a520*/  LDL R0, [R1+0x28b8] ;  /* 0x0028b80001007983 */ /* 0x001ea80000100800 */
[----:B-1----:R-:W2:Y:S04]  /*2a530*/  LDL R4, [R1+0x2834] ;  /* 0x0028340001047983 */ /* 0x002ea80000100800 */
[----:B------:R-:W2:Y:S02]  /*2a540*/  LDL R5, [R1+0x2870] ;  /* 0x0028700001057983 */ /* 0x000ea40000100800 */
[----:B--2---:R-:W-:-:S04]  /*2a550*/  @!P0 LOP3.LUT R5, R5, R4, RZ, 0x3c, !PT ;  /* 0x0000000405058212 */ /* 0x004fc800078e3cff */
[----:B------:R-:W-:-:S04]  /*2a560*/  @!P0 LOP3.LUT R4, R5, R4, RZ, 0x3c, !PT ;  /* 0x0000000405048212 */ /* 0x000fc800078e3cff */
[----:B------:R-:W-:-:S05]  /*2a570*/  @!P0 LOP3.LUT R5, R5, R4, RZ, 0x3c, !PT ;  /* 0x0000000405058212 */ /* 0x000fca00078e3cff */
[----:B------:R0:W2:Y:S04]  /*2a580*/  @!P0 LDG.E.U16 R58, [R4.64] ;  /* 0x00000006043a8981 */ /* 0x0000a8000c1e1500 */
[----:B------:R1:W-:Y:S04]  /*2a590*/  STL [R1+0x3bf4], R59 ;  /* 0x003bf43b01007387 */ /* 0x0003e80000100800 */
[----:B0-----:R-:W3:Y:S04]  /*2a5a0*/  LDL R5, [R1+0x283c] ;  /* 0x00283c0001057983 */ /* 0x001ee80000100800 */
[----:B-1----:R-:W3:Y:S01]  /*2a5b0*/  LDL R59, [R1+0x28b0] ;  /* 0x0028b000013b7983 */ /* 0x002ee20000100800 */
[----:B------:R-:W-:Y:S01]  /*2a5c0*/  PRMT R56, RZ, 0x7610, R56 ;  /* 0x00007610ff387816 */ /* 0x000fe20000000038 */
[----:B----4-:R-:W-:-:S02]  /*2a5d0*/  @!P0 IMAD.MOV.U32 R4, RZ, RZ, R2 ;  /* 0x000000ffff048224 */ /* 0x010fc400078e0002 */
[----:B--2---:R0:W-:Y:S01]  /*2a5e0*/  STL [R1+0x3bf8], R58 ;  /* 0x003bf83a01007387 */ /* 0x0041e20000100800 */
[----:B------:R-:W-:Y:S01]  /*2a5f0*/  PRMT R61, RZ, 0x7610, R61 ;  /* 0x00007610ff3d7816 */ /* 0x000fe2000000003d */
[----:B------:R-:W2:Y:S02]  /*2a600*/  LDL R2, [R1+0x28f0] ;  /* 0x0028f00001027983 */ /* 0x000ea40000100800 */
[----:B0-----:R-:W4:Y:S04]  /*2a610*/  LDL R58, [R1+0x2874] ;  /* 0x00287400013a7983 */ /* 0x001f280000100800 */
[----:B---3--:R0:W3:Y:S02]  /*2a620*/  @!P0 LDG.E.U16 R56, [R4.64] ;  /* 0x0000000604388981 */ /* 0x0080e4000c1e1500 */
[----:B0-----:R-:W-:-:S02]  /*2a630*/  @!P0 IMAD.MOV.U32 R4, RZ, RZ, R59 ;  /* 0x000000ffff048224 */ /* 0x001fc400078e003b */
[----:B----4-:R-:W-:Y:S01]  /*2a640*/  @!P0 IMAD.MOV.U32 R5, RZ, RZ, R58 ;  /* 0x000000ffff058224 */ /* 0x010fe200078e003a */
[----:B---3--:R0:W-:Y:S01]  /*2a650*/  STL [R1+0x3bfc], R56 ;  /* 0x003bfc3801007387 */ /* 0x0081e20000100800 */
[----:B------:R-:W-:Y:S01]  /*2a660*/  PRMT R60, RZ, 0x7610, R60 ;  /* 0x00007610ff3c7816 */ /* 0x000fe2000000003c */
[----:B------:R-:W3:Y:S02]  /*2a670*/  LDL R59, [R1+0x28f4] ;  /* 0x0028f400013b7983 */ /* 0x000ee40000100800 */
[----:B------:R-:W4:Y:S01]  /*2a680*/  LDL R58, [R1+0x2930] ;  /* 0x00293000013a7983 */ /* 0x000f220000100800 */
[----:B------:R1:W2:Y:S04]  /*2a690*/  @!P0 LDG.E.U16 R61, [R4.64] ;  /* 0x00000006043d8981 */ /* 0x0002a8000c1e1500 */
[----:B0-----:R-:W2:Y:S04]  /*2a6a0*/  LDL R56, [R1+0x28b4] ;  /* 0x0028b40001387983 */ /* 0x001ea80000100800 */
[----:B-1----:R-:W2:Y:S01]  /*2a6b0*/  LDL R5, [R1+0x287c] ;  /* 0x00287c0001057983 */ /* 0x002ea20000100800 */
[----:B------:R-:W-:-:S05]  /*2a6c0*/  @!P0 IMAD.MOV.U32 R4, RZ, RZ, R0 ;  /* 0x000000ffff048224 */ /* 0x000fca00078e0000 */
[----:B--2---:R0:W2:Y:S04]  /*2a6d0*/  @!P0 LDG.E.U16 R60, [R4.64] ;  /* 0x00000006043c8981 */ /* 0x0040a8000c1e1500 */
[----:B------:R1:W-:Y:S01]  /*2a6e0*/  STL [R1+0x3c00], R61 ;  /* 0x003c003d01007387 */ /* 0x0003e20000100800 */
[----:B------:R-:W-:Y:S01]  /*2a6f0*/  PRMT R57, RZ, 0x7610, R57 ;  /* 0x00007610ff397816 */ /* 0x000fe20000000039 */
[----:B------:R-:W3:Y:S02]  /*2a700*/  LDL R0, [R1+0x294c] ;  /* 0x00294c0001007983 */ /* 0x000ee40000100800 */
[----:B0-----:R-:W-:Y:S01]  /*2a710*/  @!P0 IMAD.MOV.U32 R4, RZ, RZ, R2 ;  /* 0x000000ffff048224 */ /* 0x001fe200078e0002 */
[----:B-1----:R-:W3:Y:S01]  /*2a720*/  LDL R61, [R1+0x28fc] ;  /* 0x0028fc00013d7983 */ /* 0x002ee20000100800 */
[----:B------:R-:W-:-:S05]  /*2a730*/  @!P0 IMAD.MOV.U32 R5, RZ, RZ, R56 ;  /* 0x000000ffff058224 */ /* 0x000fca00078e0038 */
[----:B------:R0:W3:Y:S04]  /*2a740*/  @!P0 LDG.E.U16 R57, [R4.64] ;  /* 0x0000000604398981 */ /* 0x0000e8000c1e1500 */
[----:B--2---:R1:W-:Y:S01]  /*2a750*/  STL [R1+0x3c04], R60 ;  /* 0x003c043c01007387 */ /* 0x0043e20000100800 */
[----:B0-----:R-:W2:Y:S01]  /*2a760*/  LDL R5, [R1+0x28bc] ;  /* 0x0028bc0001057983 */ /* 0x001ea20000100800 */
[----:B------:R-:W-:Y:S02]  /*2a770*/  PRMT R55, RZ, 0x7610, R55 ;  /* 0x00007610ff377816 */ /* 0x000fe40000000037 */
[----:B------:R-:W-:Y:S02]  /*2a780*/  PRMT R54, RZ, 0x7610, R54 ;  /* 0x00007610ff367816 */ /* 0x000fe40000000036 */
[----:B------:R-:W-:Y:S01]  /*2a790*/  PRMT R53, RZ, 0x7610, R53 ;  /* 0x00007610ff357816 */ /* 0x000fe20000000035 */
[----:B------:R-:W2:Y:S04]  /*2a7a0*/  LDL R56, [R1+0x275c] ;  /* 0x00275c0001387983 */ /* 0x000ea80000100800 */
[----:B------:R-:W2:Y:S04]  /*2a7b0*/  LDL R2, [R1+0x27c8] ;  /* 0x0027c80001027983 */ /* 0x000ea80000100800 */
[----:B-1----:R-:W2:Y:S02]  /*2a7c0*/  LDL R60, [R1+0x28f8] ;  /* 0x0028f800013c7983 */ /* 0x002ea40000100800 */
[----:B--2---:R-:W-:-:S05]  /*2a7d0*/  @!P0 IMAD.MOV.U32 R4, RZ, RZ, R60 ;  /* 0x000000ffff048224 */ /* 0x004fca00078e003c */
[----:B------:R4:W2:Y:S02]  /*2a7e0*/  @!P0 LDG.E.U16 R55, [R4.64] ;  /* 0x0000000604378981 */ /* 0x0008a4000c1e1500 */
[----:B----4-:R-:W-:Y:S02]  /*2a7f0*/  @!P0 IMAD.MOV.U32 R4, RZ, RZ, R58 ;  /* 0x000000ffff048224 */ /* 0x010fe400078e003a */
[----:B---3--:R-:W-:-:S05]  /*2a800*/  @!P0 IMAD.MOV.U32 R5, RZ, RZ, R59 ;  /* 0x000000ffff058224 */ /* 0x008fca00078e003b */
[----:B------:R0:W3:Y:S02]  /*2a810*/  @!P0 LDG.E.U16 R54, [R4.64] ;  /* 0x0000000604368981 */ /* 0x0000e4000c1e1500 */
[----:B0-----:R-:W-:Y:S02]  /*2a820*/  @!P0 IMAD.MOV.U32 R4, RZ, RZ, R0 ;  /* 0x000000ffff048224 */ /* 0x001fe400078e0000 */
[----:B------:R-:W-:-:S05]  /*2a830*/  @!P0 IMAD.MOV.U32 R5, RZ, RZ, R61 ;  /* 0x000000ffff058224 */ /* 0x000fca00078e003d */
[----:B------:R0:W4:Y:S04]  /*2a840*/  @!P0 LDG.E.U16 R53, [R4.64] ;  /* 0x0000000604358981 */ /* 0x000128000c1e1500 */
[----:B------:R1:W-:Y:S01]  /*2a850*/  STL [R1+0x3c08], R57 ;  /* 0x003c083901007387 */ /* 0x0003e20000100800 */
[----:B0-----:R-:W-:Y:S01]  /*2a860*/  @!P0 IMAD.MOV.U32 R5, RZ, RZ, R56 ;  /* 0x000000ffff058224 */ /* 0x001fe200078e0038 */
[----:B------:R-:W-:Y:S01]  /*2a870*/  PRMT R52, RZ, 0x7610, R52 ;  /* 0x00007610ff347816 */ /* 0x000fe20000000034 */
[----:B------:R-:W-:-:S05]  /*2a880*/  @!P0 IMAD.MOV.U32 R4, RZ, RZ, R2 ;  /* 0x000000ffff048224 */ /* 0x000fca00078e0002 */
[----:B------:R-:W4:Y:S04]  /*2a890*/  @!P0 LDG.E.U16 R52, [R4.64] ;  /* 0x0000000604348981 */ /* 0x000f28000c1e1500 */
[----:B--2---:R0:W-:Y:S01]  /*2a8a0*/  STL [R1+0x3c0c], R55 ;  /* 0x003c0c3701007387 */ /* 0x0041e20000100800 */
[----:B------:R-:W2:Y:S02]  /*2a8b0*/  LDL R59, [R1+0x2758] ;  /* 0x00275800013b7983 */ /* 0x000ea40000100800 */
[----:B------:R-:W2:Y:S01]  /*2a8c0*/  LDL R58, [R1+0x27c4] ;  /* 0x0027c400013a7983 */ /* 0x000ea20000100800 */
[----:B---3--:R3:W-:Y:S01]  /*2a8d0*/  STL [R1+0x3c10], R54 ;  /* 0x003c103601007387 */ /* 0x0087e20000100800 */
[----:B-1----:R-:W2:Y:S02]  /*2a8e0*/  LDL R57, [R1+0x2794] ;  /* 0x0027940001397983 */ /* 0x002ea40000100800 */
[----:B------:R-:W2:Y:S01]  /*2a8f0*/  LDL R0, [R1+0x2798] ;  /* 0x0027980001007983 */ /* 0x000ea20000100800 */
[----:B----4-:R1:W-:Y:S01]  /*2a900*/  STL [R1+0x3c14], R53 ;  /* 0x003c143501007387 */ /* 0x0103e20000100800 */
[----:B------:R-:W4:Y:S02]  /*2a910*/  LDL R56, [R1+0x278c] ;  /* 0x00278c0001387983 */ /* 0x000f240000100800 */
[----:B0-----:R-:W4:Y:S01]  /*2a920*/  LDL R55, [R1+0x2790] ;  /* 0x0027900001377983 */ /* 0x001f220000100800 */
[----:B------:R-:W-:-:S02]  /*2a930*/  PRMT R51, RZ, 0x7610, R51 ;  /* 0x00007610ff337816 */ /* 0x000fc40000000033 */
[----:B------:R-:W-:Y:S02]  /*2a940*/  PRMT R50, RZ, 0x7610, R50 ;  /* 0x00007610ff327816 */ /* 0x000fe40000000032 */
[----:B------:R-:W-:Y:S01]  /*2a950*/  PRMT R49, RZ, 0x7610, R49 ;  /* 0x00007610ff317816 */ /* 0x000fe20000000031 */
[----:B---3--:R-:W3:Y:S04]  /*2a960*/  LDL R54, [R1+0x276c] ;  /* 0x00276c0001367983 */ /* 0x008ee80000100800 */
[----:B------:R-:W3:Y:S04]  /*2a970*/  LDL R2, [R1+0x27fc] ;  /* 0x0027fc0001027983 */ /* 0x000ee80000100800 */
[----:B------:R0:W-:Y:S01]  /*2a980*/  STL [R1+0x3c18], R52 ;  /* 0x003c183401007387 */ /* 0x0001e20000100800 */
[----:B-1----:R-:W3:Y:S03]  /*2a990*/  LDL R53, [R1+0x2768] ;  /* 0x0027680001357983 */ /* 0x002ee60000100800 */
[----:B0-----:R-:W3:Y:S01]  /*2a9a0*/  LDL R52, [R1+0x2804] ;  /* 0x0028040001347983 */ /* 0x001ee20000100800 */
[----:B--2---:R-:W-:-:S02]  /*2a9b0*/  @!P0 IMAD.MOV.U32 R5, RZ, RZ, R59 ;  /* 0x000000ffff058224 */ /* 0x004fc400078e003b */
[----:B------:R-:W-:-:S05]  /*2a9c0*/  @!P0 IMAD.MOV.U32 R4, RZ, RZ, R58 ;  /* 0x000000ffff048224 */ /* 0x000fca00078e003a */
[----:B------:R0:W2:Y:S02]  /*2a9d0*/  @!P0 LDG.E.U16 R51, [R4.64] ;  /* 0x0000000604338981 */ /* 0x0000a4000c1e1500 */
[----:B0-----:R-:W-:Y:S02]  /*2a9e0*/  @!P0 IMAD.MOV.U32 R5, RZ, RZ, R57 ;  /* 0x000000ffff058224 */ /* 0x001fe400078e0039 */
[----:B------:R-:W-:-:S05]  /*2a9f0*/  @!P0 IMAD.MOV.U32 R4, RZ, RZ, R0 ;  /* 0x000000ffff048224 */ /* 0x000fca00078e0000 */
[----:B------:R4:W2:Y:S02]  /*2aa00*/  @!P0 LDG.E.U16 R50, [R4.64] ;  /* 0x0000000604328981 */ /* 0x0008a4000c1e1500 */
[----:B----4-:R-:W-:Y:S02]  /*2aa10*/  @!P0 IMAD.MOV.U32 R5, RZ, RZ, R56 ;  /* 0x000000ffff058224 */ /* 0x010fe400078e0038 */
[----:B------:R-:W-:-:S05]  /*2aa20*/  @!P0 IMAD.MOV.U32 R4, RZ, RZ, R55 ;  /* 0x000000ffff048224 */ /* 0x000fca00078e0037 */
[----:B------:R3:W4:Y:S01]  /*2aa30*/  @!P0 LDG.E.U16 R49, [R4.64] ;  /* 0x0000000604318981 */ /* 0x000722000c1e1500 */
[----:B------:R-:W-:Y:S01]  /*2aa40*/  PRMT R48, RZ, 0x7610, R48 ;  /* 0x00007610ff307816 */ /* 0x000fe20000000030 */
[----:B---3--:R-:W-:Y:S02]  /*2aa50*/  @!P0 IMAD.MOV.U32 R4, RZ, RZ, R2 ;  /* 0x000000ffff048224 */ /* 0x008fe400078e0002 */
[----:B------:R-:W-:-:S05]  /*2aa60*/  @!P0 IMAD.MOV.U32 R5, RZ, RZ, R54 ;  /* 0x000000ffff058224 */ /* 0x000fca00078e0036 */
[----:B------:R0:W3:Y:S01]  /*2aa70*/  @!P0 LDG.E.U16 R48, [R4.64] ;  /* 0x0000000604308981 */ /* 0x0000e2000c1e1500 */
[----:B------:R-:W-:Y:S01]  /*2aa80*/  PRMT R47, RZ, 0x7610, R47 ;  /* 0x00007610ff2f7816 */ /* 0x000fe2000000002f */
[----:B0-----:R-:W-:Y:S02]  /*2aa90*/  @!P0 IMAD.MOV.U32 R4, RZ, RZ, R52 ;  /* 0x000000ffff048224 */ /* 0x001fe400078e0034 */
[----:B------:R-:W-:-:S05]  /*2aaa0*/  @!P0 IMAD.MOV.U32 R5, RZ, RZ, R53 ;  /* 0x000000ffff058224 */ /* 0x000fca00078e0035 */
[----:B------:R-:W3:Y:S04]  /*2aab0*/  @!P0 LDG.E.U16 R47, [R4.64] ;  /* 0x00000006042f8981 */ /* 0x000ee8000c1e1500 */
[----:B--2---:R0:W-:Y:S01]  /*2aac0*/  STL [R1+0x3c1c], R51 ;  /* 0x003c1c3301007387 */ /* 0x0041e20000100800 */
[----:B------:R-:W2:Y:S03]  /*2aad0*/  LDL R0, [R1+0x2840] ;  /* 0x0028400001007983 */ /* 0x000ea60000100800 */
[----:B0-----:R-:W2:Y:S04]  /*2aae0*/  LDL R51, [R1+0x2800] ;  /* 0x0028000001337983 */ /* 0x001ea80000100800 */
[----:B------:R-:W-:Y:S04]  /*2aaf0*/  STL [R1+0x3c20], R50 ;  /* 0x003c203201007387 */ /* 0x000fe80000100800 */
[----:B----4-:R0:W-:Y:S01]  /*2ab00*/  STL [R1+0x3c24], R49 ;  /* 0x003c243101007387 */ /* 0x0101e20000100800 */
[----:B------:R-:W4:Y:S03]  /*2ab10*/  LDL R2, [R1+0x2848] ;  /* 0x0028480001027983 */ /* 0x000f260000100800 */
[----:B0-----:R-:W4:Y:S01]  /*2ab20*/  LDL R49, [R1+0x2808] ;  /* 0x0028080001317983 */ /* 0x001f220000100800 */
[----:B------:R-:W-:-:S02]  /*2ab30*/  PRMT R46, RZ, 0x7610, R46 ;  /* 0x00007610ff2e7816 */ /* 0x000fc4000000002e */
[----:B------:R-:W-:Y:S01]  /*2ab40*/  PRMT R45, RZ, 0x7610, R45 ;  /* 0x00007610ff2d7816 */ /* 0x000fe2000000002d */
[----:B---3--:R0:W-:Y:S01]  /*2ab50*/  STL [R1+0x3c28], R48 ;  /* 0x003c283001007387 */ /* 0x0081e20000100800 */
[----:B------:R-:W3:Y:S03]  /*2ab60*/  LDL R53, [R1+0x2844] ;  /* 0x0028440001357983 */ /* 0x000ee60000100800 */
[----:B0-----:R-:W3:Y:S04]  /*2ab70*/  LDL R48, [R1+0x2880] ;  /* 0x0028800001307983 */ /* 0x001ee80000100800 */
[----:B------:R0:W-:Y:S01]  /*2ab80*/  STL [R1+0x3c2c], R47 ;  /* 0x003c2c2f01007387 */ /* 0x0001e20000100800 */
[----:B------:R-:W3:Y:S02]  /*2ab90*/  LDL R52, [R1+0x284c] ;  /* 0x00284c0001347983 */ /* 0x000ee40000100800 */
[----:B--2---:R-:W-:-:S02]  /*2aba0*/  @!P0 IMAD.MOV.U32 R4, RZ, RZ, R0 ;  /* 0x000000ffff048224 */ /* 0x004fc400078e0000 */
[----:B------:R-:W2:Y:S01]  /*2abb0*/  LDL R0, [R1+0x28c0] ;  /* 0x0028c00001007983 */ /* 0x000ea20000100800 */
[----:B------:R-:W-:-:S03]  /*2abc0*/  @!P0 IMAD.MOV.U32 R5, RZ, RZ, R51 ;  /* 0x000000ffff058224 */ /* 0x000fc600078e0033 */
[----:B------:R-:W2:Y:S04]  /*2abd0*/  LDL R51, [R1+0x2888] ;  /* 0x0028880001337983 */ /* 0x000ea80000100800 */
        /* <DEDUP_REMOVED lines=9> */
[----:B-1----:R-:W-:Y:S02]  /*2ac70*/  @!P0 IMAD.MOV.U32 R5, RZ, RZ, R52 ;  /* 0x000000ffff058224 */ /* 0x002fe400078e0034 */
[----:B--2---:R1:W-:Y:S01]  /*2ac80*/  STL [R1+0x3c30], R46 ;  /* 0x003c302e01007387 */ /* 0x0043e20000100800 */
[----:B------:R-:W2:Y:S02]  /*2ac90*/  LDL R50, [R1+0x2884] ;  /* 0x0028840001327983 */ /* 0x000ea40000100800 */
[----:B------:R-:W2:Y:S02]  /*2aca0*/  LDL R49, [R1+0x288c] ;  /* 0x00288c0001317983 */ /* 0x000ea40000100800 */
[----:B------:R-:W2:Y:S02]  /*2acb0*/  LDL R2, [R1+0x28c8] ;  /* 0x0028c80001027983 */ /* 0x000ea40000100800 */
[----:B------:R-:W-:-:S05]  /*2acc0*/  @!P0 IMAD.MOV.U32 R4, RZ, RZ, R51 ;  /* 0x000000ffff048224 */ /* 0x000fca00078e0033 */
[----:B------:R0:W2:Y:S04]  /*2acd0*/  @!P0 LDG.E.U16 R43, [R4.64] ;  /* 0x00000006042b8981 */ /* 0x0000a8000c1e1500 */
[----:B----4-:R4:W-:Y:S01]  /*2ace0*/  STL [R1+0x3c34], R45 ;  /* 0x003c342d01007387 */ /* 0x0109e20000100800 */
[----:B------:R-:W2:Y:S02]  /*2acf0*/  LDL R48, [R1+0x28c4] ;  /* 0x0028c40001307983 */ /* 0x000ea40000100800 */
[----:B0-----:R-:W2:Y:S01]  /*2ad00*/  LDL R47, [R1+0x2900] ;  /* 0x00290000012f7983 */ /* 0x001ea20000100800 */
[----:B------:R-:W-:Y:S01]  /*2ad10*/  PRMT R42, RZ, 0x7610, R42 ;  /* 0x00007610ff2a7816 */ /* 0x000fe2000000002a */
[----:B------:R-:W-:Y:S01]  /*2ad20*/  @!P0 IMAD.MOV.U32 R4, RZ, RZ, R0 ;  /* 0x000000ffff048224 */ /* 0x000fe200078e0000 */
[----:B------:R-:W-:-:S02]  /*2ad30*/  PRMT R41, RZ, 0x7610, R41 ;  /* 0x00007610ff297816 */ /* 0x000fc40000000029 */
[----:B------:R-:W-:Y:S01]  /*2ad40*/  PRMT R40, RZ, 0x7610, R40 ;  /* 0x00007610ff287816 */ /* 0x000fe20000000028 */
[----:B---3--:R0:W-:Y:S01]  /*2ad50*/  STL [R1+0x3c38], R44 ;  /* 0x003c382c01007387 */ /* 0x0081e20000100800 */
[----:B-1----:R-:W3:Y:S02]  /*2ad60*/  LDL R46, [R1+0x28cc] ;  /* 0x0028cc00012e7983 */ /* 0x002ee40000100800 */
[----:B----4-:R-:W4:Y:S02]  /*2ad70*/  LDL R45, [R1+0x2908] ;  /* 0x00290800012d7983 */ /* 0x010f240000100800 */
[----:B--2---:R-:W-:-:S05]  /*2ad80*/  @!P0 IMAD.MOV.U32 R5, RZ, RZ, R50 ;  /* 0x000000ffff058224 */ /* 0x004fca00078e0032 */
[----:B------:R1:W2:Y:S02]  /*2ad90*/  @!P0 LDG.E.U16 R42, [R4.64] ;  /* 0x00000006042a8981 */ /* 0x0002a4000c1e1500 */
[----:B-1----:R-:W-:Y:S02]  /*2ada0*/  @!P0 IMAD.MOV.U32 R4, RZ, RZ, R2 ;  /* 0x000000ffff048224 */ /* 0x002fe400078e0002 */
[----:B------:R-:W-:-:S05]  /*2adb0*/  @!P0 IMAD.MOV.U32 R5, RZ, RZ, R49 ;  /* 0x000000ffff058224 */ /* 0x000fca00078e0031 */
[----:B------:R1:W2:Y:S02]  /*2adc0*/  @!P0 LDG.E.U16 R41, [R4.64] ;  /* 0x0000000604298981 */ /* 0x0002a4000c1e1500 */
[----:B-1----:R-:W-:Y:S02]  /*2add0*/  @!P0 IMAD.MOV.U32 R5, RZ, RZ, R48 ;  /* 0x000000ffff058224 */ /* 0x002fe400078e0030 */
[----:B------:R-:W-:-:S05]  /*2ade0*/  @!P0 IMAD.MOV.U32 R4, RZ, RZ, R47 ;  /* 0x000000ffff048224 */ /* 0x000fca00078e002f */
[----:B------:R3:W2:Y:S04]  /*2adf0*/  @!P0 LDG.E.U16 R40, [R4.64] ;  /* 0x0000000604288981 */ /* 0x0006a8000c1e1500 */
[----:B------:R1:W-:Y:S01]  /*2ae00*/  STL [R1+0x3c3c], R43 ;  /* 0x003c3c2b01007387 */ /* 0x0003e20000100800 */
[----:B0-----:R-:W2:Y:S02]  /*2ae10*/  LDL R44, [R1+0x2904] ;  /* 0x00290400012c7983 */ /* 0x001ea40000100800 */
[----:B------:R-:W2:Y:S01]  /*2ae20*/  LDL R0, [R1+0x2948] ;  /* 0x0029480001007983 */ /* 0x000ea20000100800 */
[----:B------:R-:W-:Y:S01]  /*2ae30*/  PRMT R39, RZ, 0x7610, R39 ;  /* 0x00007610ff277816 */ /* 0x000fe20000000027 */
[----:B---3--:R-:W-:Y:S02]  /*2ae40*/  @!P0 IMAD.MOV.U32 R5, RZ, RZ, R46 ;  /* 0x000000ffff058224 */ /* 0x008fe400078e002e */
[----:B----4-:R-:W-:-:S05]  /*2ae50*/  @!P0 IMAD.MOV.U32 R4, RZ, RZ, R45 ;  /* 0x000000ffff048224 */ /* 0x010fca00078e002d */
[----:B------:R0:W3:Y:S01]  /*2ae60*/  @!P0 LDG.E.U16 R39, [R4.64] ;  /* 0x0000000604278981 */ /* 0x0000e2000c1e1500 */
[----:B------:R-:W-:-:S03]  /*2ae70*/  PRMT R38, RZ, 0x7610, R38 ;  /* 0x00007610ff267816 */ /* 0x000fc60000000026 */
[----:B--2---:R2:W-:Y:S01]  /*2ae80*/  STL [R1+0x3c40], R42 ;  /* 0x003c402a01007387 */ /* 0x0045e20000100800 */
[----:B-1----:R-:W4:Y:S02]  /*2ae90*/  LDL R43, [R1+0x290c] ;  /* 0x00290c00012b7983 */ /* 0x002f240000100800 */
[----:B------:R-:W4:Y:S01]  /*2aea0*/  LDL R2, [R1+0x2944] ;  /* 0x0029440001027983 */ /* 0x000f220000100800 */
[----:B------:R1:W-:Y:S01]  /*2aeb0*/  STL [R1+0x3c44], R41 ;  /* 0x003c442901007387 */ /* 0x0003e20000100800 */
[----:B------:R-:W4:Y:S02]  /*2aec0*/  LDL R49, [R1+0x2754] ;  /* 0x0027540001317983 */ /* 0x000f240000100800 */
[----:B------:R-:W4:Y:S01]  /*2aed0*/  LDL R48, [R1+0x27c0] ;  /* 0x0027c00001307983 */ /* 0x000f220000100800 */
[----:B------:R1:W-:Y:S01]  /*2aee0*/  STL [R1+0x3c48], R40 ;  /* 0x003c482801007387 */ /* 0x0003e20000100800 */
[----:B------:R-:W4:Y:S02]  /*2aef0*/  LDL R47, [R1+0x2750] ;  /* 0x00275000012f7983 */ /* 0x000f240000100800 */
[----:B------:R-:W4:Y:S02]  /*2af00*/  LDL R46, [R1+0x27bc] ;  /* 0x0027bc00012e7983 */ /* 0x000f240000100800 */
[----:B0-----:R-:W-:-:S02]  /*2af10*/  @!P0 IMAD.MOV.U32 R4, RZ, RZ, R0 ;  /* 0x000000ffff048224 */ /* 0x001fc400078e0000 */
[----:B------:R-:W-:Y:S01]  /*2af20*/  @!P0 IMAD.MOV.U32 R5, RZ, RZ, R44 ;  /* 0x000000ffff058224 */ /* 0x000fe200078e002c */
[----:B------:R-:W-:Y:S02]  /*2af30*/  PRMT R37, RZ, 0x7610, R37 ;  /* 0x00007610ff257816 */ /* 0x000fe40000000025 */
[----:B------:R-:W-:Y:S02]  /*2af40*/  PRMT R36, RZ, 0x7610, R36 ;  /* 0x00007610ff247816 */ /* 0x000fe40000000024 */
[----:B------:R-:W-:Y:S01]  /*2af50*/  PRMT R35, RZ, 0x7610, R35 ;  /* 0x00007610ff237816 */ /* 0x000fe20000000023 */
[----:B------:R-:W4:Y:S04]  /*2af60*/  LDL R45, [R1+0x2784] ;  /* 0x00278400012d7983 */ /* 0x000f280000100800 */
[----:B------:R4:W4:Y:S04]  /*2af70*/  @!P0 LDG.E.U16 R38, [R4.64] ;  /* 0x0000000604268981 */ /* 0x000928000c1e1500 */
[----:B--2---:R-:W2:Y:S04]  /*2af80*/  LDL R42, [R1+0x2788] ;  /* 0x00278800012a7983 */ /* 0x004ea80000100800 */
[----:B---3--:R-:W-:Y:S01]  /*2af90*/  STL [R1+0x3c4c], R39 ;  /* 0x003c4c2701007387 */ /* 0x008fe20000100800 */
[----:B------:R-:W3:Y:S02]  /*2afa0*/  LDL R0, [R1+0x27d4] ;  /* 0x0027d40001007983 */ /* 0x000ee40000100800 */
[----:B------:R-:W3:Y:S02]  /*2afb0*/  LDL R44, [R1+0x2780] ;  /* 0x00278000012c7983 */ /* 0x000ee40000100800 */
[----:B----4-:R-:W-:-:S02]  /*2afc0*/  @!P0 IMAD.MOV.U32 R5, RZ, RZ, R43 ;  /* 0x000000ffff058224 */ /* 0x010fc400078e002b */
[----:B------:R-:W-:-:S05]  /*2afd0*/  @!P0 IMAD.MOV.U32 R4, RZ, RZ, R2 ;  /* 0x000000ffff048224 */ /* 0x000fca00078e0002 */
[----:B------:R0:W4:Y:S02]  /*2afe0*/  @!P0 LDG.E.U16 R37, [R4.64] ;  /* 0x0000000604258981 */ /* 0x000124000c1e1500 */
[----:B0-----:R-:W-:Y:S02]  /*2aff0*/  @!P0 IMAD.MOV.U32 R5, RZ, RZ, R49 ;  /* 0x000000ffff058224 */ /* 0x001fe400078e0031 */
[----:B------:R-:W-:-:S05]  /*2b000*/  @!P0 IMAD.MOV.U32 R4, RZ, RZ, R48 ;  /* 0x000000ffff048224 */ /* 0x000fca00078e0030 */
[----:B------:R0:W4:Y:S02]  /*2b010*/  @!P0 LDG.E.U16 R36, [R4.64] ;  /* 0x0000000604248981 */ /* 0x000124000c1e1500 */
[----:B0-----:R-:W-:Y:S02]  /*2b020*/  @!P0 IMAD.MOV.U32 R5, RZ, RZ, R47 ;  /* 0x000000ffff058224 */ /* 0x001fe400078e002f */
[----:B------:R-:W-:-:S05]  /*2b030*/  @!P0 IMAD.MOV.U32 R4, RZ, RZ, R46 ;  /* 0x000000ffff048224 */ /* 0x000fca00078e002e */
[----:B------:R2:W4:Y:S04]  /*2b040*/  @!P0 LDG.E.U16 R35, [R4.64] ;  /* 0x0000000604238981 */ /* 0x000528000c1e1500 */
[----:B------:R0:W-:Y:S01]  /*2b050*/  STL [R1+0x3c50], R38 ;  /* 0x003c502601007387 */ /* 0x0001e20000100800 */
[----:B------:R-:W4:Y:S02]  /*2b060*/  LDL R43, [R1+0x27d0] ;  /* 0x0027d000012b7983 */ /* 0x000f240000100800 */
[----:B-1----:R-:W4:Y:S02]  /*2b070*/  LDL R41, [R1+0x280c] ;  /* 0x00280c0001297983 */ /* 0x002f240000100800 */
[----:B------:R-:W4:Y:S01]  /*2b080*/  LDL R2, [R1+0x2814] ;  /* 0x0028140001027983 */ /* 0x000f220000100800 */
[----:B------:R-:W-:Y:S01]  /*2b090*/  PRMT R34, RZ, 0x7610, R34 ;  /* 0x00007610ff227816 */ /* 0x000fe20000000022 */
[----:B--2---:R-:W-:-:S02]  /*2b0a0*/  @!P0 IMAD.MOV.U32 R4, RZ, RZ, R42 ;  /* 0x000000ffff048224 */ /* 0x004fc400078e002a */
[----:B------:R-:W-:-:S05]  /*2b0b0*/  @!P0 IMAD.MOV.U32 R5, RZ, RZ, R45 ;  /* 0x000000ffff058224 */ /* 0x000fca00078e002d */
[----:B------:R3:W2:Y:S02]  /*2b0c0*/  @!P0 LDG.E.U16 R34, [R4.64] ;  /* 0x0000000604228981 */ /* 0x0006a4000c1e1500 */
[----:B---3--:R-:W-:Y:S01]  /*2b0d0*/  @!P0 IMAD.MOV.U32 R4, RZ, RZ, R0 ;  /* 0x000000ffff048224 */ /* 0x008fe200078e0000 */
[----:B------:R-:W-:Y:S01]  /*2b0e0*/  PRMT R33, RZ, 0x7610, R33 ;  /* 0x00007610ff217816 */ /* 0x000fe20000000021 */
[----:B------:R-:W-:Y:S01]  /*2b0f0*/  @!P0 IMAD.MOV.U32 R5, RZ, RZ, R44 ;  /* 0x000000ffff058224 */ /* 0x000fe200078e002c */
[----:B------:R-:W-:-:S04]  /*2b100*/  PRMT R32, RZ, 0x7610, R32 ;  /* 0x00007610ff207816 */ /* 0x000fc80000000020 */
[----:B------:R1:W3:Y:S04]  /*2b110*/  @!P0 LDG.E.U16 R33, [R4.64] ;  /* 0x0000000604218981 */ /* 0x0002e8000c1e1500 */
[----:B----4-:R-:W-:Y:S01]  /*2b120*/  STL [R1+0x3c54], R37 ;  /* 0x003c542501007387 */ /* 0x010fe20000100800 */
[----:B------:R-:W4:Y:S02]  /*2b130*/  LDL R40, [R1+0x27d8] ;  /* 0x0027d80001287983 */ /* 0x000f240000100800 */
[----:B0-----:R-:W2:Y:S01]  /*2b140*/  LDL R38, [R1+0x2850] ;  /* 0x0028500001267983 */ /* 0x001ea20000100800 */
[----:B------:R0:W-:Y:S01]  /*2b150*/  STL [R1+0x3c58], R36 ;  /* 0x003c582401007387 */ /* 0x0001e20000100800 */
[----:B------:R-:W3:Y:S03]  /*2b160*/  LDL R39, [R1+0x2810] ;  /* 0x0028100001277983 */ /* 0x000ee60000100800 */
[----:B0-----:R-:W3:Y:S04]  /*2b170*/  LDL R36, [R1+0x2858] ;  /* 0x0028580001247983 */ /* 0x001ee80000100800 */
[----:B------:R0:W-:Y:S01]  /*2b180*/  STL [R1+0x3c5c], R35 ;  /* 0x003c5c2301007387 */ /* 0x0001e20000100800 */
[----:B------:R-:W3:Y:S02]  /*2b190*/  LDL R42, [R1+0x2818] ;  /* 0x00281800012a7983 */ /* 0x000ee40000100800 */
[----:B------:R-:W3:Y:S02]  /*2b1a0*/  LDL R37, [R1+0x2854] ;  /* 0x0028540001257983 */ /* 0x000ee40000100800 */
[----:B------:R-:W3:Y:S02]  /*2b1b0*/  LDL R0, [R1+0x2890] ;  /* 0x0028900001007983 */ /* 0x000ee40000100800 */
[----:B-1----:R-:W-:-:S02]  /*2b1c0*/  @!P0 IMAD.MOV.U32 R4, RZ, RZ, R41 ;  /* 0x000000ffff048224 */ /* 0x002fc400078e0029 */
[----:B------:R-:W-:Y:S01]  /*2b1d0*/  @!P0 IMAD.MOV.U32 R5, RZ, RZ, R43 ;  /* 0x000000ffff058224 */ /* 0x000fe200078e002b */
[----:B------:R-:W3:Y:S01]  /*2b1e0*/  LDL R41, [R1+0x285c] ;  /* 0x00285c0001297983 */ /* 0x000ee20000100800 */
[----:B------:R-:W-:Y:S02]  /*2b1f0*/  PRMT R31, RZ, 0x7610, R31 ;  /* 0x00007610ff1f7816 */ /* 0x000fe4000000001f */
[----:B------:R-:W-:Y:S02]  /*2b200*/  PRMT R30, RZ, 0x7610, R30 ;  /* 0x00007610ff1e7816 */ /* 0x000fe4000000001e */
[----:B------:R-:W-:Y:S01]  /*2b210*/  PRMT R29, RZ, 0x7610, R29 ;  /* 0x00007610ff1d7816 */ /* 0x000fe2000000001d */
[----:B0-----:R-:W3:Y:S04]  /*2b220*/  LDL R35, [R1+0x2898] ;  /* 0x0028980001237983 */ /* 0x001ee80000100800 */
[----:B------:R0:W3:Y:S04]  /*2b230*/  @!P0 LDG.E.U16 R32, [R4.64] ;  /* 0x0000000604208981 */ /* 0x0000e8000c1e1500 */
[----:B------:R-:W3:Y:S04]  /*2b240*/  LDL R44, [R1+0x28d4] ;  /* 0x0028d400012c7983 */ /* 0x000ee80000100800 */
[----:B------:R-:W3:Y:S01]  /*2b250*/  LDL R43, [R1+0x2910] ;  /* 0x00291000012b7983 */ /* 0x000ee20000100800 */
[----:B------:R-:W-:-:S02]  /*2b260*/  PRMT R28, RZ, 0x7610, R28 ;  /* 0x00007610ff1c7816 */ /* 0x000fc4000000001c */
[----:B------:R-:W-:Y:S02]  /*2b270*/  PRMT R27, RZ, 0x7610, R27 ;  /* 0x00007610ff1b7816 */ /* 0x000fe4000000001b */
[----:B------:R-:W-:Y:S02]  /*2b280*/  PRMT R26, RZ, 0x7610, R26 ;  /* 0x00007610ff1a7816 */ /* 0x000fe4000000001a */
[----:B------:R-:W-:Y:S02]  /*2b290*/  PRMT R25, RZ, 0x7610, R25 ;  /* 0x00007610ff197816 */ /* 0x000fe40000000019 */
[----:B------:R-:W-:Y:S02]  /*2b2a0*/  PRMT R24, RZ, 0x7610, R24 ;  /* 0x00007610ff187816 */ /* 0x000fe40000000018 */
[----:B------:R-:W-:Y:S02]  /*2b2b0*/  PRMT R23, RZ, 0x7610, R23 ;  /* 0x00007610ff177816 */ /* 0x000fe40000000017 */
[----:B------:R-:W-:Y:S01]  /*2b2c0*/  PRMT R22, RZ, 0x7610, R22 ;  /* 0x00007610ff167816 */ /* 0x000fe20000000016 */
[----:B0-----:R-:W-:Y:S01]  /*2b2d0*/  @!P0 IMAD.MOV.U32 R4, RZ, RZ, R2 ;  /* 0x000000ffff048224 */ /* 0x001fe200078e0002 */
[----:B------:R-:W-:Y:S01]  /*2b2e0*/  PRMT R21, RZ, 0x7610, R21 ;  /* 0x00007610ff157816 */ /* 0x000fe20000000015 */
[----:B------:R-:W3:Y:S04]  /*2b2f0*/  LDL R2, [R1+0x28d0] ;  /* 0x0028d00001027983 */ /* 0x000ee80000100800 */
[----:B------:R-:W3:Y:S04]  /*2b300*/  LDL R47, [R1+0x27e0] ;  /* 0x0027e000012f7983 */ /* 0x000ee80000100800 */
[----:B------:R-:W3:Y:S04]  /*2b310*/  LDL R45, [R1+0x2828] ;  /* 0x00282800012d7983 */ /* 0x000ee80000100800 */
[----:B------:R-:W3:Y:S01]  /*2b320*/  LDL R46, [R1+0x27e8] ;  /* 0x0027e800012e7983 */ /* 0x000ee20000100800 */
[----:B----4-:R-:W-:-:S03]  /*2b330*/  @!P0 IMAD.MOV.U32 R5, RZ, RZ, R40 ;  /* 0x000000ffff058224 */ /* 0x010fc600078e0028 */
[----:B------:R-:W4:Y:S04]  /*2b340*/  LDL R40, [R1+0x2894] ;  /* 0x0028940001287983 */ /* 0x000f280000100800 */
[----:B------:R2:W4:Y:S02]  /*2b350*/  @!P0 LDG.E.U16 R31, [R4.64] ;  /* 0x00000006041f8981 */ /* 0x000524000c1e1500 */
[----:B--2---:R-:W-:Y:S02]  /*2b360*/  @!P0 IMAD.MOV.U32 R4, RZ, RZ, R38 ;  /* 0x000000ffff048224 */ /* 0x004fe400078e0026 */
[----:B------:R-:W2:Y:S01]  /*2b370*/  LDL R38, [R1+0x28d8] ;  /* 0x0028d80001267983 */ /* 0x000ea20000100800 */
[----:B---3--:R-:W-:-:S03]  /*2b380*/  @!P0 IMAD.MOV.U32 R5, RZ, RZ, R39 ;  /* 0x000000ffff058224 */ /* 0x008fc600078e0027 */
[----:B------:R-:W3:Y:S04]  /*2b390*/  LDL R39, [R1+0x289c] ;  /* 0x00289c0001277983 */ /* 0x000ee80000100800 */
[----:B------:R0:W3:Y:S02]  /*2b3a0*/  @!P0 LDG.E.U16 R30, [R4.64] ;  /* 0x00000006041e8981 */ /* 0x0000e4000c1e1500 */
[----:B0-----:R-:W-:Y:S02]  /*2b3b0*/  @!P0 IMAD.MOV.U32 R4, RZ, RZ, R36 ;  /* 0x000000ffff048224 */ /* 0x001fe400078e0024 */
[----:B------:R-:W3:Y:S01]  /*2b3c0*/  LDL R36, [R1+0x2918] ;  /* 0x0029180001247983 */ /* 0x000ee20000100800 */
[----:B------:R-:W-:-:S03]  /*2b3d0*/  @!P0 IMAD.MOV.U32 R5, RZ, RZ, R42 ;  /* 0x000000ffff058224 */ /* 0x000fc600078e002a */
[----:B------:R-:W3:Y:S04]  /*2b3e0*/  LDL R42, [R1+0x291c] ;  /* 0x00291c00012a7983 */ /* 0x000ee80000100800 */
[----:B------:R0:W3:Y:S02]  /*2b3f0*/  @!P0 LDG.E.U16 R29, [R4.64] ;  /* 0x00000006041d8981 */ /* 0x0000e4000c1e1500 */
[----:B0-----:R-:W-:Y:S02]  /*2b400*/  @!P0 IMAD.MOV.U32 R4, RZ, RZ, R0 ;  /* 0x000000ffff048224 */ /* 0x001fe400078e0000 */
[----:B------:R-:W-:Y:S01]  /*2b410*/  @!P0 IMAD.MOV.U32 R5, RZ, RZ, R37 ;  /* 0x000000ffff058224 */ /* 0x000fe200078e0025 */
[----:B------:R-:W3:Y:S04]  /*2b420*/  LDL R0, [R1+0x2940] ;  /* 0x0029400001007983 */ /* 0x000ee80000100800 */
[----:B------:R-:W3:Y:S04]  /*2b430*/  LDL R37, [R1+0x28dc] ;  /* 0x0028dc0001257983 */ /* 0x000ee80000100800 */
[----:B------:R0:W3:Y:S02]  /*2b440*/  @!P0 LDG.E.U16 R28, [R4.64] ;  /* 0x00000006041c8981 */ /* 0x0000e4000c1e1500 */
[----:B0-----:R-:W-:-:S02]  /*2b450*/  @!P0 IMAD.MOV.U32 R4, RZ, RZ, R35 ;  /* 0x000000ffff048224 */ /* 0x001fc400078e0023 */
[----:B------:R-:W3:Y:S01]  /*2b460*/  LDL R35, [R1+0x2914] ;  /* 0x0029140001237983 */ /* 0x000ee20000100800 */
[----:B------:R-:W-:Y:S02]  /*2b470*/  @!P0 IMAD.MOV.U32 R5, RZ, RZ, R41 ;  /* 0x000000ffff058224 */ /* 0x000fe400078e0029 */
[----:B------:R-:W3:Y:S03]  /*2b480*/  LDL R41, [R1+0x293c] ;  /* 0x00293c0001297983 */ /* 0x000ee60000100800 */
[----:B------:R0:W3:Y:S02]  /*2b490*/  @!P0 LDG.E.U16 R27, [R4.64] ;  /* 0x00000006041b8981 */ /* 0x0000e4000c1e1500 */
[----:B0-----:R-:W-:Y:S02]  /*2b4a0*/  @!P0 IMAD.MOV.U32 R4, RZ, RZ, R2 ;  /* 0x000000ffff048224 */ /* 0x001fe400078e0002 */
[----:B------:R-:W3:Y:S01]  /*2b4b0*/  LDL R2, [R1+0x27b8] ;  /* 0x0027b80001027983 */ /* 0x000ee20000100800 */
[----:B----4-:R-:W-:-:S03]  /*2b4c0*/  @!P0 IMAD.MOV.U32 R5, RZ, RZ, R40 ;  /* 0x000000ffff058224 */ /* 0x010fc600078e0028 */
[----:B------:R-:W4:Y:S04]  /*2b4d0*/  LDL R40, [R1+0x27b4] ;  /* 0x0027b40001287983 */ /* 0x000f280000100800 */
[----:B------:R2:W4:Y:S02]  /*2b4e0*/  @!P0 LDG.E.U16 R26, [R4.64] ;  /* 0x00000006041a8981 */ /* 0x000524000c1e1500 */
[----:B--2---:R-:W-:Y:S02]  /*2b4f0*/  @!P0 IMAD.MOV.U32 R4, RZ, RZ, R38 ;  /* 0x000000ffff048224 */ /* 0x004fe400078e0026 */
[----:B---3--:R-:W-:Y:S01]  /*2b500*/  @!P0 IMAD.MOV.U32 R5, RZ, RZ, R39 ;  /* 0x000000ffff058224 */ /* 0x008fe200078e0027 */
[----:B------:R-:W2:Y:S04]  /*2b510*/  LDL R38, [R1+0x27b0] ;  /* 0x0027b00001267983 */ /* 0x000ea80000100800 */
[----:B------:R-:W3:Y:S04]  /*2b520*/  LDL R39, [R1+0x27ac] ;  /* 0x0027ac0001277983 */ /* 0x000ee80000100800 */
[----:B------:R0:W3:Y:S02]  /*2b530*/  @!P0 LDG.E.U16 R25, [R4.64] ;  /* 0x0000000604198981 */ /* 0x0000e4000c1e1500 */
[----:B0-----:R-:W-:-:S02]  /*2b540*/  @!P0 IMAD.MOV.U32 R4, RZ, RZ, R43 ;  /* 0x000000ffff048224 */ /* 0x001fc400078e002b */
[----:B------:R-:W-:Y:S01]  /*2b550*/  @!P0 IMAD.MOV.U32 R5, RZ, RZ, R44 ;  /* 0x000000ffff058224 */ /* 0x000fe200078e002c */
[----:B------:R-:W3:Y:S04]  /*2b560*/  LDL R43, [R1+0x2860] ;  /* 0x00286000012b7983 */ /* 0x000ee80000100800 */
[----:B------:R-:W3:Y:S04]  /*2b570*/  LDL R44, [R1+0x2824] ;  /* 0x00282400012c7983 */ /* 0x000ee80000100800 */
[----:B------:R0:W3:Y:S02]  /*2b580*/  @!P0 LDG.E.U16 R24, [R4.64] ;  /* 0x0000000604188981 */ /* 0x0000e4000c1e1500 */
[----:B0-----:R-:W-:-:S02]  /*2b590*/  @!P0 IMAD.MOV.U32 R4, RZ, RZ, R36 ;  /* 0x000000ffff048224 */ /* 0x001fc400078e0024 */
[----:B------:R-:W3:Y:S01]  /*2b5a0*/  LDL R36, [R1+0x27dc] ;  /* 0x0027dc0001247983 */ /* 0x000ee20000100800 */
[----:B------:R-:W-:-:S03]  /*2b5b0*/  @!P0 IMAD.MOV.U32 R5, RZ, RZ, R37 ;  /* 0x000000ffff058224 */ /* 0x000fc600078e0025 */
[----:B------:R-:W3:Y:S04]  /*2b5c0*/  LDL R37, [R1+0x277c] ;  /* 0x00277c0001257983 */ /* 0x000ee80000100800 */
[----:B------:R0:W3:Y:S02]  /*2b5d0*/  @!P0 LDG.E.U16 R23, [R4.64] ;  /* 0x0000000604178981 */ /* 0x0000e4000c1e1500 */
[----:B0-----:R-:W-:Y:S02]  /*2b5e0*/  @!P0 IMAD.MOV.U32 R5, RZ, RZ, R35 ;  /* 0x000000ffff058224 */ /* 0x001fe400078e0023 */
[----:B------:R-:W3:Y:S01]  /*2b5f0*/  LDL R35, [R1+0x2778] ;  /* 0x0027780001237983 */ /* 0x000ee20000100800 */
[----:B------:R-:W-:Y:S02]  /*2b600*/  @!P0 IMAD.MOV.U32 R4, RZ, RZ, R0 ;  /* 0x000000ffff048224 */ /* 0x000fe400078e0000 */
[----:B------:R-:W3:Y:S03]  /*2b610*/  LDL R0, [R1+0x27e4] ;  /* 0x0027e40001007983 */ /* 0x000ee60000100800 */
[----:B------:R0:W3:Y:S02]  /*2b620*/  @!P0 LDG.E.U16 R22, [R4.64] ;  /* 0x0000000604168981 */ /* 0x0000e4000c1e1500 */
[----:B0-----:R-:W-:-:S02]  /*2b630*/  @!P0 IMAD.MOV.U32 R4, RZ, RZ, R41 ;  /* 0x000000ffff048224 */ /* 0x001fc400078e0029 */
[----:B------:R-:W-:Y:S01]  /*2b640*/  @!P0 IMAD.MOV.U32 R5, RZ, RZ, R42 ;  /* 0x000000ffff058224 */ /* 0x000fe200078e002a */
[----:B------:R-:W-:Y:S01]  /*2b650*/  PRMT R20, RZ, 0x7610, R20 ;  /* 0x00007610ff147816 */ /* 0x000fe20000000014 */
[----:B------:R-:W3:Y:S04]  /*2b660*/  LDL R41, [R1+0x2868] ;  /* 0x0028680001297983 */ /* 0x000ee80000100800 */
[----:B------:R0:W3:Y:S04]  /*2b670*/  @!P0 LDG.E.U16 R21, [R4.64] ;  /* 0x0000000604158981 */ /* 0x0000e8000c1e1500 */
[----:B------:R-:W3:Y:S01]  /*2b680*/  LDL R42, [R1+0x282c] ;  /* 0x00282c00012a7983 */ /* 0x000ee20000100800 */
[----:B0-----:R-:W-:-:S03]  /*2b690*/  @!P0 IMAD.MOV.U32 R4, RZ, RZ, R2 ;  /* 0x000000ffff048224 */ /* 0x001fc600078e0002 */
[----:B------:R-:W3:Y:S01]  /*2b6a0*/  LDL R2, [R1+0x281c] ;  /* 0x00281c0001027983 */ /* 0x000ee20000100800 */
[----:B------:R-:W-:Y:S02]  /*2b6b0*/  PRMT R19, RZ, 0x7610, R19 ;  /* 0x00007610ff137816 */ /* 0x000fe40000000013 */
[----:B------:R-:W-:Y:S02]  /*2b6c0*/  PRMT R18, RZ, 0x7610, R18 ;  /* 0x00007610ff127816 */ /* 0x000fe40000000012 */
[----:B------:R-:W-:Y:S01]  /*2b6d0*/  PRMT R17, RZ, 0x7610, R17 ;  /* 0x00007610ff117816 */ /* 0x000fe20000000011 */
[----:B----4-:R-:W-:Y:S02]  /*2b6e0*/  @!P0 IMAD.MOV.U32 R5, RZ, RZ, R40 ;  /* 0x000000ffff058224 */ /* 0x010fe400078e0028 */
[----:B------:R-:W4:Y:S04]  /*2b6f0*/  LDL R40, [R1+0x2864] ;  /* 0x0028640001287983 */ /* 0x000f280000100800 */
[----:B------:R2:W4:Y:S02]  /*2b700*/  @!P0 LDG.E.U16 R20, [R4.64] ;  /* 0x0000000604148981 */ /* 0x000524000c1e1500 */
[----:B--2---:R-:W-:-:S02]  /*2b710*/  @!P0 IMAD.MOV.U32 R4, RZ, RZ, R38 ;  /* 0x000000ffff048224 */ /* 0x004fc400078e0026 */
[----:B---3--:R-:W-:Y:S01]  /*2b720*/  @!P0 IMAD.MOV.U32 R5, RZ, RZ, R39 ;  /* 0x000000ffff058224 */ /* 0x008fe200078e0027 */
[----:B------:R-:W2:Y:S04]  /*2b730*/  LDL R38, [R1+0x286c] ;  /* 0x00286c0001267983 */ /* 0x000ea80000100800 */
[----:B------:R-:W3:Y:S04]  /*2b740*/  LDL R39, [R1+0x28a0] ;  /* 0x0028a00001277983 */ /* 0x000ee80000100800 */
[----:B------:R0:W2:Y:S02]  /*2b750*/  @!P0 LDG.E.U16 R19, [R4.64] ;  /* 0x0000000604138981 */ /* 0x0000a4000c1e1500 */
[----:B0-----:R-:W-:-:S02]  /*2b760*/  @!P0 IMAD.MOV.U32 R4, RZ, RZ, R36 ;  /* 0x000000ffff048224 */ /* 0x001fc400078e0024 */
[----:B------:R-:W2:Y:S01]  /*2b770*/  LDL R36, [R1+0x28a4] ;  /* 0x0028a40001247983 */ /* 0x000ea20000100800 */
[----:B------:R-:W-:-:S03]  /*2b780*/  @!P0 IMAD.MOV.U32 R5, RZ, RZ, R37 ;  /* 0x000000ffff058224 */ /* 0x000fc600078e0025 */
[----:B------:R-:W2:Y:S04]  /*2b790*/  LDL R37, [R1+0x28a8] ;  /* 0x0028a80001257983 */ /* 0x000ea80000100800 */
[----:B------:R0:W2:Y:S02]  /*2b7a0*/  @!P0 LDG.E.U16 R18, [R4.64] ;  /* 0x0000000604128981 */ /* 0x0000a4000c1e1500 */
[----:B0-----:R-:W-:Y:S02]  /*2b7b0*/  @!P0 IMAD.MOV.U32 R5, RZ, RZ, R35 ;  /* 0x000000ffff058224 */ /* 0x001fe400078e0023 */
[----:B------:R-:W2:Y:S01]  /*2b7c0*/  LDL R35, [R1+0x28e0] ;  /* 0x0028e00001237983 */ /* 0x000ea20000100800 */
[----:B------:R-:W-:Y:S02]  /*2b7d0*/  @!P0 IMAD.MOV.U32 R4, RZ, RZ, R0 ;  /* 0x000000ffff048224 */ /* 0x000fe400078e0000 */
[----:B------:R-:W2:Y:S03]  /*2b7e0*/  LDL R0, [R1+0x28e8] ;  /* 0x0028e80001007983 */ /* 0x000ea60000100800 */
[----:B------:R0:W2:Y:S02]  /*2b7f0*/  @!P0 LDG.E.U16 R17, [R4.64] ;  /* 0x0000000604118981 */ /* 0x0000a4000c1e1500 */
[----:B0-----:R-:W-:-:S02]  /*2b800*/  @!P0 IMAD.MOV.U32 R4, RZ, RZ, R2 ;  /* 0x000000ffff048224 */ /* 0x001fc400078e0002 */
[----:B------:R-:W2:Y:S01]  /*2b810*/  LDL R2, [R1+0x28ac] ;  /* 0x0028ac0001027983 */ /* 0x000ea20000100800 */
[----:B------:R-:W-:Y:S01]  /*2b820*/  PRMT R16, RZ, 0x7610, R16 ;  /* 0x00007610ff107816 */ /* 0x000fe20000000010 */
[----:B------:R-:W-:Y:S01]  /*2b830*/  @!P0 IMAD.MOV.U32 R5, RZ, RZ, R47 ;  /* 0x000000ffff058224 */ /* 0x000fe200078e002f */
[----:B------:R-:W-:-:S04]  /*2b840*/  PRMT R15, RZ, 0x7610, R15 ;  /* 0x00007610ff0f7816 */ /* 0x000fc8000000000f */
[----:B------:R0:W2:Y:S01]  /*2b850*/  @!P0 LDG.E.U16 R16, [R4.64] ;  /* 0x0000000604108981 */ /* 0x0000a2000c1e1500 */
[----:B------:R-:W-:Y:S01]  /*2b860*/  PRMT R14, RZ, 0x7610, R14 ;  /* 0x00007610ff0e7816 */ /* 0x000fe2000000000e */
[----:B0-----:R-:W-:Y:S02]  /*2b870*/  @!P0 IMAD.MOV.U32 R4, RZ, RZ, R45 ;  /* 0x000000ffff048224 */ /* 0x001fe400078e002d */
[----:B------:R-:W-:-:S05]  /*2b880*/  @!P0 IMAD.MOV.U32 R5, RZ, RZ, R46 ;  /* 0x000000ffff058224 */ /* 0x000fca00078e002e */
        /* <DEDUP_REMOVED lines=9> */
[----:B------:R-:W-:Y:S02]  /*2b920*/  PRMT R11, RZ, 0x7610, R11 ;  /* 0x00007610ff0b7816 */ /* 0x000fe4000000000b */
[----:B------:R-:W-:Y:S02]  /*2b930*/  PRMT R10, RZ, 0x7610, R10 ;  /* 0x00007610ff0a7816 */ /* 0x000fe4000000000a */
[----:B------:R-:W-:Y:S01]  /*2b940*/  PRMT R9, RZ, 0x7610, R9 ;  /* 0x00007610ff097816 */ /* 0x000fe20000000009 */
[----:B----4-:R-:W-:Y:S02]  /*2b950*/  @!P0 IMAD.MOV.U32 R5, RZ, RZ, R40 ;  /* 0x000000ffff058224 */ /* 0x010fe400078e0028 */
[----:B---3--:R-:W-:Y:S02]  /*2b960*/  @!P0 IMAD.MOV.U32 R4, RZ, RZ, R39 ;  /* 0x000000ffff048224 */ /* 0x008fe400078e0027 */
[----:B------:R-:W3:Y:S04]  /*2b970*/  LDL R39, [R1+0x2920] ;  /* 0x0029200001277983 */ /* 0x000ee80000100800 */
[----:B------:R2:W4:Y:S02]  /*2b980*/  @!P0 LDG.E.U16 R12, [R4.64] ;  /* 0x00000006040c8981 */ /* 0x000524000c1e1500 */
[----:B--2---:R-:W-:-:S02]  /*2b990*/  @!P0 IMAD.MOV.U32 R5, RZ, RZ, R38 ;  /* 0x000000ffff058224 */ /* 0x004fc400078e0026 */
[----:B------:R-:W2:Y:S01]  /*2b9a0*/  LDL R38, [R1+0x28ec] ;  /* 0x0028ec0001267983 */ /* 0x000ea20000100800 */
[----:B------:R-:W-:-:S03]  /*2b9b0*/  @!P0 IMAD.MOV.U32 R4, RZ, RZ, R37 ;  /* 0x000000ffff048224 */ /* 0x000fc600078e0025 */
[----:B------:R-:W2:Y:S04]  /*2b9c0*/  LDL R37, [R1+0x2928] ;  /* 0x0029280001257983 */ /* 0x000ea80000100800 */
[----:B------:R0:W2:Y:S02]  /*2b9d0*/  @!P0 LDG.E.U16 R11, [R4.64] ;  /* 0x00000006040b8981 */ /* 0x0000a4000c1e1500 */
[----:B0-----:R-:W-:Y:S02]  /*2b9e0*/  @!P0 IMAD.MOV.U32 R4, RZ, RZ, R35 ;  /* 0x000000ffff048224 */ /* 0x001fe400078e0023 */
[----:B------:R-:W-:Y:S01]  /*2b9f0*/  @!P0 IMAD.MOV.U32 R5, RZ, RZ, R36 ;  /* 0x000000ffff058224 */ /* 0x000fe200078e0024 */
[----:B------:R-:W2:Y:S04]  /*2ba00*/  LDL R35, [R1+0x2938] ;  /* 0x0029380001237983 */ /* 0x000ea80000100800 */
[----:B------:R-:W2:Y:S01]  /*2ba10*/  LDL R36, [R1+0x2924] ;  /* 0x0029240001247983 */ /* 0x000ea20000100800 */
[----:B------:R-:W2:Y:S02]  /*2ba20*/  LDL.LU R40, [R1+0x1764] ;  /* 0x0017640001287983 */ /* 0x000ea40000300800 */
        /* <DEDUP_REMOVED lines=16> */
[----:B------:R0:W4:Y:S01]  /*2bb30*/  @!P0 LDG.E.U16 R10, [R4.64] ;  /* 0x00000006040a8981 */ /* 0x000122000c1e1500 */
[----:B------:R-:W4:Y:S02]  /*2bb40*/  LDL.LU R60, [R1+0x1610] ;  /* 0x00161000013c7983 */ /* 0x000f240000300800 */
[----:B------:R-:W4:Y:S02]  /*2bb50*/  LDL.LU R61, [R1+0x1608] ;  /* 0x00160800013d7983 */ /* 0x000f240000300800 */
[----:B------:R-:W4:Y:S01]  /*2bb60*/  LDL.LU R56, [R1+0x1600] ;  /* 0x0016000001387983 */ /* 0x000f220000300800 */
[----:B------:R-:W4:Y:S01]  /*2bb70*/  LDL.LU R58, [R1+0x15f8] ;  /* 0x0015f800013a7983 */ /* 0x000f220000300800 */
[----:B------:R-:W4:Y:S02]  /*2bb80*/  LDL.LU R59, [R1+0x15f0] ;  /* 0x0015f000013b7983 */ /* 0x000f240000300800 */
[----:B0-----:R-:W-:-:S02]  /*2bb90*/  @!P0 IMAD.MOV.U32 R4, RZ, RZ, R0 ;  /* 0x000000ffff048224 */ /* 0x001fc400078e0000 */
[----:B------:R-:W-:Y:S01]  /*2bba0*/  @!P0 IMAD.MOV.U32 R5, RZ, RZ, R2 ;  /* 0x000000ffff058224 */ /* 0x000fe200078e0002 */
[----:B------:R-:W4:Y:S01]  /*2bbb0*/  LDL.LU R0, [R1+0x15e8] ;  /* 0x0015e80001007983 */ /* 0x000f220000300800 */
[----:B------:R-:W4:Y:S03]  /*2bbc0*/  LDL.LU R2, [R1+0x15e0] ;  /* 0x0015e00001027983 */ /* 0x000f260000300800 */
[----:B------:R0:W4:Y:S04]  /*2bbd0*/  @!P0 LDG.E.U16 R9, [R4.64] ;  /* 0x0000000604098981 */ /* 0x000128000c1e1500 */
[----:B0-----:R-:W4:Y:S01]  /*2bbe0*/  LDL R5, [R1+0x28e4] ;  /* 0x0028e40001057983 */ /* 0x001f220000100800 */
[----:B------:R-:W-:-:S02]  /*2bbf0*/  PRMT R8, RZ, 0x7610, R8 ;  /* 0x00007610ff087816 */ /* 0x000fc40000000008 */
[----:B------:R-:W-:Y:S02]  /*2bc00*/  PRMT R7, RZ, 0x7610, R7 ;  /* 0x00007610ff077816 */ /* 0x000fe40000000007 */
[----:B------:R-:W-:Y:S01]  /*2bc10*/  PRMT R6, RZ, 0x7610, R6 ;  /* 0x00007610ff067816 */ /* 0x000fe20000000006 */
[----:B---3--:R-:W-:Y:S01]  /*2bc20*/  @!P0 IMAD.MOV.U32 R4, RZ, RZ, R39 ;  /* 0x000000ffff048224 */ /* 0x008fe200078e0027 */
[----:B--2---:R0:W-:Y:S01]  /*2bc30*/  STS.U16 [R3+0x1c00], R40 ;  /* 0x001c002803007388 */ /* 0x0041e20000000400 */
[----:B----4-:R1:W-:Y:S03]  /*2bc40*/  STS.U16 [R3+0x1cc0], R41 ;  /* 0x001cc02903007388 */ /* 0x0103e60000000400 */
[----:B------:R2:W-:Y:S01]  /*2bc50*/  STS.U16 [R3+0x1c80], R42 ;  /* 0x001c802a03007388 */ /* 0x0005e20000000400 */
[----:B------:R3:W-:Y:S03]  /*2bc60*/  STS.U16 [R3+0x1d40], R43 ;  /* 0x001d402b03007388 */ /* 0x0007e60000000400 */
[----:B------:R2:W-:Y:S01]  /*2bc70*/  STS.U16 [R3+0x1d00], R44 ;  /* 0x001d002c03007388 */ /* 0x0005e20000000400 */
[----:B------:R0:W-:Y:S02]  /*2bc80*/  STS.U16 [R3+0x1dc0], R45 ;  /* 0x001dc02d03007388 */ /* 0x0001e40000000400 */
[----:B------:R0:W-:Y:S02]  /*2bc90*/  STS.U16 [R3+0x1d80], R46 ;  /* 0x001d802e03007388 */ /* 0x0001e40000000400 */
[----:B------:R0:W-:Y:S01]  /*2bca0*/  STS.U16 [R3+0x1e40], R47 ;  /* 0x001e402f03007388 */ /* 0x0001e20000000400 */
[----:B------:R0:W-:Y:S01]  /*2bcb0*/  STS.U16 [R3+0x1e00], R48 ;  /* 0x001e003003007388 */ /* 0x0001e20000000400 */
[----:B------:R0:W-:Y:S02]  /*2bcc0*/  STS.U16 [R3+0x1ec0], R49 ;  /* 0x001ec03103007388 */ /* 0x0001e40000000400 */
[----:B------:R0:W-:Y:S02]  /*2bcd0*/  STS.U16 [R3+0x1e80], R50 ;  /* 0x001e803203007388 */ /* 0x0001e40000000400 */
[----:B------:R0:W-:Y:S01]  /*2bce0*/  STS.U16 [R3+0x1f40], R51 ;  /* 0x001f403303007388 */ /* 0x0001e20000000400 */
[----:B------:R0:W-:Y:S04]  /*2bcf0*/  STS.U16 [R3+0x1f00], R52 ;  /* 0x001f003403007388 */ /* 0x0001e80000000400 */
[----:B------:R0:W4:Y:S02]  /*2bd00*/  @!P0 LDG.E.U16 R8, [R4.64] ;  /* 0x0000000604088981 */ /* 0x000124000c1e1500 */
[----:B0-----:R-:W-:-:S02]  /*2bd10*/  @!P0 IMAD.MOV.U32 R4, RZ, RZ, R37 ;  /* 0x000000ffff048224 */ /* 0x001fc400078e0025 */
[----:B------:R-:W-:-:S05]  /*2bd20*/  @!P0 IMAD.MOV.U32 R5, RZ, RZ, R38 ;  /* 0x000000ffff058224 */ /* 0x000fca00078e0026 */
[----:B------:R0:W4:Y:S02]  /*2bd30*/  @!P0 LDG.E.U16 R7, [R4.64] ;  /* 0x0000000604078981 */ /* 0x000124000c1e1500 */
[----:B0-----:R-:W-:Y:S02]  /*2bd40*/  @!P0 IMAD.MOV.U32 R4, RZ, RZ, R35 ;  /* 0x000000ffff048224 */ /* 0x001fe400078e0023 */
[----:B------:R-:W-:-:S05]  /*2bd50*/  @!P0 IMAD.MOV.U32 R5, RZ, RZ, R36 ;  /* 0x000000ffff058224 */ /* 0x000fca00078e0024 */
[----:B------:R0:W4:Y:S04]  /*2bd60*/  @!P0 LDG.E.U16 R6, [R4.64] ;  /* 0x0000000604068981 */ /* 0x000128000c1e1500 */
        /* <DEDUP_REMOVED lines=8> */
[----:B-1----:R-:W4:Y:S01]  /*2bdf0*/  LDL.LU R41, [R1+0x1514] ;  /* 0x0015140001297983 */ /* 0x002f220000300800 */
[----:B--2---:R-:W2:Y:S02]  /*2be00*/  LDL.LU R42, [R1+0x150c] ;  /* 0x00150c00012a7983 */ /* 0x004ea40000300800 */
[----:B---3--:R-:W2:Y:S02]  /*2be10*/  LDL.LU R43, [R1+0x1504] ;  /* 0x00150400012b7983 */ /* 0x008ea40000300800 */
[----:B------:R-:W2:Y:S01]  /*2be20*/  LDL.LU R44, [R1+0x14fc] ;  /* 0x0014fc00012c7983 */ /* 0x000ea20000300800 */
[----:B------:R-:W2:Y:S01]  /*2be30*/  LDL.LU R45, [R1+0x14f4] ;  /* 0x0014f400012d7983 */ /* 0x000ea20000300800 */
[----:B------:R-:W2:Y:S02]  /*2be40*/  LDL.LU R46, [R1+0x14ec] ;  /* 0x0014ec00012e7983 */ /* 0x000ea40000300800 */
[----:B------:R-:W2:Y:S02]  /*2be50*/  LDL.LU R47, [R1+0x14e4] ;  /* 0x0014e400012f7983 */ /* 0x000ea40000300800 */
[----:B------:R-:W2:Y:S01]  /*2be60*/  LDL.LU R48, [R1+0x14dc] ;  /* 0x0014dc0001307983 */ /* 0x000ea20000300800 */
[----:B------:R-:W2:Y:S01]  /*2be70*/  LDL.LU R49, [R1+0x14d4] ;  /* 0x0014d40001317983 */ /* 0x000ea20000300800 */
[----:B------:R-:W2:Y:S02]  /*2be80*/  LDL.LU R50, [R1+0x14cc] ;  /* 0x0014cc0001327983 */ /* 0x000ea40000300800 */
[----:B------:R-:W2:Y:S01]  /*2be90*/  LDL.LU R51, [R1+0x14c4] ;  /* 0x0014c40001337983 */ /* 0x000ea20000300800 */
[----:B------:R0:W-:Y:S01]  /*2bea0*/  STS.U16 [R3+0x1fc0], R53 ;  /* 0x001fc03503007388 */ /* 0x0001e20000000400 */
[----:B------:R-:W2:Y:S02]  /*2beb0*/  LDL.LU R52, [R1+0x14bc] ;  /* 0x0014bc0001347983 */ /* 0x000ea40000300800 */
[----:B------:R1:W-:Y:S02]  /*2bec0*/  STS.U16 [R3+0x1f80], R54 ;  /* 0x001f803603007388 */ /* 0x0003e40000000400 */
[----:B------:R1:W-:Y:S01]  /*2bed0*/  STS.U16 [R3+0x2c00], R55 ;  /* 0x002c003703007388 */ /* 0x0003e20000000400 */
[----:B------:R1:W-:Y:S01]  /*2bee0*/  STS.U16 [R3+0x2c40], R57 ;  /* 0x002c403903007388 */ /* 0x0003e20000000400 */
[----:B------:R1:W-:Y:S02]  /*2bef0*/  STS.U16 [R3+0x2c80], R60 ;  /* 0x002c803c03007388 */ /* 0x0003e40000000400 */
[----:B------:R1:W-:Y:S01]  /*2bf00*/  STS.U16 [R3+0x2cc0], R61 ;  /* 0x002cc03d03007388 */ /* 0x0003e20000000400 */
[----:B0-----:R-:W2:Y:S01]  /*2bf10*/  LDL.LU R53, [R1+0x14b4] ;  /* 0x0014b40001357983 */ /* 0x001ea20000300800 */
[----:B-1----:R-:W2:Y:S03]  /*2bf20*/  LDL.LU R54, [R1+0x14ac] ;  /* 0x0014ac0001367983 */ /* 0x002ea60000300800 */
[----:B------:R-:W2:Y:S04]  /*2bf30*/  LDL.LU R55, [R1+0x14a4] ;  /* 0x0014a40001377983 */ /* 0x000ea80000300800 */
[----:B------:R-:W2:Y:S01]  /*2bf40*/  LDL.LU R57, [R1+0x141c] ;  /* 0x00141c0001397983 */ /* 0x000ea20000300800 */
[----:B------:R-:W2:Y:S02]  /*2bf50*/  LDL.LU R60, [R1+0x1414] ;  /* 0x00141400013c7983 */ /* 0x000ea40000300800 */
[----:B------:R0:W-:Y:S02]  /*2bf60*/  STS.U16 [R3+0x2d00], R56 ;  /* 0x002d003803007388 */ /* 0x0001e40000000400 */
[----:B------:R-:W2:Y:S01]  /*2bf70*/  LDL.LU R61, [R1+0x140c] ;  /* 0x00140c00013d7983 */ /* 0x000ea20000300800 */
[----:B------:R1:W-:Y:S01]  /*2bf80*/  STS.U16 [R3+0x2d40], R58 ;  /* 0x002d403a03007388 */ /* 0x0003e20000000400 */
[----:B------:R1:W-:Y:S02]  /*2bf90*/  STS.U16 [R3+0x2d80], R59 ;  /* 0x002d803b03007388 */ /* 0x0003e40000000400 */
[----:B------:R1:W-:Y:S02]  /*2bfa0*/  STS.U16 [R3+0x2dc0], R0 ;  /* 0x002dc00003007388 */ /* 0x0003e40000000400 */
[----:B------:R1:W-:Y:S01]  /*2bfb0*/  STS.U16 [R3+0x2e00], R2 ;  /* 0x002e000203007388 */ /* 0x0003e20000000400 */
[----:B0-----:R-:W2:Y:S01]  /*2bfc0*/  LDL.LU R56, [R1+0x1404] ;  /* 0x0014040001387983 */ /* 0x001ea20000300800 */
[----:B-1----:R-:W2:Y:S02]  /*2bfd0*/  LDL.LU R58, [R1+0x13fc] ;  /* 0x0013fc00013a7983 */ /* 0x002ea40000300800 */
[----:B------:R-:W2:Y:S01]  /*2bfe0*/  LDL.LU R59, [R1+0x13f4] ;  /* 0x0013f400013b7983 */ /* 0x000ea20000300800 */
[----:B------:R-:W2:Y:S01]  /*2bff0*/  LDL.LU R0, [R1+0x13ec] ;  /* 0x0013ec0001007983 */ /* 0x000ea20000300800 */
[----:B------:R-:W2:Y:S03]  /*2c000*/  LDL.LU R2, [R1+0x13e4] ;  /* 0x0013e40001027983 */ /* 0x000ea60000300800 */
[----:B----4-:R0:W-:Y:S01]  /*2c010*/  STS.U16 [R3+0x2e40], R4 ;  /* 0x002e400403007388 */ /* 0x0101e20000000400 */
[----:B------:R1:W-:Y:S02]  /*2c020*/  STS.U16 [R3+0x2e80], R5 ;  /* 0x002e800503007388 */ /* 0x0003e40000000400 */
[----:B------:R4:W-:Y:S02]  /*2c030*/  STS.U16 [R3+0x2ec0], R35 ;  /* 0x002ec02303007388 */ /* 0x0009e40000000400 */
[----:B------:R4:W-:Y:S01]  /*2c040*/  STS.U16 [R3+0x2f00], R36 ;  /* 0x002f002403007388 */ /* 0x0009e20000000400 */
[----:B------:R4:W-:Y:S01]  /*2c050*/  STS.U16 [R3+0x2f40], R37 ;  /* 0x002f402503007388 */ /* 0x0009e20000000400 */
[----:B------:R4:W-:Y:S03]  /*2c060*/  STS.U16 [R3+0x2f80], R38 ;  /* 0x002f802603007388 */ /* 0x0009e60000000400 */
[----:B0-----:R-:W3:Y:S01]  /*2c070*/  LDL.LU R4, [R1+0x13dc] ;  /* 0x0013dc0001047983 */ /* 0x001ee20000300800 */
[----:B-1----:R-:W3:Y:S02]  /*2c080*/  LDL.LU R5, [R1+0x13d4] ;  /* 0x0013d40001057983 */ /* 0x002ee40000300800 */
[----:B----4-:R-:W4:Y:S01]  /*2c090*/  LDL.LU R35, [R1+0x13cc] ;  /* 0x0013cc0001237983 */ /* 0x010f220000300800 */
[----:B------:R-:W4:Y:S04]  /*2c0a0*/  LDL.LU R36, [R1+0x13c4] ;  /* 0x0013c40001247983 */ /* 0x000f280000300800 */
[----:B------:R-:W4:Y:S04]  /*2c0b0*/  LDL.LU R37, [R1+0x13bc] ;  /* 0x0013bc0001257983 */ /* 0x000f280000300800 */
[----:B------:R0:W-:Y:S01]  /*2c0c0*/  STS.U16 [R3+0x2fc0], R39 ;  /* 0x002fc02703007388 */ /* 0x0001e20000000400 */
[----:B------:R-:W4:Y:S02]  /*2c0d0*/  LDL.LU R38, [R1+0x13b4] ;  /* 0x0013b40001267983 */ /* 0x000f240000300800 */
[----:B------:R1:W-:Y:S02]  /*2c0e0*/  STS.U16 [R3+0x3c40], R40 ;  /* 0x003c402803007388 */ /* 0x0003e40000000400 */
[----:B------:R2:W-:Y:S02]  /*2c0f0*/  STS.U16 [R3+0x3c00], R41 ;  /* 0x003c002903007388 */ /* 0x0005e40000000400 */
[----:B--2---:R2:W-:Y:S01]  /*2c100*/  STS.U16 [R3+0x3cc0], R42 ;  /* 0x003cc02a03007388 */ /* 0x0045e20000000400 */
[----:B------:R2:W-:Y:S02]  /*2c110*/  STS.U16 [R3+0x3c80], R43 ;  /* 0x003c802b03007388 */ /* 0x0005e40000000400 */
[----:B------:R2:W-:Y:S01]  /*2c120*/  STS.U16 [R3+0x3d40], R44 ;  /* 0x003d402c03007388 */ /* 0x0005e20000000400 */
[----:B0-----:R-:W4:Y:S01]  /*2c130*/  LDL.LU R39, [R1+0x13ac] ;  /* 0x0013ac0001277983 */ /* 0x001f220000300800 */
[----:B-1----:R-:W4:Y:S02]  /*2c140*/  LDL.LU R40, [R1+0x13a4] ;  /* 0x0013a40001287983 */ /* 0x002f240000300800 */
[----:B------:R-:W4:Y:S01]  /*2c150*/  LDL.LU R41, [R1+0x1318] ;  /* 0x0013180001297983 */ /* 0x000f220000300800 */
[----:B--2---:R-:W4:Y:S01]  /*2c160*/  LDL.LU R42, [R1+0x1310] ;  /* 0x00131000012a7983 */ /* 0x004f220000300800 */
        /* <DEDUP_REMOVED lines=40> */
[----:B---3--:R-:W-:Y:S01]  /*2c3f0*/  STS.U16 [R3+0x4e00], R4 ;  /* 0x004e000403007388 */ /* 0x008fe20000000400 */
[----:B------:R-:W-:Y:S03]  /*2c400*/  STS.U16 [R3+0x4e40], R5 ;  /* 0x004e400503007388 */ /* 0x000fe60000000400 */
[----:B----4-:R0:W-:Y:S01]  /*2c410*/  STS.U16 [R3+0x4e80], R35 ;  /* 0x004e802303007388 */ /* 0x0101e20000000400 */
[----:B------:R1:W-:Y:S03]  /*2c420*/  STS.U16 [R3+0x4ec0], R36 ;  /* 0x004ec02403007388 */ /* 0x0003e60000000400 */
[----:B------:R3:W-:Y:S01]  /*2c430*/  STS.U16 [R3+0x4f00], R37 ;  /* 0x004f002503007388 */ /* 0x0007e20000000400 */
[----:B------:R4:W-:Y:S03]  /*2c440*/  STS.U16 [R3+0x4f40], R38 ;  /* 0x004f402603007388 */ /* 0x0009e60000000400 */
[----:B0-----:R-:W2:Y:S04]  /*2c450*/  LDL.LU R35, [R1+0x11e0] ;  /* 0x0011e00001237983 */ /* 0x001ea80000300800 */
[----:B------:R0:W-:Y:S01]  /*2c460*/  STS.U16 [R3+0x4f80], R39 ;  /* 0x004f802703007388 */ /* 0x0001e20000000400 */
[----:B------:R4:W-:Y:S02]  /*2c470*/  STS.U16 [R3+0x4fc0], R40 ;  /* 0x004fc02803007388 */ /* 0x0009e40000000400 */
[----:B-1----:R-:W2:Y:S02]  /*2c480*/  LDL.LU R36, [R1+0x11d8] ;  /* 0x0011d80001247983 */ /* 0x002ea40000300800 */
[----:B---3--:R-:W3:Y:S01]  /*2c490*/  LDL.LU R37, [R1+0x11d4] ;  /* 0x0011d40001257983 */ /* 0x008ee20000300800 */
[----:B------:R1:W-:Y:S01]  /*2c4a0*/  STS.U16 [R3+0x5c40], R41 ;  /* 0x005c402903007388 */ /* 0x0003e20000000400 */
[----:B----4-:R4:W-:Y:S02]  /*2c4b0*/  STS.U16 [R3+0x5c00], R42 ;  /* 0x005c002a03007388 */ /* 0x0109e40000000400 */
[----:B------:R4:W-:Y:S01]  /*2c4c0*/  STS.U16 [R3+0x5cc0], R43 ;  /* 0x005cc02b03007388 */ /* 0x0009e20000000400 */
[----:B------:R-:W3:Y:S04]  /*2c4d0*/  LDL.LU R38, [R1+0x11cc] ;  /* 0x0011cc0001267983 */ /* 0x000ee80000300800 */
[----:B------:R4:W-:Y:S01]  /*2c4e0*/  STS.U16 [R3+0x5c80], R44 ;  /* 0x005c802c03007388 */ /* 0x0009e20000000400 */
[----:B0-----:R-:W3:Y:S02]  /*2c4f0*/  LDL.LU R39, [R1+0x11c4] ;  /* 0x0011c40001277983 */ /* 0x001ee40000300800 */
[----:B------:R-:W3:Y:S01]  /*2c500*/  LDL.LU R40, [R1+0x11bc] ;  /* 0x0011bc0001287983 */ /* 0x000ee20000300800 */
[----:B-1----:R-:W3:Y:S01]  /*2c510*/  LDL.LU R41, [R1+0x11b4] ;  /* 0x0011b40001297983 */ /* 0x002ee20000300800 */
[----:B----4-:R-:W3:Y:S02]  /*2c520*/  LDL.LU R42, [R1+0x11ac] ;  /* 0x0011ac00012a7983 */ /* 0x010ee40000300800 */
[----:B------:R-:W3:Y:S01]  /*2c530*/  LDL.LU R43, [R1+0x11a4] ;  /* 0x0011a400012b7983 */ /* 0x000ee20000300800 */
[----:B------:R0:W-:Y:S01]  /*2c540*/  STS.U16 [R3+0x5d40], R45 ;  /* 0x005d402d03007388 */ /* 0x0001e20000000400 */
[----:B------:R1:W-:Y:S02]  /*2c550*/  STS.U16 [R3+0x5d00], R46 ;  /* 0x005d002e03007388 */ /* 0x0003e40000000400 */
[----:B------:R1:W-:Y:S01]  /*2c560*/  STS.U16 [R3+0x5dc0], R47 ;  /* 0x005dc02f03007388 */ /* 0x0003e20000000400 */
[----:B------:R-:W3:Y:S04]  /*2c570*/  LDL.LU R44, [R1+0x1118] ;  /* 0x00111800012c7983 */ /* 0x000ee80000300800 */
[----:B------:R1:W-:Y:S01]  /*2c580*/  STS.U16 [R3+0x5d80], R48 ;  /* 0x005d803003007388 */ /* 0x0003e20000000400 */
[----:B------:R1:W-:Y:S02]  /*2c590*/  STS.U16 [R3+0x5e40], R49 ;  /* 0x005e403103007388 */ /* 0x0003e40000000400 */
[----:B------:R1:W-:Y:S01]  /*2c5a0*/  STS.U16 [R3+0x5e00], R50 ;  /* 0x005e003203007388 */ /* 0x0003e20000000400 */
[----:B0-----:R-:W3:Y:S01]  /*2c5b0*/  LDL.LU R45, [R1+0x1110] ;  /* 0x00111000012d7983 */ /* 0x001ee20000300800 */
[----:B-1----:R-:W3:Y:S02]  /*2c5c0*/  LDL.LU R46, [R1+0x1108] ;  /* 0x00110800012e7983 */ /* 0x002ee40000300800 */
[----:B------:R-:W3:Y:S01]  /*2c5d0*/  LDL.LU R47, [R1+0x1100] ;  /* 0x00110000012f7983 */ /* 0x000ee20000300800 */
[----:B------:R-:W3:Y:S04]  /*2c5e0*/  LDL.LU R48, [R1+0x10f8] ;  /* 0x0010f80001307983 */ /* 0x000ee80000300800 */
[----:B------:R0:W-:Y:S01]  /*2c5f0*/  STS.U16 [R3+0x5ec0], R51 ;  /* 0x005ec03303007388 */ /* 0x0001e20000000400 */
[----:B------:R1:W-:Y:S02]  /*2c600*/  STS.U16 [R3+0x5e80], R52 ;  /* 0x005e803403007388 */ /* 0x0003e40000000400 */
[----:B------:R1:W-:Y:S02]  /*2c610*/  STS.U16 [R3+0x5f40], R53 ;  /* 0x005f403503007388 */ /* 0x0003e40000000400 */
[----:B------:R-:W3:Y:S01]  /*2c620*/  LDL.LU R49, [R1+0x10f0] ;  /* 0x0010f00001317983 */ /* 0x000ee20000300800 */
        /* <DEDUP_REMOVED lines=10> */
[----:B------:R-:W-:Y:S02]  /*2c6d0*/  STS.U16 [R3+0x6c80], R56 ;  /* 0x006c803803007388 */ /* 0x000fe40000000400 */
[----:B------:R-:W3:Y:S01]  /*2c6e0*/  LDL.LU R55, [R1+0x10c0] ;  /* 0x0010c00001377983 */ /* 0x000ee20000300800 */
[----:B------:R-:W3:Y:S04]  /*2c6f0*/  LDL.LU R57, [R1+0x10b8] ;  /* 0x0010b80001397983 */ /* 0x000ee80000300800 */
[----:B------:R-:W-:Y:S01]  /*2c700*/  STS.U16 [R3+0x6cc0], R58 ;  /* 0x006cc03a03007388 */ /* 0x000fe20000000400 */
[----:B------:R-:W-:Y:S02]  /*2c710*/  STS.U16 [R3+0x6d00], R59 ;  /* 0x006d003b03007388 */ /* 0x000fe40000000400 */
[----:B------:R-:W-:Y:S01]  /*2c720*/  STS.U16 [R3+0x6d40], R0 ;  /* 0x006d400003007388 */ /* 0x000fe20000000400 */
[----:B0-----:R-:W3:Y:S01]  /*2c730*/  LDL.LU R60, [R1+0x10b0] ;  /* 0x0010b000013c7983 */ /* 0x001ee20000300800 */
[----:B-1----:R-:W3:Y:S03]  /*2c740*/  LDL.LU R61, [R1+0x10a8] ;  /* 0x0010a800013d7983 */ /* 0x002ee60000300800 */
[----:B------:R0:W-:Y:S04]  /*2c750*/  STS.U16 [R3+0x6d80], R2 ;  /* 0x006d800203007388 */ /* 0x0001e80000000400 */
[----:B0-----:R-:W3:Y:S01]  /*2c760*/  LDL.LU R2, [R1+0x10a0] ;  /* 0x0010a00001027983 */ /* 0x001ee20000300800 */
[----:B------:R-:W3:Y:S02]  /*2c770*/  LDL.LU R56, [R1+0x1098] ;  /* 0x0010980001387983 */ /* 0x000ee40000300800 */
[----:B------:R-:W3:Y:S02]  /*2c780*/  LDL.LU R58, [R1+0x1094] ;  /* 0x00109400013a7983 */ /* 0x000ee40000300800 */
[----:B------:R-:W3:Y:S01]  /*2c790*/  LDL.LU R59, [R1+0x108c] ;  /* 0x00108c00013b7983 */ /* 0x000ee20000300800 */
[----:B------:R-:W3:Y:S01]  /*2c7a0*/  LDL.LU R0, [R1+0x1088] ;  /* 0x0010880001007983 */ /* 0x000ee20000300800 */
[----:B------:R-:W3:Y:S02]  /*2c7b0*/  LDL.LU R4, [R1+0x1084] ;  /* 0x0010840001047983 */ /* 0x000ee40000300800 */
[----:B------:R-:W3:Y:S01]  /*2c7c0*/  LDL.LU R5, [R1+0x1080] ;  /* 0x0010800001057983 */ /* 0x000ee20000300800 */
[----:B--2---:R0:W-:Y:S01]  /*2c7d0*/  STS.U16 [R3+0x6dc0], R35 ;  /* 0x006dc02303007388 */ /* 0x0041e20000000400 */
[----:B------:R1:W-:Y:S03]  /*2c7e0*/  STS.U16 [R3+0x6e00], R36 ;  /* 0x006e002403007388 */ /* 0x0003e60000000400 */
[----:B---3--:R2:W-:Y:S04]  /*2c7f0*/  STS.U16 [R3+0x6e40], R37 ;  /* 0x006e402503007388 */ /* 0x0085e80000000400 */
[----:B------:R3:W-:Y:S01]  /*2c800*/  STS.U16 [R3+0x6e80], R38 ;  /* 0x006e802603007388 */ /* 0x0007e20000000400 */
[----:B------:R3:W-:Y:S02]  /*2c810*/  STS.U16 [R3+0x6ec0], R39 ;  /* 0x006ec02703007388 */ /* 0x0007e40000000400 */
[----:B------:R3:W-:Y:S01]  /*2c820*/  STS.U16 [R3+0x6f00], R40 ;  /* 0x006f002803007388 */ /* 0x0007e20000000400 */
[----:B0-----:R-:W4:Y:S01]  /*2c830*/  LDL.LU R35, [R1+0x3c5c] ;  /* 0x003c5c0001237983 */ /* 0x001f220000300800 */
[----:B-1----:R-:W4:Y:S03]  /*2c840*/  LDL.LU R36, [R1+0x3c58] ;  /* 0x003c580001247983 */ /* 0x002f260000300800 */
[----:B--2---:R-:W2:Y:S04]  /*2c850*/  LDL.LU R37, [R1+0x3c54] ;  /* 0x003c540001257983 */ /* 0x004ea80000300800 */
[----:B------:R0:W-:Y:S01]  /*2c860*/  STS.U16 [R3+0x6f40], R41 ;  /* 0x006f402903007388 */ /* 0x0001e20000000400 */
[----:B---3--:R1:W-:Y:S02]  /*2c870*/  STS.U16 [R3+0x6f80], R42 ;  /* 0x006f802a03007388 */ /* 0x0083e40000000400 */
[----:B------:R3:W-:Y:S01]  /*2c880*/  STS.U16 [R3+0x6fc0], R43 ;  /* 0x006fc02b03007388 */ /* 0x0007e20000000400 */
[----:B------:R-:W2:Y:S01]  /*2c890*/  LDL.LU R38, [R1+0x3c50] ;  /* 0x003c500001267983 */ /* 0x000ea20000300800 */
[----:B------:R-:W2:Y:S02]  /*2c8a0*/  LDL.LU R39, [R1+0x3c4c] ;  /* 0x003c4c0001277983 */ /* 0x000ea40000300800 */
[----:B------:R-:W2:Y:S01]  /*2c8b0*/  LDL.LU R40, [R1+0x3c48] ;  /* 0x003c480001287983 */ /* 0x000ea20000300800 */
[----:B------:R3:W-:Y:S04]  /*2c8c0*/  STS.U16 [R3+0x7c40], R44 ;  /* 0x007c402c03007388 */ /* 0x0007e80000000400 */
[----:B0-----:R-:W2:Y:S01]  /*2c8d0*/  LDL.LU R41, [R1+0x3c44] ;  /* 0x003c440001297983 */ /* 0x001ea20000300800 */
[----:B-1----:R-:W2:Y:S03]  /*2c8e0*/  LDL.LU R42, [R1+0x3c40] ;  /* 0x003c4000012a7983 */ /* 0x002ea60000300800 */
[----:B---3--:R-:W3:Y:S04]  /*2c8f0*/  LDL.LU R43, [R1+0x3c3c] ;  /* 0x003c3c00012b7983 */ /* 0x008ee80000300800 */
[----:B------:R0:W-:Y:S01]  /*2c900*/  STS.U16 [R3+0x7c00], R45 ;  /* 0x007c002d03007388 */ /* 0x0001e20000000400 */
[----:B------:R1:W-:Y:S02]  /*2c910*/  STS.U16 [R3+0x7cc0], R46 ;  /* 0x007cc02e03007388 */ /* 0x0003e40000000400 */
[----:B------:R1:W-:Y:S01]  /*2c920*/  STS.U16 [R3+0x7c80], R47 ;  /* 0x007c802f03007388 */ /* 0x0003e20000000400 */
[----:B------:R-:W2:Y:S04]  /*2c930*/  LDL.LU R44, [R1+0x3c38] ;  /* 0x003c3800012c7983 */ /* 0x000ea80000300800 */
[----:B------:R1:W-:Y:S04]  /*2c940*/  STS.U16 [R3+0x7d40], R48 ;  /* 0x007d403003007388 */ /* 0x0003e80000000400 */
[----:B------:R1:W-:Y:S01]  /*2c950*/  STS.U16 [R3+0x7d00], R49 ;  /* 0x007d003103007388 */ /* 0x0003e20000000400 */
[----:B------:R1:W-:Y:S03]  /*2c960*/  STS.U16 [R3+0x7dc0], R50 ;  /* 0x007dc03203007388 */ /* 0x0003e60000000400 */
[----:B0-----:R-:W2:Y:S01]  /*2c970*/  LDL.LU R45, [R1+0x3c34] ;  /* 0x003c3400012d7983 */ /* 0x001ea20000300800 */
[----:B-1----:R-:W2:Y:S02]  /*2c980*/  LDL.LU R46, [R1+0x3c30] ;  /* 0x003c3000012e7983 */ /* 0x002ea40000300800 */
[----:B------:R-:W2:Y:S01]  /*2c990*/  LDL.LU R47, [R1+0x3c2c] ;  /* 0x003c2c00012f7983 */ /* 0x000ea20000300800 */
[----:B------:R-:W2:Y:S04]  /*2c9a0*/  LDL.LU R48, [R1+0x3c28] ;  /* 0x003c280001307983 */ /* 0x000ea80000300800 */
[----:B------:R0:W-:Y:S01]  /*2c9b0*/  STS.U16 [R3+0x7d80], R51 ;  /* 0x007d803303007388 */ /* 0x0001e20000000400 */
[----:B------:R1:W-:Y:S02]  /*2c9c0*/  STS.U16 [R3+0x7e40], R52 ;  /* 0x007e403403007388 */ /* 0x0003e40000000400 */
[----:B------:R1:W-:Y:S01]  /*2c9d0*/  STS.U16 [R3+0x7e00], R53 ;  /* 0x007e003503007388 */ /* 0x0003e20000000400 */
[----:B------:R-:W2:Y:S04]  /*2c9e0*/  LDL.LU R49, [R1+0x3c24] ;  /* 0x003c240001317983 */ /* 0x000ea80000300800 */
[----:B------:R1:W-:Y:S01]  /*2c9f0*/  STS.U16 [R3+0x7ec0], R54 ;  /* 0x007ec03603007388 */ /* 0x0003e20000000400 */
[----:B------:R-:W2:Y:S03]  /*2ca00*/  LDL.LU R50, [R1+0x3c20] ;  /* 0x003c200001327983 */ /* 0x000ea60000300800 */
[----:B------:R1:W-:Y:S01]  /*2ca10*/  STS.U16 [R3+0x7e80], R55 ;  /* 0x007e803703007388 */ /* 0x0003e20000000400 */
[----:B------:R1:W-:Y:S03]  /*2ca20*/  STS.U16 [R3+0x7f40], R57 ;  /* 0x007f403903007388 */ /* 0x0003e60000000400 */
[----:B0-----:R-:W2:Y:S01]  /*2ca30*/  LDL.LU R51, [R1+0x3c1c] ;  /* 0x003c1c0001337983 */ /* 0x001ea20000300800 */
[----:B-1----:R-:W2:Y:S02]  /*2ca40*/  LDL.LU R52, [R1+0x3c18] ;  /* 0x003c180001347983 */ /* 0x002ea40000300800 */
[----:B------:R-:W2:Y:S01]  /*2ca50*/  LDL.LU R53, [R1+0x3c14] ;  /* 0x003c140001357983 */ /* 0x000ea20000300800 */
[----:B------:R-:W2:Y:S04]  /*2ca60*/  LDL.LU R54, [R1+0x3c10] ;  /* 0x003c100001367983 */ /* 0x000ea80000300800 */
[----:B------:R0:W-:Y:S01]  /*2ca70*/  STS.U16 [R3+0x7f00], R60 ;  /* 0x007f003c03007388 */ /* 0x0001e20000000400 */
[----:B------:R1:W-:Y:S03]  /*2ca80*/  STS.U16 [R3+0x7fc0], R61 ;  /* 0x007fc03d03007388 */ /* 0x0003e60000000400 */
[----:B------:R-:W2:Y:S01]  /*2ca90*/  LDL.LU R55, [R1+0x3c0c] ;  /* 0x003c0c0001377983 */ /* 0x000ea20000300800 */
[----:B------:R-:W2:Y:S03]  /*2caa0*/  LDL.LU R57, [R1+0x3c08] ;  /* 0x003c080001397983 */ /* 0x000ea60000300800 */
[----:B0-----:R-:W2:Y:S01]  /*2cab0*/  LDL.LU R60, [R1+0x3c04] ;  /* 0x003c0400013c7983 */ /* 0x001ea20000300800 */
[----:B-1----:R-:W2:Y:S03]  /*2cac0*/  LDL.LU R61, [R1+0x3c00] ;  /* 0x003c0000013d7983 */ /* 0x002ea60000300800 */
[----:B------:R0:W-:Y:S04]  /*2cad0*/  STS.U16 [R3+0x7f80], R2 ;  /* 0x007f800203007388 */ /* 0x0001e80000000400 */
[----:B0-----:R-:W0:Y:S02]  /*2cae0*/  S2R R2, SR_TID.X ;  /* 0x0000000000027919 */ /* 0x001e240000002100 */
[----:B0-----:R-:W-:-:S05]  /*2caf0*/  LOP3.LUT R2, R2, 0x1f, RZ, 0xc0, !PT ;  /* 0x0000001f02027812 */ /* 0x001fca00078ec0ff */
[----:B------:R-:W-:-:S05]  /*2cb00*/  IMAD.SHL.U32 R2, R2, 0x2, RZ ;  /* 0x0000000202027824 */ /* 0x000fca00078e00ff */
[----:B------:R0:W-:Y:S04]  /*2cb10*/  STS.U16 [R2+0x8000], R56 ;  /* 0x0080003802007388 */ /* 0x0001e80000000400 */
[----:B------:R1:W-:Y:S04]  /*2cb20*/  STS.U16 [R2+0x8040], R58 ;  /* 0x0080403a02007388 */ /* 0x0003e80000000400 */
[----:B------:R1:W-:Y:S04]  /*2cb30*/  STS.U16 [R2+0x8200], R59 ;  /* 0x0082003b02007388 */ /* 0x0003e80000000400 */
[----:B------:R1:W-:Y:S04]  /*2cb40*/  STS.U16 [R2+0x8240], R0 ;  /* 0x0082400002007388 */ /* 0x0003e80000000400 */
[----:B0-----:R-:W2:Y:S01]  /*2cb50*/  LDL.LU R56, [R1+0x3bfc] ;  /* 0x003bfc0001387983 */ /* 0x001ea20000300800 */
[----:B-1----:R-:W2:Y:S02]  /*2cb60*/  LDL.LU R58, [R1+0x3bf8] ;  /* 0x003bf800013a7983 */ /* 0x002ea40000300800 */
[----:B------:R-:W2:Y:S02]  /*2cb70*/  LDL.LU R59, [R1+0x3bf4] ;  /* 0x003bf400013b7983 */ /* 0x000ea40000300800 */
[----:B------:R-:W3:Y:S01]  /*2cb80*/  LDL.LU R0, [R1+0x3bf0] ;  /* 0x003bf00001007983 */ /* 0x000ee20000300800 */
[----:B--2---:R-:W-:Y:S04]  /*2cb90*/  STS.U16 [R2+0x8640], R59 ;  /* 0x0086403b02007388 */ /* 0x004fe80000000400 */
[----:B---3--:R0:W-:Y:S04]  /*2cba0*/  STS.U16 [R2+0x8600], R0 ;  /* 0x0086000002007388 */ /* 0x0081e80000000400 */
[----:B0-----:R-:W2:Y:S01]  /*2cbb0*/  LDL.LU R0, [R1+0x3bec] ;  /* 0x003bec0001007983 */ /* 0x001ea20000300800 */
[----:B------:R-:W3:Y:S03]  /*2cbc0*/  LDL.LU R59, [R1+0x3be8] ;  /* 0x003be800013b7983 */ /* 0x000ee60000300800 */
[----:B------:R0:W-:Y:S04]  /*2cbd0*/  STS.U16 [R2+0x8800], R58 ;  /* 0x0088003a02007388 */ /* 0x0001e80000000400 */
[----:B0-----:R-:W4:Y:S04]  /*2cbe0*/  LDL.LU R58, [R1+0x3be4] ;  /* 0x003be400013a7983 */ /* 0x001f280000300800 */
[----:B------:R-:W-:Y:S04]  /*2cbf0*/  STS.U16 [R2+0x8400], R4 ;  /* 0x0084000402007388 */ /* 0x000fe80000000400 */
[----:B------:R-:W-:Y:S04]  /*2cc00*/  STS.U16 [R2+0x8440], R5 ;  /* 0x0084400502007388 */ /* 0x000fe80000000400 */
[----:B------:R0:W-:Y:S04]  /*2cc10*/  STS.U16 [R2+0x8840], R56 ;  /* 0x0088403802007388 */ /* 0x0001e80000000400 */
[----:B------:R-:W-:Y:S04]  /*2cc20*/  STS.U16 [R2+0x8a00], R61 ;  /* 0x008a003d02007388 */ /* 0x000fe80000000400 */
[----:B------:R-:W-:Y:S04]  /*2cc30*/  STS.U16 [R2+0x8a40], R60 ;  /* 0x008a403c02007388 */ /* 0x000fe80000000400 */
[----:B------:R-:W-:Y:S04]  /*2cc40*/  STS.U16 [R2+0x8c00], R57 ;  /* 0x008c003902007388 */ /* 0x000fe80000000400 */
[----:B------:R-:W-:Y:S04]  /*2cc50*/  STS.U16 [R2+0x8c40], R55 ;  /* 0x008c403702007388 */ /* 0x000fe80000000400 */
[----:B------:R-:W-:Y:S04]  /*2cc60*/  STS.U16 [R2+0x8e00], R54 ;  /* 0x008e003602007388 */ /* 0x000fe80000000400 */
[----:B------:R-:W-:Y:S04]  /*2cc70*/  STS.U16 [R2+0x8e40], R53 ;  /* 0x008e403502007388 */ /* 0x000fe80000000400 */
[----:B0-----:R-:W2:Y:S04]  /*2cc80*/  LDL.LU R56, [R1+0x3be0] ;  /* 0x003be00001387983 */ /* 0x001ea80000300800 */
[----:B---3--:R-:W-:Y:S01]  /*2cc90*/  STS.U16 [R59+0x8080], R52 ;  /* 0x008080343b007388 */ /* 0x008fe20000000400 */
[----:B------:R-:W-:Y:S02]  /*2cca0*/  STS.U16 [R59+0x80c0], R51 ;  /* 0x0080c0333b007388 */ /* 0x000fe40000000400 */
[----:B------:R-:W-:Y:S02]  /*2ccb0*/  STS.U16 [R59+0x8280], R50 ;  /* 0x008280323b007388 */ /* 0x000fe40000000400 */
[----:B------:R-:W-:Y:S01]  /*2ccc0*/  STS.U16 [R59+0x82c0], R49 ;  /* 0x0082c0313b007388 */ /* 0x000fe20000000400 */
[----:B------:R-:W-:Y:S01]  /*2ccd0*/  STS.U16 [R59+0x8480], R48 ;  /* 0x008480303b007388 */ /* 0x000fe20000000400 */
        /* <DEDUP_REMOVED lines=11> */
[----:B----4-:R-:W-:Y:S01]  /*2cd90*/  STS.U16 [R58+0x8100], R36 ;  /* 0x008100243a007388 */ /* 0x010fe20000000400 */
        /* <DEDUP_REMOVED lines=15> */
[----:B--2---:R0:W-:Y:S01]  /*2ce90*/  STS.U16 [R3+0x8fc0], R0 ;  /* 0x008fc00003007388 */ /* 0x0041e20000000400 */
[----:B------:R-:W-:Y:S02]  /*2cea0*/  STS.U16 [R3+0x8180], R20 ;  /* 0x0081801403007388 */ /* 0x000fe40000000400 */
[----:B------:R-:W-:Y:S01]  /*2ceb0*/  STS.U16 [R3+0x81c0], R19 ;  /* 0x0081c01303007388 */ /* 0x000fe20000000400 */
[----:B0-----:R-:W0:Y:S01]  /*2cec0*/  S2R R0, SR_TID.X ;  /* 0x0000000000007919 */ /* 0x001e220000002100 */
        /* <DEDUP_REMOVED lines=13> */
[----:B------:R-:W-:Y:S01]  /*2cfa0*/  BAR.SYNC.DEFER_BLOCKING 0x0 ;  /* 0x0000000000007b1d */ /* 0x000fe20000010000 */
[C---:B0-----:R-:W-:Y:S01]  /*2cfb0*/  LOP3.LUT R59, R0.reuse, 0x7, RZ, 0xc0, !PT ;  /* 0x00000007003b7812 */ /* 0x041fe200078ec0ff */
[----:B------:R-:W-:-:S02]  /*2cfc0*/  IMAD.SHL.U32 R58, R0, 0x2, RZ ;  /* 0x00000002003a7824 */ /* 0x000fc400078e00ff */
[----:B------:R-:W-:-:S05]  /*2cfd0*/  IMAD.SHL.U32 R0, R0, 0x8, RZ ;  /* 0x0000000800007824 */ /* 0x000fca00078e00ff */
[----:B------:R-:W-:-:S05]  /*2cfe0*/  LOP3.LUT R0, R0, 0x30, RZ, 0xc0, !PT ;  /* 0x0000003000007812 */ /* 0x000fca00078ec0ff */
[----:B------:R-:W-:Y:S01]  /*2cff0*/  IMAD R0, R59, 0x40, R0 ;  /* 0x000000403b007824 */ /* 0x000fe200078e0200 */
[----:B------:R-:W-:Y:S04]  /*2d000*/  LDSM.16.MT88.4 R40, [R56] ;  /* 0x000000003828783b */ /* 0x000fe80000004200 */
[----:B------:R-:W-:Y:S04]  /*2d010*/  LDSM.16.MT88.4 R48, [R56+0x100] ;  /* 0x000100003830783b */ /* 0x000fe80000004200 */
[----:B------:R-:W-:Y:S01]  /*2d020*/  LDSM.16.MT88.4 R36, [R56+0x180] ;  /* 0x000180003824783b */ /* 0x000fe20000004200 */
[----:B------:R-:W-:-:S03]  /*2d030*/  LOP3.LUT R0, R0, 0x30, R58, 0x78, !PT ;  /* 0x0000003000007812 */ /* 0x000fc600078e783a */
[----:B------:R-:W-:Y:S04]  /*2d040*/  LDSM.16.MT88.4 R44, [R56+0x80] ;  /* 0x00008000382c783b */ /* 0x000fe80000004200 */
[----:B------:R-:W0:Y:S04]  /*2d050*/  LDSM.16.M88.4 R28, [R0+0x8200] ;  /* 0x00820000001c783b */ /* 0x000e280000000200 */
[----:B------:R-:W1:Y:S04]  /*2d060*/  LDSM.16.M88.4 R24, [R0+0x8400] ;  /* 0x008400000018783b */ /* 0x000e680000000200 */
[----:B------:R-:W2:Y:S04]  /*2d070*/  LDSM.16.M88.4 R20, [R0+0x8600] ;  /* 0x008600000014783b */ /* 0x000ea80000000200 */
[----:B------:R-:W3:Y:S04]  /*2d080*/  LDSM.16.M88.4 R4, [R0+0x8800] ;  /* 0x008800000004783b */ /* 0x000ee80000000200 */
[----:B------:R-:W-:Y:S04]  /*2d090*/  LDSM.16.M88.4 R32, [R0+0x8000] ;  /* 0x008000000020783b */ /* 0x000fe80000000200 */
[----:B------:R-:W2:Y:S04]  /*2d0a0*/  LDSM.16.M88.4 R16, [R0+0x8e00] ;  /* 0x008e00000010783b */ /* 0x000ea80000000200 */
[----:B------:R-:W1:Y:S04]  /*2d0b0*/  LDSM.16.M88.4 R8, [R0+0x8a00] ;  /* 0x008a00000008783b */ /* 0x000e680000000200 */
[----:B------:R-:W1:Y:S04]  /*2d0c0*/  LDSM.16.M88.4 R12, [R0+0x8c00] ;  /* 0x008c0000000c783b */ /* 0x000e680000000200 */
[----:B0-----:R-:W-:Y:S01]  /*2d0d0*/  STL [R1+0x34d8], R30 ;  /* 0x0034d81e01007387 */ /* 0x001fe20000100800 */
[----:B------:R-:W-:Y:S02]  /*2d0e0*/  STL [R1+0x34d4], R31 ;  /* 0x0034d41f01007387 */ /* 0x000fe40000100800 */
[----:B------:R0:W-:Y:S02]  /*2d0f0*/  STL.64 [R1+0x3bd8], R28 ;  /* 0x003bd81c01007387 */ /* 0x0001e40000100a00 */
[----:B0-----:R-:W4:Y:S01]  /*2d100*/  LDL.LU.64 R28, [R1+0x680] ;  /* 0x00068000011c7983 */ /* 0x001f220000300a00 */
[----:B------:R-:W4:Y:S02]  /*2d110*/  LDL.LU.64 R30, [R1+0x688] ;  /* 0x00068800011e7983 */ /* 0x000f240000300a00 */
[----:B-1----:R-:W-:Y:S02]  /*2d120*/  STL.64 [R1+0x3bd0], R26 ;  /* 0x003bd01a01007387 */ /* 0x002fe40000100a00 */
[----:B------:R0:W-:Y:S01]  /*2d130*/  STL.64 [R1+0x3bc8], R24 ;  /* 0x003bc81801007387 */ /* 0x0001e20000100a00 */
[----:B--2---:R-:W-:Y:S01]  /*2d140*/  STL [R1+0x34cc], R22 ;  /* 0x0034cc1601007387 */ /* 0x004fe20000100800 */
[----:B------:R-:W-:Y:S02]  /*2d150*/  STL [R1+0x34c8], R23 ;  /* 0x0034c81701007387 */ /* 0x000fe40000100800 */
[----:B------:R1:W-:Y:S02]  /*2d160*/  STL.64 [R1+0x3bc0], R20 ;  /* 0x003bc01401007387 */ /* 0x0003e40000100a00 */
[----:B---3--:R-:W-:Y:S01]  /*2d170*/  STL [R1+0x34d0], R6 ;  /* 0x0034d00601007387 */ /* 0x008fe20000100800 */
[----:B------:R-:W-:Y:S01]  /*2d180*/  STL [R1+0x34b0], R7 ;  /* 0x0034b00701007387 */ /* 0x000fe20000100800 */
[----:B------:R2:W-:Y:S03]  /*2d190*/  STL.64 [R1+0x3bb8], R4 ;  /* 0x003bb80401007387 */ /* 0x0005e60000100a00 */
[----:B0-----:R-:W3:Y:S01]  /*2d1a0*/  LDL.LU.64 R24, [R1+0x670] ;  /* 0x0006700001187983 */ /* 0x001ee20000300a00 */
[----:B------:R-:W3:Y:S02]  /*2d1b0*/  LDL.LU.64 R26, [R1+0x678] ;  /* 0x00067800011a7983 */ /* 0x000ee40000300a00 */
[----:B-1----:R-:W3:Y:S02]  /*2d1c0*/  LDL.LU.64 R20, [R1+0x660] ;  /* 0x0006600001147983 */ /* 0x002ee40000300a00 */
[----:B------:R-:W3:Y:S01]  /*2d1d0*/  LDL.LU.64 R22, [R1+0x668] ;  /* 0x0006680001167983 */ /* 0x000ee20000300a00 */
[----:B--2---:R-:W2:Y:S01]  /*2d1e0*/  LDL.LU.64 R4, [R1+0x650] ;  /* 0x0006500001047983 */ /* 0x004ea20000300a00 */
[----:B------:R-:W2:Y:S02]  /*2d1f0*/  LDL.LU.64 R6, [R1+0x658] ;  /* 0x0006580001067983 */ /* 0x000ea40000300a00 */
[----:B------:R-:W-:Y:S02]  /*2d200*/  STL.64 [R1+0x3bb0], R18 ;  /* 0x003bb01201007387 */ /* 0x000fe40000100a00 */
[----:B------:R0:W-:Y:S02]  /*2d210*/  STL.64 [R1+0x3ba8], R16 ;  /* 0x003ba81001007387 */ /* 0x0001e40000100a00 */
[----:B0-----:R-:W2:Y:S01]  /*2d220*/  LDL.LU.64 R16, [R1+0x620] ;  /* 0x0006200001107983 */ /* 0x001ea20000300a00 */
[----:B------:R-:W2:Y:S02]  /*2d230*/  LDL.LU.64 R18, [R1+0x628] ;  /* 0x0006280001127983 */ /* 0x000ea40000300a00 */
[----:B------:R-:W2:Y:S02]  /*2d240*/  LDL.LU.64 R52, [R1+0x260] ;  /* 0x0002600001347983 */ /* 0x000ea40000300a00 */
[----:B------:R-:W2:Y:S01]  /*2d250*/  LDL.LU.64 R54, [R1+0x268] ;  /* 0x0002680001367983 */ /* 0x000ea20000300a00 */
[----:B------:R-:W-:Y:S01]  /*2d260*/  STL.64 [R1+0x3ba0], R50 ;  /* 0x003ba03201007387 */ /* 0x000fe20000100a00 */
[----:B------:R0:W-:Y:S03]  /*2d270*/  STL.64 [R1+0x3b98], R48 ;  /* 0x003b983001007387 */ /* 0x0001e60000100a00 */
[----:B0-----:R-:W2:Y:S01]  /*2d280*/  LDL.LU.64 R48, [R1+0x630] ;  /* 0x0006300001307983 */ /* 0x001ea20000300a00 */
[----:B------:R-:W2:Y:S02]  /*2d290*/  LDL.LU.64 R50, [R1+0x638] ;  /* 0x0006380001327983 */ /* 0x000ea40000300a00 */
[----:B------:R-:W-:Y:S02]  /*2d2a0*/  STL.64 [R1+0x3b40], R38 ;  /* 0x003b402601007387 */ /* 0x000fe40000100a00 */
[----:B------:R0:W-:Y:S02]  /*2d2b0*/  STL.64 [R1+0x3b38], R36 ;  /* 0x003b382401007387 */ /* 0x0001e40000100a00 */
[----:B0-----:R-:W2:Y:S01]  /*2d2c0*/  LDL.LU.64 R36, [R1+0x640] ;  /* 0x0006400001247983 */ /* 0x001ea20000300a00 */
[----:B------:R-:W2:Y:S02]  /*2d2d0*/  LDL.LU.64 R38, [R1+0x648] ;  /* 0x0006480001267983 */ /* 0x000ea40000300a00 */
[----:B------:R0:W-:Y:S02]  /*2d2e0*/  STL [R1+0x3b30], R56 ;  /* 0x003b303801007387 */ /* 0x0001e40000100800 */
[----:B0-----:R-:W2:Y:S01]  /*2d2f0*/  LDL.LU.64 R56, [R1+0x2b0] ;  /* 0x0002b00001387983 */ /* 0x001ea20000300a00 */
[----:B------:R-:W2:Y:S01]  /*2d300*/  LDL.LU.64 R58, [R1+0x2b8] ;  /* 0x0002b800013a7983 */ /* 0x000ea20000300a00 */
[----:B----4-:R-:W-:Y:S11]  /*2d310*/  HMMA.16816.F32 R28, R40, R32, R28 ;  /* 0x00000020281c723c */ /* 0x010ff6000000181c */
[----:B------:R-:W-:Y:S11]  /*2d320*/  @!UPT UIADD3 URZ, URZ, URZ, URZ ;  /* 0x0000003f3f3ff290 */ /* 0x000ff6000fffe03f */
[----:B------:R-:W-:Y:S01]  /*2d330*/  @!UPT UIADD3 URZ, URZ, URZ, URZ ;  /* 0x0000003f3f3ff290 */ /* 0x000fe2000fffe03f */
[----:B------:R0:W-:Y:S01]  /*2d340*/  STL [R1+0x680], R28 ;  /* 0x0006801c01007387 */ /* 0x0001e20000100800 */
[----:B------:R-:W-:-:S03]  /*2d350*/  IMAD.MOV.U32 R61, RZ, RZ, R29 ;  /* 0x000000ffff3d7224 */ /* 0x000fc600078e001d */
[----:B0-----:R-:W3:Y:S02]  /*2d360*/  LDL.LU.64 R28, [R1+0x3bd8] ;  /* 0x003bd800011c7983 */ /* 0x001ee40000300a00 */
[C---:B---3--:R-:W-:Y:S11]  /*2d370*/  HMMA.16816.F32 R24, R40.reuse, R28, R24 ;  /* 0x0000001c2818723c */ /* 0x048ff60000001818 */
[----:B------:R-:W-:Y:S11]  /*2d380*/  @!UPT UIADD3 URZ, URZ, URZ, URZ ;  /* 0x0000003f3f3ff290 */ /* 0x000ff6000fffe03f */
[----:B------:R-:W-:Y:S01]  /*2d390*/  @!UPT UIADD3 URZ, URZ, URZ, URZ ;  /* 0x0000003f3f3ff290 */ /* 0x000fe2000fffe03f */
[----:B------:R-:W-:Y:S01]  /*2d3a0*/  STL.64 [R1+0x670], R24 ;  /* 0x0006701801007387 */ /* 0x000fe20000100a00 */
[----:B------:R0:W-:Y:S03]  /*2d3b0*/  STL.64 [R1+0x678], R26 ;  /* 0x0006781a01007387 */ /* 0x0001e60000100a00 */
[----:B0-----:R-:W3:Y:S01]  /*2d3c0*/  LDL.LU.64 R26, [R1+0x3bd0] ;  /* 0x003bd000011a7983 */ /* 0x001ee20000300a00 */
[----:B------:R-:W4:Y:S02]  /*2d3d0*/  LDL.LU.64 R24, [R1+0x3bc8] ;  /* 0x003bc80001187983 */ /* 0x000f240000300a00 */
[C---:B----4-:R-:W-:Y:S11]  /*2d3e0*/  HMMA.16816.F32 R20, R40.reuse, R24, R20 ;  /* 0x000000182814723c */ /* 0x050ff60000001814 */
[----:B------:R-:W-:Y:S11]  /*2d3f0*/  @!UPT UIADD3 URZ, URZ, URZ, URZ ;  /* 0x0000003f3f3ff290 */ /* 0x000ff6000fffe03f */
[----:B------:R-:W-:Y:S01]  /*2d400*/  @!UPT UIADD3 URZ, URZ, URZ, URZ ;  /* 0x0000003f3f3ff290 */ /* 0x000fe2000fffe03f */
[----:B------:R0:W-:Y:S01]  /*2d410*/  STL.64 [R1+0x660], R20 ;  /* 0x0006601401007387 */ /* 0x0001e20000100a00 */
[----:B------:R-:W-:Y:S03]  /*2d420*/  STL.64 [R1+0x668], R22 ;  /* 0x0006681601007387 */ /* 0x000fe60000100a00 */
[----:B0-----:R-:W2:Y:S02]  /*2d430*/  LDL.LU.64 R20, [R1+0x3bc0] ;  /* 0x003bc00001147983 */ /* 0x001ea40000300a00 */
[C---:B--2---:R-:W-:Y:S11]  /*2d440*/  HMMA.16816.F32 R4, R40.reuse, R20, R4 ;  /* 0x000000142804723c */ /* 0x044ff60000001804 */
[----:B------:R-:W-:Y:S11]  /*2d450*/  @!UPT UIADD3 URZ, URZ, URZ, URZ ;  /* 0x0000003f3f3ff290 */ /* 0x000ff6000fffe03f */
[----:B------:R-:W-:Y:S01]  /*2d460*/  @!UPT UIADD3 URZ, URZ, URZ, URZ ;  /* 0x0000003f3f3ff290 */ /* 0x000fe2000fffe03f */
[----:B------:R0:W-:Y:S01]  /*2d470*/  STL.64 [R1+0x650], R4 ;  /* 0x0006500401007387 */ /* 0x0001e20000100a00 */
[----:B------:R-:W-:Y:S03]  /*2d480*/  STL.64 [R1+0x658], R6 ;  /* 0x0006580601007387 */ /* 0x000fe60000100a00 */
[----:B0-----:R-:W2:Y:S01]  /*2d490*/  LDL.LU.64 R4, [R1+0x3bb8] ;  /* 0x003bb80001047983 */ /* 0x001ea20000300a00 */
[C---:B------:R-:W-:Y:S08]  /*2d4a0*/  HMMA.16816.F32 R48, R40.reuse, R8, R48 ;  /* 0x000000082830723c */ /* 0x040ff00000001830 */
[C---:B------:R-:W-:Y:S08]  /*2d4b0*/  HMMA.16816.F32 R16, R40.reuse, R12, R16 ;  /* 0x0000000c2810723c */ /* 0x040ff00000001810 */
[----:B--2---:R-:W-:Y:S11]  /*2d4c0*/  HMMA.16816.F32 R36, R40, R4, R36 ;  /* 0x000000042824723c */ /* 0x004ff60000001824 */
[----:B------:R-:W-:Y:S11]  /*2d4d0*/  @!UPT UIADD3 URZ, URZ, URZ, URZ ;  /* 0x0000003f3f3ff290 */ /* 0x000ff6000fffe03f */
[----:B------:R-:W-:Y:S01]  /*2d4e0*/  @!UPT UIADD3 URZ, URZ, URZ, URZ ;  /* 0x0000003f3f3ff290 */ /* 0x000fe2000fffe03f */
[----:B------:R0:W-:Y:S01]  /*2d4f0*/  STL.64 [R1+0x640], R36 ;  /* 0x0006402401007387 */ /* 0x0001e20000100a00 */
[----:B------:R1:W-:Y:S03]  /*2d500*/  STL.64 [R1+0x648], R38 ;  /* 0x0006482601007387 */ /* 0x0003e60000100a00 */
[----:B0-----:R-:W2:Y:S01]  /*2d510*/  LDL.LU.64 R36, [R1+0x250] ;  /* 0x0002500001247983 */ /* 0x001ea20000300a00 */
[----:B-1----:R-:W2:Y:S02]  /*2d520*/  LDL.LU.64 R38, [R1+0x258] ;  /* 0x0002580001267983 */ /* 0x002ea40000300a00 */
[----:B------:R0:W-:Y:S02]  /*2d530*/  STL.64 [R1+0x630], R48 ;  /* 0x0006303001007387 */ /* 0x0001e40000100a00 */
[----:B------:R1:W-:Y:S01]  /*2d540*/  STL.64 [R1+0x638], R50 ;  /* 0x0006383201007387 */ /* 0x0003e20000100a00 */
[----:B0-----:R-:W4:Y:S01]  /*2d550*/  LDL.LU.64 R48, [R1+0x240] ;  /* 0x0002400001307983 */ /* 0x001f220000300a00 */
[----:B-1----:R-:W4:Y:S02]  /*2d560*/  LDL.LU.64 R50, [R1+0x248] ;  /* 0x0002480001327983 */ /* 0x002f240000300a00 */
[----:B------:R-:W-:Y:S02]  /*2d570*/  STL.64 [R1+0x620], R16 ;  /* 0x0006201001007387 */ /* 0x000fe40000100a00 */
[----:B------:R0:W-:Y:S02]  /*2d580*/  STL.64 [R1+0x628], R18 ;  /* 0x0006281201007387 */ /* 0x0001e40000100a00 */
[----:B0-----:R-:W2:Y:S01]  /*2d590*/  LDL.LU.64 R18, [R1+0x3bb0] ;  /* 0x003bb00001127983 */ /* 0x001ea20000300a00 */
[----:B------:R-:W2:Y:S01]  /*2d5a0*/  LDL.LU.64 R16, [R1+0x3ba8] ;  /* 0x003ba80001107983 */ /* 0x000ea20000300a00 */
[----:B------:R-:W-:Y:S01]  /*2d5b0*/  HMMA.16816.F32 R52, R44, R32, R52 ;  /* 0x000000202c34723c */ /* 0x000fe20000001834 */
[----:B------:R-:W-:-:S02]  /*2d5c0*/  IMAD.MOV.U32 R60, RZ, RZ, R30 ;  /* 0x000000ffff3c7224 */ /* 0x000fc400078e001e */
[----:B------:R-:W-:Y:S11]  /*2d5d0*/  IMAD.MOV.U32 R2, RZ, RZ, R31 ;  /* 0x000000ffff027224 */ /* 0x000ff600078e001f */
[----:B------:R-:W-:Y:S10]  /*2d5e0*/  @!UPT UIADD3 URZ, URZ, URZ, URZ ;  /* 0x0000003f3f3ff290 */ /* 0x000ff4000fffe03f */
[----:B------:R-:W-:Y:S02]  /*2d5f0*/  IMAD.MOV.U32 R30, RZ, RZ, R53 ;  /* 0x000000ffff1e7224 */ /* 0x000fe400078e0035 */
[----:B------:R-:W-:Y:S01]  /*2d600*/  IMAD.MOV.U32 R31, RZ, RZ, R54 ;  /* 0x000000ffff1f7224 */ /* 0x000fe200078e0036 */
[----:B--2---:R-:W-:Y:S11]  /*2d610*/  HMMA.16816.F32 R40, R40, R16, R56 ;  /* 0x000000102828723c */ /* 0x004ff60000001838 */
[----:B------:R-:W-:Y:S11]  /*2d620*/  @!UPT UIADD3 URZ, URZ, URZ, URZ ;  /* 0x0000003f3f3ff290 */ /* 0x000ff6000fffe03f */
[----:B------:R-:W-:Y:S01]  /*2d630*/  @!UPT UIADD3 URZ, URZ, URZ, URZ ;  /* 0x0000003f3f3ff290 */ /* 0x000fe2000fffe03f */
[----:B------:R-:W-:Y:S01]  /*2d640*/  STL.64 [R1+0x2b0], R40 ;  /* 0x0002b02801007387 */ /* 0x000fe20000100a00 */
[----:B------:R-:W-:Y:S02]  /*2d650*/  STL.64 [R1+0x2b8], R42 ;  /* 0x0002b82a01007387 */ /* 0x000fe40000100a00 */
[----:B------:R0:W-:Y:S02]  /*2d660*/  STL [R1+0x260], R52 ;  /* 0x0002603401007387 */ /* 0x0001e40000100800 */
[----:B------:R1:W-:Y:S01]  /*2d670*/  STL [R1+0x26c], R55 ;  /* 0x00026c3701007387 */ /* 0x0003e20000100800 */
[----:B------:R-:W2:Y:S01]  /*2d680*/  LDL.LU.64 R56, [R1+0x230] ;  /* 0x0002300001387983 */ /* 0x000ea20000300a00 */
[----:B------:R-:W2:Y:S03]  /*2d690*/  LDL.LU.64 R58, [R1+0x238] ;  /* 0x00023800013a7983 */ /* 0x000ea60000300a00 */
[----:B0-----:R-:W2:Y:S01]  /*2d6a0*/  LDL.LU.64 R52, [R1+0x5f0] ;  /* 0x0005f00001347983 */ /* 0x001ea20000300a00 */
[----:B-1----:R-:W2:Y:S02]  /*2d6b0*/  LDL.LU.64 R54, [R1+0x5f8] ;  /* 0x0005f80001367983 */ /* 0x002ea40000300a00 */
[----:B------:R-:W2:Y:S02]  /*2d6c0*/  LDL.LU.64 R40, [R1+0x950] ;  /* 0x0009500001287983 */ /* 0x000ea40000300a00 */
[----:B------:R-:W2:Y:S01]  /*2d6d0*/  LDL.LU.64 R42, [R1+0x958] ;  /* 0x00095800012a7983 */ /* 0x000ea20000300a00 */
[C---:B------:R-:W-:Y:S01]  /*2d6e0*/  HMMA.16816.F32 R36, R44.reuse, R28, R36 ;  /* 0x0000001c2c24723c */ /* 0x040fe20000001824 */
[----:B------:R-:W-:Y:S01]  /*2d6f0*/  STL [R1+0x34e0], R31 ;  /* 0x0034e01f01007387 */ /* 0x000fe20000100800 */
[----:B------:R-:W-:Y:S11]  /*2d700*/  STL [R1+0x34dc], R30 ;  /* 0x0034dc1e01007387 */ /* 0x000ff60000100800 */
[----:B------:R-:W-:Y:S10]  /*2d710*/  @!UPT UIADD3 URZ, URZ, URZ, URZ ;  /* 0x0000003f3f3ff290 */ /* 0x000ff4000fffe03f */
[----:B------:R0:W-:Y:S01]  /*2d720*/  STL.64 [R1+0x250], R36 ;  /* 0x0002502401007387 */ /* 0x0001e20000100a00 */
[----:B------:R1:W-:Y:S03]  /*2d730*/  STL.64 [R1+0x258], R38 ;  /* 0x0002582601007387 */ /* 0x0003e60000100a00 */
[----:B0-----:R-:W2:Y:S01]  /*2d740*/  LDL.LU.64 R36, [R1+0xcc0] ;  /* 0x000cc00001247983 */ /* 0x001ea20000300a00 */
[----:B-1----:R-:W2:Y:S01]  /*2d750*/  LDL.LU.64 R38, [R1+0xcc8] ;  /* 0x000cc80001267983 */ /* 0x002ea20000300a00 */
[C---:B----4-:R-:W-:Y:S11]  /*2d760*/  HMMA.16816.F32 R48, R44.reuse, R24, R48 ;  /* 0x000000182c30723c */ /* 0x050ff60000001830 */
[----:B------:R-:W-:Y:S11]  /*2d770*/  @!UPT UIADD3 URZ, URZ, URZ, URZ ;  /* 0x0000003f3f3ff290 */ /* 0x000ff6000fffe03f */
[----:B------:R-:W-:Y:S02]  /*2d780*/  @!UPT UIADD3 URZ, URZ, URZ, URZ ;  /* 0x0000003f3f3ff290 */ /* 0x000fe4000fffe03f */
[----:B------:R-:W-:Y:S02]  /*2d790*/  IMAD.MOV.U32 R31, RZ, RZ, R50 ;  /* 0x000000ffff1f7224 */ /* 0x000fe400078e0032 */
[----:B------:R-:W-:Y:S01]  /*2d7a0*/  IMAD.MOV.U32 R30, RZ, RZ, R51 ;  /* 0x000000ffff1e7224 */ /* 0x000fe200078e0033 */
[----:B------:R0:W-:Y:S01]  /*2d7b0*/  STL.64 [R1+0x240], R48 ;  /* 0x0002403001007387 */ /* 0x0001e20000100a00 */
[----:B------:R-:W4:Y:S03]  /*2d7c0*/  LDL.LU.64 R50, [R1+0x3ba0] ;  /* 0x003ba00001327983 */ /* 0x000f260000300a00 */
[----:B0-----:R-:W4:Y:S01]  /*2d7d0*/  LDL.LU.64 R48, [R1+0x3b98] ;  /* 0x003b980001307983 */ /* 0x001f220000300a00 */
[----:B------:R-:W-:Y:S02]  /*2d7e0*/  STL.64 [R1+0x3b90], R30 ;  /* 0x003b901e01007387 */ /* 0x000fe40000100a00 */
[----:B------:R2:W-:Y:S02]  /*2d7f0*/  STL.64 [R1+0x3b88], R28 ;  /* 0x003b881c01007387 */ /* 0x0005e40000100a00 */
[----:B---3--:R-:W-:Y:S01]  /*2d800*/  STL.64 [R1+0x3b80], R26 ;  /* 0x003b801a01007387 */ /* 0x008fe20000100a00 */
[----:B------:R0:W-:Y:S01]  /*2d810*/  STL.64 [R1+0x3b78], R24 ;  /* 0x003b781801007387 */ /* 0x0001e20000100a00 */
[C---:B--2---:R-:W-:Y:S08]  /*2d820*/  HMMA.16816.F32 R28, R44.reuse, R20, R56 ;  /* 0x000000142c1c723c */ /* 0x044ff00000001838 */
[----:B0-----:R-:W-:Y:S11]  /*2d830*/  HMMA.16816.F32 R24, R44, R4, R52 ;  /* 0x000000042c18723c */ /* 0x001ff60000001834 */
[----:B------:R-:W-:Y:S04]  /*2d840*/  @!UPT UIADD3 URZ, URZ, URZ, URZ ;  /* 0x0000003f3f3ff290 */ /* 0x000fe8000fffe03f */
[----:B------:R-:W-:Y:S01]  /*2d850*/  STL.64 [R1+0x230], R28 ;  /* 0x0002301c01007387 */ /* 0x000fe20000100a00 */
[----:B------:R-:W-:Y:S07]  /*2d860*/  STL.64 [R1+0x238], R30 ;  /* 0x0002381e01007387 */ /* 0x000fee0000100a00 */
[----:B------:R0:W-:Y:S01]  /*2d870*/  STL [R1+0x5f0], R24 ;  /* 0x0005f01801007387 */ /* 0x0001e20000100800 */
[----:B------:R-:W-:Y:S02]  /*2d880*/  IMAD.MOV.U32 R6, RZ, RZ, R25 ;  /* 0x000000ffff067224 */ /* 0x000fe400078e0019 */
[----:B------:R-:W-:-:S02]  /*2d890*/  IMAD.MOV.U32 R22, RZ, RZ, R26 ;  /* 0x000000ffff167224 */ /* 0x000fc400078e001a */
[----:B------:R-:W-:Y:S02]  /*2d8a0*/  IMAD.MOV.U32 R23, RZ, RZ, R27 ;  /* 0x000000ffff177224 */ /* 0x000fe400078e001b */
[C---:B0-----:R-:W-:Y:S11]  /*2d8b0*/  HMMA.16816.F32 R24, R44.reuse, R8, R40 ;  /* 0x000000082c18723c */ /* 0x041ff60000001828 */
[----:B------:R-:W-:Y:S11]  /*2d8c0*/  @!UPT UIADD3 URZ, URZ, URZ, URZ ;  /* 0x0000003f3f3ff290 */ /* 0x000ff6000fffe03f */
[----:B------:R-:W-:Y:S01]  /*2d8d0*/  @!UPT UIADD3 URZ, URZ, URZ, URZ ;  /* 0x0000003f3f3ff290 */ /* 0x000fe2000fffe03f */
[----:B------:R-:W-:Y:S01]  /*2d8e0*/  STL [R1+0x954], R25 ;  /* 0x0009541901007387 */ /* 0x000fe20000100800 */
[----:B------:R-:W-:Y:S02]  /*2d8f0*/  STL.64 [R1+0x958], R26 ;  /* 0x0009581a01007387 */ /* 0x000fe40000100a00 */
[----:B------:R-:W-:Y:S02]  /*2d900*/  STL.64 [R1+0x3b70], R10 ;  /* 0x003b700a01007387 */ /* 0x000fe40000100a00 */
[----:B------:R0:W-:Y:S01]  /*2d910*/  STL.64 [R1+0x3b68], R8 ;  /* 0x003b680801007387 */ /* 0x0001e20000100a00 */
[----:B------:R-:W2:Y:S01]  /*2d920*/  LDL.LU.64 R52, [R1+0xcb0] ;  /* 0x000cb00001347983 */ /* 0x000ea20000300a00 */
[----:B------:R-:W2:Y:S01]  /*2d930*/  LDL.LU.64 R54, [R1+0xcb8] ;  /* 0x000cb80001367983 */ /* 0x000ea20000300a00 */
[C---:B0-----:R-:W-:Y:S01]  /*2d940*/  HMMA.16816.F32 R8, R44.reuse, R12, R36 ;  /* 0x0000000c2c08723c */ /* 0x041fe20000001824 */
[----:B------:R-:W-:Y:S11]  /*2d950*/  IMAD.MOV.U32 R7, RZ, RZ, R24 ;  /* 0x000000ffff077224 */ /* 0x000ff600078e0018 */
[----:B------:R-:W-:Y:S11]  /*2d960*/  @!UPT UIADD3 URZ, URZ, URZ, URZ ;  /* 0x0000003f3f3ff290 */ /* 0x000ff6000fffe03f */
[----:B------:R0:W-:Y:S01]  /*2d970*/  STL.64 [R1+0xcc0], R8 ;  /* 0x000cc00801007387 */ /* 0x0001e20000100a00 */
[----:B------:R1:W-:Y:S02]  /*2d980*/  STL.64 [R1+0xcc8], R10 ;  /* 0x000cc80a01007387 */ /* 0x0003e40000100a00 */
[----:B------:R-:W4:Y:S02]  /*2d990*/  LDL.LU.64 R28, [R1+0xf80] ;  /* 0x000f8000011c7983 */ /* 0x000f240000300a00 */
[----:B------:R-:W4:Y:S01]  /*2d9a0*/  LDL.LU.64 R30, [R1+0xf88] ;  /* 0x000f8800011e7983 */ /* 0x000f220000300a00 */
[----:B------:R-:W3:Y:S01]  /*2d9b0*/  LDL.LU.64 R24, [R1+0xf70] ;  /* 0x000f700001187983 */ /* 0x000ee20000300a00 */
[----:B------:R-:W3:Y:S02]  /*2d9c0*/  LDL.LU.64 R26, [R1+0xf78] ;  /* 0x000f7800011a7983 */ /* 0x000ee40000300a00 */
[----:B------:R-:W3:Y:S02]  /*2d9d0*/  LDL.LU.64 R40, [R1+0xf60] ;  /* 0x000f600001287983 */ /* 0x000ee40000300a00 */
[----:B------:R-:W3:Y:S01]  /*2d9e0*/  LDL.LU.64 R42, [R1+0xf68] ;  /* 0x000f6800012a7983 */ /* 0x000ee20000300a00 */
[----:B0-----:R-:W3:Y:S01]  /*2d9f0*/  LDL.LU.64 R8, [R1+0xf50] ;  /* 0x000f500001087983 */ /* 0x001ee20000300a00 */
[----:B-1----:R-:W3:Y:S02]  /*2da00*/  LDL.LU.64 R10, [R1+0xf58] ;  /* 0x000f5800010a7983 */ /* 0x002ee40000300a00 */
[----:B------:R-:W-:Y:S02]  /*2da10*/  STL.64 [R1+0x3b60], R14 ;  /* 0x003b600e01007387 */ /* 0x000fe40000100a00 */
[----:B------:R0:W-:Y:S02]  /*2da20*/  STL.64 [R1+0x3b58], R12 ;  /* 0x003b580c01007387 */ /* 0x0001e40000100a00 */
[----:B0-----:R-:W3:Y:S01]  /*2da30*/  LDL.LU.64 R12, [R1+0xf30] ;  /* 0x000f3000010c7983 */ /* 0x001ee20000300a00 */
[----:B------:R-:W3:Y:S02]  /*2da40*/  LDL.LU.64 R14, [R1+0xf38] ;  /* 0x000f3800010e7983 */ /* 0x000ee40000300a00 */
[----:B------:R-:W3:Y:S02]  /*2da50*/  LDL.LU.64 R36, [R1+0xc90] ;  /* 0x000c900001247983 */ /* 0x000ee40000300a00 */
[----:B------:R-:W3:Y:S01]  /*2da60*/  LDL.LU.64 R38, [R1+0xc98] ;  /* 0x000c980001267983 */ /* 0x000ee20000300a00 */
[----:B--2---:R-:W-:Y:S08]  /*2da70*/  HMMA.16816.F32 R52, R44, R16, R52 ;  /* 0x000000102c34723c */ /* 0x004ff00000001834 */
[C---:B----4-:R-:W-:Y:S01]  /*2da80*/  HMMA.16816.F32 R28, R48.reuse, R32, R28 ;  /* 0x00000020301c723c */ /* 0x050fe2000000181c */
[----:B---3--:R-:W-:Y:S01]  /*2da90*/  STL.64 [R1+0x3b50], R38 ;  /* 0x003b502601007387 */ /* 0x008fe20000100a00 */
[----:B------:R0:W-:Y:S03]  /*2daa0*/  STL.64 [R1+0x3b48], R36 ;  /* 0x003b482401007387 */ /* 0x0001e60000100a00 */
[----:B0-----:R-:W2:Y:S01]  /*2dab0*/  LDL.LU.64 R36, [R1+0xf20] ;  /* 0x000f200001247983 */ /* 0x001ea20000300a00 */
[----:B------:R-:W2:Y:S02]  /*2dac0*/  LDL.LU.64 R38, [R1+0xf28] ;  /* 0x000f280001267983 */ /* 0x000ea40000300a00 */
[----:B------:R-:W3:Y:S02]  /*2dad0*/  LDL.LU.64 R44, [R1+0xf40] ;  /* 0x000f4000012c7983 */ /* 0x000ee40000300a00 */
[----:B------:R-:W3:Y:S05]  /*2dae0*/  LDL.LU.64 R46, [R1+0xf48] ;  /* 0x000f4800012e7983 */ /* 0x000eea0000300a00 */
[----:B------:R0:W-:Y:S01]  /*2daf0*/  STL.64 [R1+0xcb0], R52 ;  /* 0x000cb03401007387 */ /* 0x0001e20000100a00 */
[----:B------:R1:W-:Y:S02]  /*2db00*/  STL.64 [R1+0xcb8], R54 ;  /* 0x000cb83601007387 */ /* 0x0003e40000100a00 */
[----:B------:R-:W4:Y:S02]  /*2db10*/  LDL.LU.64 R56, [R1+0xbe0] ;  /* 0x000be00001387983 */ /* 0x000f240000300a00 */
[----:B------:R-:W4:Y:S01]  /*2db20*/  LDL.LU.64 R58, [R1+0xbe8] ;  /* 0x000be800013a7983 */ /* 0x000f220000300a00 */
[----:B0-----:R-:W2:Y:S01]  /*2db30*/  LDL.LU.64 R52, [R1+0xbd0] ;  /* 0x000bd00001347983 */ /* 0x001ea20000300a00 */
[----:B-1----:R-:W2:Y:S02]  /*2db40*/  LDL.LU.64 R54, [R1+0xbd8] ;  /* 0x000bd80001367983 */ /* 0x002ea40000300a00 */
[----:B------:R-:W-:Y:S02]  /*2db50*/  STL.64 [R1+0xf80], R28 ;  /* 0x000f801c01007387 */ /* 0x000fe40000100a00 */
[----:B------:R0:W-:Y:S02]  /*2db60*/  STL.64 [R1+0xf88], R30 ;  /* 0x000f881e01007387 */ /* 0x0001e40000100a00 */
[----:B0-----:R-:W2:Y:S01]  /*2db70*/  LDL.LU.64 R30, [R1+0x3b90] ;  /* 0x003b9000011e7983 */ /* 0x001ea20000300a00 */
[----:B------:R-:W2:Y:S02]  /*2db80*/  LDL.LU.64 R28, [R1+0x3b88] ;  /* 0x003b8800011c7983 */ /* 0x000ea40000300a00 */
[C---:B--2---:R-:W-:Y:S11]  /*2db90*/  HMMA.16816.F32 R24, R48.reuse, R28, R24 ;  /* 0x0000001c3018723c */ /* 0x044ff60000001818 */
[----:B------:R-:W-:Y:S11]  /*2dba0*/  @!UPT UIADD3 URZ, URZ, URZ, URZ ;  /* 0x0000003f3f3ff290 */ /* 0x000ff6000fffe03f */
[----:B------:R-:W-:Y:S01]  /*2dbb0*/  @!UPT UIADD3 URZ, URZ, URZ, URZ ;  /* 0x0000003f3f3ff290 */ /* 0x000fe2000fffe03f */
[----:B------:R-:W-:Y:S01]  /*2dbc0*/  STL.64 [R1+0xf70], R24 ;  /* 0x000f701801007387 */ /* 0x000fe20000100a00 */
[----:B------:R0:W-:Y:S03]  /*2dbd0*/  STL.64 [R1+0xf78], R26 ;  /* 0x000f781a01007387 */ /* 0x0001e60000100a00 */
[----:B0-----:R-:W2:Y:S01]  /*2dbe0*/  LDL.LU.64 R26, [R1+0x3b80] ;  /* 0x003b8000011a7983 */ /* 0x001ea20000300a00 */
[----:B------:R-:W2:Y:S01]  /*2dbf0*/  LDL.LU.64 R24, [R1+0x3b78] ;  /* 0x003b780001187983 */ /* 0x000ea20000300a00 */
[C---:B------:R-:W-:Y:S08]  /*2dc00*/  HMMA.16816.F32 R8, R48.reuse, R20, R8 ;  /* 0x000000143008723c */ /* 0x040ff00000001808 */
[C---:B--2---:R-:W-:Y:S11]  /*2dc10*/  HMMA.16816.F32 R40, R48.reuse, R24, R40 ;  /* 0x000000183028723c */ /* 0x044ff60000001828 */
[----:B------:R-:W-:Y:S11]  /*2dc20*/  @!UPT UIADD3 URZ, URZ, URZ, URZ ;  /* 0x0000003f3f3ff290 */ /* 0x000ff6000fffe03f */
[----:B------:R-:W-:Y:S01]  /*2dc30*/  @!UPT UIADD3 URZ, URZ, URZ, URZ ;  /* 0x0000003f3f3ff290 */ /* 0x000fe2000fffe03f */
[----:B------:R0:W-:Y:S01]  /*2dc40*/  STL.64 [R1+0xf60], R40 ;  /* 0x000f602801007387 */ /* 0x0001e20000100a00 */
[----:B------:R1:W-:Y:S03]  /*2dc50*/  STL.64 [R1+0xf68], R42 ;  /* 0x000f682a01007387 */ /* 0x0003e60000100a00 */
[----:B0-----:R-:W2:Y:S01]  /*2dc60*/  LDL.LU.64 R40, [R1+0xbc0] ;  /* 0x000bc00001287983 */ /* 0x001ea20000300a00 */
[----:B-1----:R-:W2:Y:S02]  /*2dc70*/  LDL.LU.64 R42, [R1+0xbc8] ;  /* 0x000bc800012a7983 */ /* 0x002ea40000300a00 */
[----:B------:R-:W-:Y:S02]  /*2dc80*/  STL.64 [R1+0xf50], R8 ;  /* 0x000f500801007387 */ /* 0x000fe40000100a00 */
[----:B------:R0:W-:Y:S02]  /*2dc90*/  STL.64 [R1+0xf58], R10 ;  /* 0x000f580a01007387 */ /* 0x0001e40000100a00 */
[----:B0-----:R-:W2:Y:S01]  /*2dca0*/  LDL.LU.64 R10, [R1+0x3b70] ;  /* 0x003b7000010a7983 */ /* 0x001ea20000300a00 */
[----:B------:R-:W2:Y:S01]  /*2dcb0*/  LDL.LU.64 R8, [R1+0x3b68] ;  /* 0x003b680001087983 */ /* 0x000ea20000300a00 */
[C---:B---3--:R-:W-:Y:S11]  /*2dcc0*/  HMMA.16816.F32 R44, R48.reuse, R4, R44 ;  /* 0x00000004302c723c */ /* 0x048ff6000000182c */
[----:B------:R-:W-:Y:S11]  /*2dcd0*/  @!UPT UIADD3 URZ, URZ, URZ, URZ ;  /* 0x0000003f3f3ff290 */ /* 0x000ff6000fffe03f */
[----:B------:R-:W-:Y:S01]  /*2dce0*/  @!UPT UIADD3 URZ, URZ, URZ, URZ ;  /* 0x0000003f3f3ff290 */ /* 0x000fe2000fffe03f */
[----:B------:R0:W-:Y:S01]  /*2dcf0*/  STL.64 [R1+0xf40], R44 ;  /* 0x000f402c01007387 */ /* 0x0001e20000100a00 */
[----:B------:R1:W-:Y:S03]  /*2dd00*/  STL.64 [R1+0xf48], R46 ;  /* 0x000f482e01007387 */ /* 0x0003e60000100a00 */
[----:B0-----:R-:W3:Y:S01]  /*2dd10*/  LDL.LU.64 R44, [R1+0xbb0] ;  /* 0x000bb000012c7983 */ /* 0x001ee20000300a00 */
[----:B-1----:R-:W3:Y:S01]  /*2dd20*/  LDL.LU.64 R46, [R1+0xbb8] ;  /* 0x000bb800012e7983 */ /* 0x002ee20000300a00 */
[C---:B--2---:R-:W-:Y:S11]  /*2dd30*/  HMMA.16816.F32 R12, R48.reuse, R8, R12 ;  /* 0x00000008300c723c */ /* 0x044ff6000000180c */
[----:B------:R-:W-:Y:S11]  /*2dd40*/  @!UPT UIADD3 URZ, URZ, URZ, URZ ;  /* 0x0000003f3f3ff290 */ /* 0x000ff6000fffe03f */
[----:B------:R-:W-:Y:S01]  /*2dd50*/  @!UPT UIADD3 URZ, URZ, URZ, URZ ;  /* 0x0000003f3f3ff290 */ /* 0x000fe2000fffe03f */
[----:B------:R-:W-:Y:S01]  /*2dd60*/  STL.64 [R1+0xf30], R12 ;  /* 0x000f300c01007387 */ /* 0x000fe20000100a00 */
[----:B------:R0:W-:Y:S03]  /*2dd70*/  STL.64 [R1+0xf38], R14 ;  /* 0x000f380e01007387 */ /* 0x0001e60000100a00 */
        /* <DEDUP_REMOVED lines=8> */
[----:B------:R-:W2:Y:S02]  /*2de00*/  LDL.LU.64 R36, [R1+0x3b48] ;  /* 0x003b480001247983 */ /* 0x000ea40000300a00 */
[----:B--2---:R-:W-:Y:S01]  /*2de10*/  HMMA.16816.F32 R48, R48, R16, R36 ;  /* 0x000000103030723c */ /* 0x004fe20000001824 */
[----:B------:R-:W4:Y:S01]  /*2de20*/  LDL.LU.64 R38, [R1+0x3b40] ;  /* 0x003b400001267983 */ /* 0x000f220000300a00 */
[----:B------:R-:W4:Y:S11]  /*2de30*/  LDL.LU.64 R36, [R1+0x3b38] ;  /* 0x003b380001247983 */ /* 0x000f360000300a00 */
[----:B------:R-:W-:Y:S10]  /*2de40*/  @!UPT UIADD3 URZ, URZ, URZ, URZ ;  /* 0x0000003f3f3ff290 */ /* 0x000ff4000fffe03f */
[----:B------:R0:W-:Y:S01]  /*2de50*/  STL.64 [R1+0xc90], R48 ;  /* 0x000c903001007387 */ /* 0x0001e20000100a00 */
[----:B------:R1:W-:Y:S03]  /*2de60*/  STL.64 [R1+0xc98], R50 ;  /* 0x000c983201007387 */ /* 0x0003e60000100a00 */
[----:B0-----:R-:W2:Y:S01]  /*2de70*/  LDL.LU.64 R48, [R1+0xbf0] ;  /* 0x000bf00001307983 */ /* 0x001ea20000300a00 */
[----:B-1----:R-:W2:Y:S01]  /*2de80*/  LDL.LU.64 R50, [R1+0xbf8] ;  /* 0x000bf80001327983 */ /* 0x002ea20000300a00 */
[C---:B----4-:R-:W-:Y:S08]  /*2de90*/  HMMA.16816.F32 R56, R36.reuse, R28, R56 ;  /* 0x0000001c2438723c */ /* 0x050ff00000001838 */
[C---:B--2---:R-:W-:Y:S11]  /*2dea0*/  HMMA.16816.F32 R48, R36.reuse, R32, R48 ;  /* 0x000000202430723c */ /* 0x044ff60000001830 */
[----:B------:R-:W-:Y:S11]  /*2deb0*/  @!UPT UIADD3 URZ, URZ, URZ, URZ ;  /* 0x0000003f3f3ff290 */ /* 0x000ff6000fffe03f */
[----:B------:R-:W-:Y:S01]  /*2dec0*/  @!UPT UIADD3 URZ, URZ, URZ, URZ ;  /* 0x0000003f3f3ff290 */ /* 0x000fe2000fffe03f */
[----:B------:R0:W-:Y:S01]  /*2ded0*/  STL.64 [R1+0xbf0], R48 ;  /* 0x000bf03001007387 */ /* 0x0001e20000100a00 */
[----:B------:R1:W-:Y:S03]  /*2dee0*/  STL.64 [R1+0xbf8], R50 ;  /* 0x000bf83201007387 */ /* 0x0003e60000100a00 */
[----:B0-----:R-:W2:Y:S01]  /*2def0*/  LDL.LU.64 R48, [R1+0xba0] ;  /* 0x000ba00001307983 */ /* 0x001ea20000300a00 */
[----:B-1----:R-:W2:Y:S02]  /*2df00*/  LDL.LU.64 R50, [R1+0xba8] ;  /* 0x000ba80001327983 */ /* 0x002ea40000300a00 */
[----:B------:R0:W-:Y:S02]  /*2df10*/  STL.64 [R1+0xbe0], R56 ;  /* 0x000be03801007387 */ /* 0x0001e40000100a00 */
[----:B------:R-:W-:Y:S01]  /*2df20*/  STL.64 [R1+0xbe8], R58 ;  /* 0x000be83a01007387 */ /* 0x000fe20000100a00 */
[----:B0-----:R-:W4:Y:S01]  /*2df30*/  LDL.LU R56, [R1+0x3b30] ;  /* 0x003b300001387983 */ /* 0x001f220000300800 */
[C---:B------:R-:W-:Y:S11]  /*2df40*/  HMMA.16816.F32 R52, R36.reuse, R24, R52 ;  /* 0x000000182434723c */ /* 0x040ff60000001834 */
[----:B------:R-:W-:Y:S11]  /*2df50*/  @!UPT UIADD3 URZ, URZ, URZ, URZ ;  /* 0x0000003f3f3ff290 */ /* 0x000ff6000fffe03f */
[----:B------:R-:W-:Y:S01]  /*2df60*/  @!UPT UIADD3 URZ, URZ, URZ, URZ ;  /* 0x0000003f3f3ff290 */ /* 0x000fe2000fffe03f */
[----:B------:R0:W-:Y:S01]  /*2df70*/  STL.64 [R1+0xbd0], R52 ;  /* 0x000bd03401007387 */ /* 0x0001e20000100a00 */
[----:B------:R1:W-:Y:S03]  /*2df80*/  STL.64 [R1+0xbd8], R54 ;  /* 0x000bd83601007387 */ /* 0x0003e60000100a00 */
[----:B0-----:R-:W4:Y:S01]  /*2df90*/  LDL.LU.64 R52, [R1+0xb90] ;  /* 0x000b900001347983 */ /* 0x001f220000300a00 */
[----:B-1----:R-:W4:Y:S02]  /*2dfa0*/  LDL.LU.64 R54, [R1+0xb98] ;  /* 0x000b980001367983 */ /* 0x002f240000300a00 */
[----:B------:R-:W-:Y:S02]  /*2dfb0*/  STL.64 [R1+0x3b28], R26 ;  /* 0x003b281a01007387 */ /* 0x000fe40000100a00 */
[----:B------:R0:W-:Y:S02]  /*2dfc0*/  STL.64 [R1+0x3b20], R24 ;  /* 0x003b201801007387 */ /* 0x0001e40000100a00 */
[C---:B0-----:R-:W-:Y:S01]  /*2dfd0*/  HMMA.16816.F32 R24, R36.reuse, R20, R40 ;  /* 0x000000142418723c */ /* 0x041fe20000001828 */
[----:B------:R-:W-:Y:S01]  /*2dfe0*/  STL.64 [R1+0x3b18], R22 ;  /* 0x003b181601007387 */ /* 0x000fe20000100a00 */
[----:B------:R3:W-:Y:S06]  /*2dff0*/  STL.64 [R1+0x3b10], R20 ;  /* 0x003b101401007387 */ /* 0x0007ec0000100a00 */
[C---:B---3--:R-:W-:Y:S11]  /*2e000*/  HMMA.16816.F32 R20, R36.reuse, R4, R44 ;  /* 0x000000042414723c */ /* 0x048ff6000000182c */
[----:B------:R-:W-:Y:S04]  /*2e010*/  @!UPT UIADD3 URZ, URZ, URZ, URZ ;  /* 0x0000003f3f3ff290 */ /* 0x000fe8000fffe03f */
[----:B------:R-:W-:Y:S01]  /*2e020*/  STL.64 [R1+0xbc0], R24 ;  /* 0x000bc01801007387 */ /* 0x000fe20000100a00 */
[----:B------:R-:W-:Y:S02]  /*2e030*/  STL.64 [R1+0xbc8], R26 ;  /* 0x000bc81a01007387 */ /* 0x000fe40000100a00 */
[----:B------:R-:W-:Y:S02]  /*2e040*/  STL.64 [R1+0x3b08], R6 ;  /* 0x003b080601007387 */ /* 0x000fe40000100a00 */
[----:B------:R2:W-:Y:S03]  /*2e050*/  STL.64 [R1+0x3b00], R4 ;  /* 0x003b000401007387 */ /* 0x0005e60000100a00 */
[----:B------:R-:W-:Y:S01]  /*2e060*/  STL.64 [R1+0xbb0], R20 ;  /* 0x000bb01401007387 */ /* 0x000fe20000100a00 */
[----:B------:R-:W-:Y:S01]  /*2e070*/  STL.64 [R1+0xbb8], R22 ;  /* 0x000bb81601007387 */ /* 0x000fe20000100a00 */
[C---:B--2---:R-:W-:Y:S02]  /*2e080*/  HMMA.16816.F32 R4, R36.reuse, R8, R48 ;  /* 0x000000082404723c */ /* 0x044fe40000001830 */
[----:B----4-:R-:W0:Y:S04]  /*2e090*/  LDSM.16.MT88.4 R44, [R56+0x280] ;  /* 0x00028000382c783b */ /* 0x010e280000004200 */
[----:B------:R-:W1:Y:S04]  /*2e0a0*/  LDSM.16.MT88.4 R48, [R56+0x300] ;  /* 0x000300003830783b */ /* 0x000e680000004200 */
[----:B------:R-:W-:Y:S04]  /*2e0b0*/  LDSM.16.MT88.4 R40, [R56+0x200] ;  /* 0x000200003828783b */ /* 0x000fe80000004200 */
[----:B0-----:R-:W-:Y:S01]  /*2e0c0*/  STL.64 [R1+0x3af8], R46 ;  /* 0x003af82e01007387 */ /* 0x001fe20000100a00 */
[----:B------:R-:W-:Y:S02]  /*2e0d0*/  STL.64 [R1+0x3af0], R44 ;  /* 0x003af02c01007387 */ /* 0x000fe40000100a00 */
[----:B-1----:R-:W-:Y:S06]  /*2e0e0*/  STL.64 [R1+0x3aa8], R50 ;  /* 0x003aa83201007387 */ /* 0x002fec0000100a00 */
[----:B------:R-:W-:Y:S01]  /*2e0f0*/  STL.64 [R1+0xba0], R4 ;  /* 0x000ba00401007387 */ /* 0x000fe20000100a00 */
[----:B------:R0:W-:Y:S02]  /*2e100*/  STL.64 [R1+0xba8], R6 ;  /* 0x000ba80601007387 */ /* 0x0001e40000100a00 */
[C---:B0-----:R-:W-:Y:S02]  /*2e110*/  HMMA.16816.F32 R4, R36.reuse, R12, R52 ;  /* 0x0000000c2404723c */ /* 0x041fe40000001834 */
[----:B------:R-:W0:Y:S04]  /*2e120*/  LDSM.16.MT88.4 R52, [R56+0x380] ;  /* 0x000380003834783b */ /* 0x000e280000004200 */
[----:B------:R1:W-:Y:S04]  /*2e130*/  STL.64 [R1+0x3aa0], R48 ;  /* 0x003aa03001007387 */ /* 0x0003e80000100a00 */
[----:B-1----:R-:W2:Y:S01]  /*2e140*/  LDL.LU.64 R48, [R1+0x820] ;  /* 0x0008200001307983 */ /* 0x002ea20000300a00 */
[----:B------:R-:W2:Y:S11]  /*2e150*/  LDL.LU.64 R50, [R1+0x828] ;  /* 0x0008280001327983 */ /* 0x000eb60000300a00 */
[----:B------:R-:W-:Y:S01]  /*2e160*/  @!UPT UIADD3 URZ, URZ, URZ, URZ ;  /* 0x0000003f3f3ff290 */ /* 0x000fe2000fffe03f */
[----:B------:R1:W-:Y:S01]  /*2e170*/  STL.64 [R1+0xb90], R4 ;  /* 0x000b900401007387 */ /* 0x0003e20000100a00 */
[----:B------:R3:W-:Y:S02]  /*2e180*/  STL.64 [R1+0xb98], R6 ;  /* 0x000b980601007387 */ /* 0x0007e40000100a00 */
[----:B------:R-:W4:Y:S02]  /*2e190*/  LDL.LU.64 R24, [R1+0x810] ;  /* 0x0008100001187983 */ /* 0x000f240000300a00 */
[----:B------:R-:W4:Y:S01]  /*2e1a0*/  LDL.LU.64 R26, [R1+0x818] ;  /* 0x00081800011a7983 */ /* 0x000f220000300a00 */
[----:B------:R-:W2:Y:S01]  /*2e1b0*/  LDL.LU.64 R20, [R1+0x800] ;  /* 0x0008000001147983 */ /* 0x000ea20000300a00 */
[----:B------:R-:W2:Y:S03]  /*2e1c0*/  LDL.LU.64 R22, [R1+0x808] ;  /* 0x0008080001167983 */ /* 0x000ea60000300a00 */
[----:B-1----:R-:W2:Y:S01]  /*2e1d0*/  LDL.LU.64 R4, [R1+0x7f0] ;  /* 0x0007f00001047983 */ /* 0x002ea20000300a00 */
[----:B---3--:R-:W3:Y:S02]  /*2e1e0*/  LDL.LU.64 R6, [R1+0x7f8] ;  /* 0x0007f80001067983 */ /* 0x008ee40000300a00 */
[----:B------:R-:W2:Y:S02]  /*2e1f0*/  LDL.LU.64 R44, [R1+0x7e0] ;  /* 0x0007e000012c7983 */ /* 0x000ea40000300a00 */
[----:B------:R-:W2:Y:S01]  /*2e200*/  LDL.LU.64 R46, [R1+0x7e8] ;  /* 0x0007e800012e7983 */ /* 0x000ea20000300a00 */
[----:B0-----:R-:W-:Y:S01]  /*2e210*/  STL.64 [R1+0x3a88], R54 ;  /* 0x003a883601007387 */ /* 0x001fe20000100a00 */
[----:B------:R0:W-:Y:S03]  /*2e220*/  STL.64 [R1+0x3a80], R52 ;  /* 0x003a803401007387 */ /* 0x0001e60000100a00 */
[----:B0-----:R-:W2:Y:S01]  /*2e230*/  LDL.LU.64 R52, [R1+0x8b0] ;  /* 0x0008b00001347983 */ /* 0x001ea20000300a00 */
[----:B------:R-:W2:Y:S01]  /*2e240*/  LDL.LU.64 R54, [R1+0x8b8] ;  /* 0x0008b80001367983 */ /* 0x000ea20000300a00 */
[----:B------:R-:W-:Y:S01]  /*2e250*/  LOP3.LUT R3, R56, 0x20, RZ, 0x3c, !PT ;  /* 0x0000002038037812 */ /* 0x000fe200078e3cff */
[----:B------:R0:W-:Y:S02]  /*2e260*/  STL [R1+0x3778], R56 ;  /* 0x0037783801007387 */ /* 0x0001e40000100800 */
[----:B0-----:R-:W3:Y:S01]  /*2e270*/  LDL.LU.64 R56, [R1+0x7c0] ;  /* 0x0007c00001387983 */ /* 0x001ee20000300a00 */
[----:B------:R-:W3:Y:S01]  /*2e280*/  LDL.LU.64 R58, [R1+0x7c8] ;  /* 0x0007c800013a7983 */ /* 0x000ee20000300a00 */
[----:B--2---:R-:W-:Y:S11]  /*2e290*/  HMMA.16816.F32 R36, R36, R16, R52 ;  /* 0x000000102424723c */ /* 0x004ff60000001834 */
[----:B------:R-:W-:Y:S11]  /*2e2a0*/  @!UPT UIADD3 URZ, URZ, URZ, URZ ;  /* 0x0000003f3f3ff290 */ /* 0x000ff6000fffe03f */
[----:B------:R-:W-:Y:S01]  /*2e2b0*/  @!UPT UIADD3 URZ, URZ, URZ, URZ ;  /* 0x0000003f3f3ff290 */ /* 0x000fe2000fffe03f */
[----:B------:R-:W-:Y:S01]  /*2e2c0*/  STL.64 [R1+0x8b0], R36 ;  /* 0x0008b02401007387 */ /* 0x000fe20000100a00 */
[----:B------:R-:W-:Y:S02]  /*2e2d0*/  STL.64 [R1+0x8b8], R38 ;  /* 0x0008b82601007387 */ /* 0x000fe40000100a00 */
[----:B------:R-:W0:Y:S01]  /*2e2e0*/  LDSM.16.MT88.4 R36, [R3] ;  /* 0x000000000324783b */ /* 0x000e220000004200 */
[C---:B----4-:R-:W-:Y:S01]  /*2e2f0*/  HMMA.16816.F32 R24, R40.reuse, R28, R24 ;  /* 0x0000001c2818723c */ /* 0x050fe20000001818 */
[----:B0-----:R-:W-:Y:S02]  /*2e300*/  STL.64 [R1+0x3a38], R38 ;  /* 0x003a382601007387 */ /* 0x001fe40000100a00 */
[----:B------:R0:W-:Y:S02]  /*2e310*/  STL.64 [R1+0x3a30], R36 ;  /* 0x003a302401007387 */ /* 0x0001e40000100a00 */
[----:B------:R-:W2:Y:S02]  /*2e320*/  LDL.LU.64 R52, [R1+0x4c0] ;  /* 0x0004c00001347983 */ /* 0x000ea40000300a00 */
[----:B------:R-:W2:Y:S01]  /*2e330*/  LDL.LU.64 R54, [R1+0x4c8] ;  /* 0x0004c80001367983 */ /* 0x000ea20000300a00 */
[C---:B0-----:R-:W-:Y:S11]  /*2e340*/  HMMA.16816.F32 R36, R40.reuse, R32, R48 ;  /* 0x000000202824723c */ /* 0x041ff60000001830 */
[----:B------:R-:W-:Y:S11]  /*2e350*/  @!UPT UIADD3 URZ, URZ, URZ, URZ ;  /* 0x0000003f3f3ff290 */ /* 0x000ff6000fffe03f */
[----:B------:R-:W-:Y:S01]  /*2e360*/  @!UPT UIADD3 URZ, URZ, URZ, URZ ;  /* 0x0000003f3f3ff290 */ /* 0x000fe2000fffe03f */
        /* <DEDUP_REMOVED lines=16> */
[----:B------:R-:W3:Y:S02]  /*2e470*/  LDL.LU.64 R20, [R1+0x3b10] ;  /* 0x003b100001147983 */ /* 0x000ee40000300a00 */
[C---:B---3--:R-:W-:Y:S11]  /*2e480*/  HMMA.16816.F32 R4, R40.reuse, R20, R4 ;  /* 0x000000142804723c */ /* 0x048ff60000001804 */
[----:B------:R-:W-:Y:S11]  /*2e490*/  @!UPT UIADD3 URZ, URZ, URZ, URZ ;  /* 0x0000003f3f3ff290 */ /* 0x000ff6000fffe03f */
[----:B------:R-:W-:Y:S01]  /*2e4a0*/  @!UPT UIADD3 URZ, URZ, URZ, URZ ;  /* 0x0000003f3f3ff290 */ /* 0x000fe2000fffe03f */
[----:B------:R-:W-:Y:S01]  /*2e4b0*/  STL.64 [R1+0x7f0], R4 ;  /* 0x0007f00401007387 */ /* 0x000fe20000100a00 */
[----:B------:R0:W-:Y:S03]  /*2e4c0*/  STL.64 [R1+0x7f8], R6 ;  /* 0x0007f80601007387 */ /* 0x0001e60000100a00 */
[----:B0-----:R-:W3:Y:S01]  /*2e4d0*/  LDL.LU.64 R6, [R1+0x3b08] ;  /* 0x003b080001067983 */ /* 0x001ee20000300a00 */
[----:B------:R-:W2:Y:S02]  /*2e4e0*/  LDL.LU.64 R4, [R1+0x3b00] ;  /* 0x003b000001047983 */ /* 0x000ea40000300a00 */
[C---:B--2---:R-:W-:Y:S11]  /*2e4f0*/  HMMA.16816.F32 R44, R40.reuse, R4, R44 ;  /* 0x00000004282c723c */ /* 0x044ff6000000182c */
[----:B------:R-:W-:Y:S11]  /*2e500*/  @!UPT UIADD3 URZ, URZ, URZ, URZ ;  /* 0x0000003f3f3ff290 */ /* 0x000ff6000fffe03f */
[----:B------:R-:W-:Y:S01]  /*2e510*/  @!UPT UIADD3 URZ, URZ, URZ, URZ ;  /* 0x0000003f3f3ff290 */ /* 0x000fe2000fffe03f */
[----:B------:R-:W-:Y:S01]  /*2e520*/  STL.64 [R1+0x7e0], R44 ;  /* 0x0007e02c01007387 */ /* 0x000fe20000100a00 */
[----:B------:R0:W-:Y:S03]  /*2e530*/  STL.64 [R1+0x7e8], R46 ;  /* 0x0007e82e01007387 */ /* 0x0001e60000100a00 */
[----:B0-----:R-:W4:Y:S01]  /*2e540*/  LDL.LU.64 R46, [R1+0x3af8] ;  /* 0x003af800012e7983 */ /* 0x001f220000300a00 */
[----:B------:R-:W4:Y:S02]  /*2e550*/  LDL.LU.64 R44, [R1+0x3af0] ;  /* 0x003af000012c7983 */ /* 0x000f240000300a00 */
[----:B---3--:R-:W-:Y:S02]  /*2e560*/  STL.64 [R1+0x3ae8], R6 ;  /* 0x003ae80601007387 */ /* 0x008fe40000100a00 */
[----:B------:R0:W-:Y:S02]  /*2e570*/  STL.64 [R1+0x3ae0], R4 ;  /* 0x003ae00401007387 */ /* 0x0001e40000100a00 */
[----:B0-----:R-:W2:Y:S01]  /*2e580*/  LDL.LU.64 R4, [R1+0x7d0] ;  /* 0x0007d00001047983 */ /* 0x001ea20000300a00 */
[----:B------:R-:W2:Y:S02]  /*2e590*/  LDL.LU.64 R6, [R1+0x7d8] ;  /* 0x0007d80001067983 */ /* 0x000ea40000300a00 */
[----:B------:R-:W-:Y:S02]  /*2e5a0*/  STL.64 [R1+0x3ad8], R10 ;  /* 0x003ad80a01007387 */ /* 0x000fe40000100a00 */
[----:B------:R-:W-:Y:S01]  /*2e5b0*/  STL.64 [R1+0x3ad0], R8 ;  /* 0x003ad00801007387 */ /* 0x000fe20000100a00 */
[C---:B--2---:R-:W-:Y:S11]  /*2e5c0*/  HMMA.16816.F32 R4, R40.reuse, R8, R4 ;  /* 0x000000082804723c */ /* 0x044ff60000001804 */
[----:B------:R-:W-:Y:S11]  /*2e5d0*/  @!UPT UIADD3 URZ, URZ, URZ, URZ ;  /* 0x0000003f3f3ff290 */ /* 0x000ff6000fffe03f */
[----:B------:R-:W-:Y:S01]  /*2e5e0*/  @!UPT UIADD3 URZ, URZ, URZ, URZ ;  /* 0x0000003f3f3ff290 */ /* 0x000fe2000fffe03f */
[----:B------:R-:W-:Y:S01]  /*2e5f0*/  STL.64 [R1+0x7d0], R4 ;  /* 0x0007d00401007387 */ /* 0x000fe20000100a00 */
[----:B------:R0:W-:Y:S02]  /*2e600*/  STL.64 [R1+0x7d8], R6 ;  /* 0x0007d80601007387 */ /* 0x0001e40000100a00 */
[C---:B0-----:R-:W-:Y:S01]  /*2e610*/  HMMA.16816.F32 R4, R40.reuse, R12, R56 ;  /* 0x0000000c2804723c */ /* 0x041fe20000001838 */
[----:B------:R-:W-:Y:S01]  /*2e620*/  STL.64 [R1+0x3ac8], R14 ;  /* 0x003ac80e01007387 */ /* 0x000fe20000100a00 */
[----:B------:R-:W-:Y:S11]  /*2e630*/  STL.64 [R1+0x3ac0], R12 ;  /* 0x003ac00c01007387 */ /* 0x000ff60000100a00 */
[----:B------:R-:W-:Y:S10]  /*2e640*/  @!UPT UIADD3 URZ, URZ, URZ, URZ ;  /* 0x0000003f3f3ff290 */ /* 0x000ff4000fffe03f */
[----:B------:R-:W-:Y:S01]  /*2e650*/  STL.64 [R1+0x7c0], R4 ;  /* 0x0007c00401007387 */ /* 0x000fe20000100a00 */
[----:B------:R0:W-:Y:S02]  /*2e660*/  STL.64 [R1+0x7c8], R6 ;  /* 0x0007c80601007387 */ /* 0x0001e40000100a00 */
[----:B0-----:R-:W-:Y:S08]  /*2e670*/  HMMA.16816.F32 R4, R40, R16, R52 ;  /* 0x000000102804723c */ /* 0x001ff00000001834 */
[C---:B----4-:R-:W-:Y:S01]  /*2e680*/  HMMA.16816.F32 R8, R44.reuse, R32, R48 ;  /* 0x000000202c08723c */ /* 0x050fe20000001830 */
[----:B------:R-:W-:Y:S01]  /*2e690*/  STL.64 [R1+0x3ab8], R18 ;  /* 0x003ab81201007387 */ /* 0x000fe20000100a00 */
[----:B------:R-:W-:Y:S11]  /*2e6a0*/  STL.64 [R1+0x3ab0], R16 ;  /* 0x003ab01001007387 */ /* 0x000ff60000100a00 */
[----:B------:R-:W-:Y:S02]  /*2e6b0*/  @!UPT UIADD3 URZ, URZ, URZ, URZ ;  /* 0x0000003f3f3ff290 */ /* 0x000fe4000fffe03f */
[----:B------:R-:W-:Y:S01]  /*2e6c0*/  STL.64 [R1+0x4c0], R4 ;  /* 0x0004c00401007387 */ /* 0x000fe20000100a00 */
[----:B------:R0:W-:Y:S02]  /*2e6d0*/  STL.64 [R1+0x4c8], R6 ;  /* 0x0004c80601007387 */ /* 0x0001e40000100a00 */
[C---:B0-----:R-:W-:Y:S01]  /*2e6e0*/  HMMA.16816.F32 R4, R44.reuse, R28, R36 ;  /* 0x0000001c2c04723c */ /* 0x041fe20000001824 */
[----:B------:R-:W2:Y:S04]  /*2e6f0*/  LDL.LU.64 R36, [R1+0x420] ;  /* 0x0004200001247983 */ /* 0x000ea80000300a00 */
[----:B------:R-:W-:Y:S02]  /*2e700*/  STL.64 [R1+0x440], R8 ;  /* 0x0004400801007387 */ /* 0x000fe40000100a00 */
[----:B------:R-:W-:Y:S02]  /*2e710*/  STL.64 [R1+0x448], R10 ;  /* 0x0004480a01007387 */ /* 0x000fe40000100a00 */
[----:B------:R-:W2:Y:S11]  /*2e720*/  LDL.LU.64 R38, [R1+0x428] ;  /* 0x0004280001267983 */ /* 0x000eb60000300a00 */
[----:B------:R-:W-:Y:S03]  /*2e730*/  @!UPT UIADD3 URZ, URZ, URZ, URZ ;  /* 0x0000003f3f3ff290 */ /* 0x000fe6000fffe03f */
[----:B------:R0:W-:Y:S01]  /*2e740*/  STL.64 [R1+0x430], R4 ;  /* 0x0004300401007387 */ /* 0x0001e20000100a00 */
[----:B------:R1:W-:Y:S03]  /*2e750*/  STL.64 [R1+0x438], R6 ;  /* 0x0004380601007387 */ /* 0x0003e60000100a00 */
[----:B0-----:R-:W3:Y:S01]  /*2e760*/  LDL.LU.64 R4, [R1+0x410] ;  /* 0x0004100001047983 */ /* 0x001ee20000300a00 */
[----:B-1----:R-:W3:Y:S02]  /*2e770*/  LDL.LU.64 R6, [R1+0x418] ;  /* 0x0004180001067983 */ /* 0x002ee40000300a00 */
[----:B------:R-:W4:Y:S02]  /*2e780*/  LDL.LU.64 R8, [R1+0x400] ;  /* 0x0004000001087983 */ /* 0x000f240000300a00 */
[----:B------:R-:W4:Y:S01]  /*2e790*/  LDL.LU.64 R10, [R1+0x408] ;  /* 0x00040800010a7983 */ /* 0x000f220000300a00 */
[----:B------:R-:W4:Y:S01]  /*2e7a0*/  LDL.LU.64 R12, [R1+0x3f0] ;  /* 0x0003f000010c7983 */ /* 0x000f220000300a00 */
[----:B------:R-:W4:Y:S02]  /*2e7b0*/  LDL.LU.64 R14, [R1+0x3f8] ;  /* 0x0003f800010e7983 */ /* 0x000f240000300a00 */
[----:B------:R-:W4:Y:S02]  /*2e7c0*/  LDL.LU.64 R16, [R1+0x3e0] ;  /* 0x0003e00001107983 */ /* 0x000f240000300a00 */
[----:B------:R-:W4:Y:S01]  /*2e7d0*/  LDL.LU.64 R18, [R1+0x3e8] ;  /* 0x0003e80001127983 */ /* 0x000f220000300a00 */
[----:B------:R-:W4:Y:S01]  /*2e7e0*/  LDL.LU.64 R48, [R1+0x170] ;  /* 0x0001700001307983 */ /* 0x000f220000300a00 */
[----:B------:R-:W4:Y:S02]  /*2e7f0*/  LDL.LU.64 R50, [R1+0x178] ;  /* 0x0001780001327983 */ /* 0x000f240000300a00 */
[----:B------:R-:W-:Y:S02]  /*2e800*/  STL.64 [R1+0x3a98], R30 ;  /* 0x003a981e01007387 */ /* 0x000fe40000100a00 */
[----:B------:R0:W-:Y:S02]  /*2e810*/  STL.64 [R1+0x3a90], R28 ;  /* 0x003a901c01007387 */ /* 0x0001e40000100a00 */
[----:B0-----:R-:W4:Y:S01]  /*2e820*/  LDL.LU.64 R28, [R1+0x120] ;  /* 0x00012000011c7983 */ /* 0x001f220000300a00 */
[----:B------:R-:W4:Y:S02]  /*2e830*/  LDL.LU.64 R30, [R1+0x128] ;  /* 0x00012800011e7983 */ /* 0x000f240000300a00 */
[----:B------:R-:W4:Y:S02]  /*2e840*/  LDL.LU.64 R56, [R1+0x100] ;  /* 0x0001000001387983 */ /* 0x000f240000300a00 */
[----:B------:R-:W4:Y:S01]  /*2e850*/  LDL.LU.64 R58, [R1+0x108] ;  /* 0x00010800013a7983 */ /* 0x000f220000300a00 */
[----:B------:R-:W4:Y:S01]  /*2e860*/  LDL.LU.64 R52, [R1+0xf0] ;  /* 0x0000f00001347983 */ /* 0x000f220000300a00 */
[----:B------:R-:W4:Y:S01]  /*2e870*/  LDL.LU.64 R54, [R1+0xf8] ;  /* 0x0000f80001367983 */ /* 0x000f220000300a00 */
[C---:B--2---:R-:W-:Y:S08]  /*2e880*/  HMMA.16816.F32 R36, R44.reuse, R24, R36 ;  /* 0x000000182c24723c */ /* 0x044ff00000001824 */
[C---:B---3--:R-:W-:Y:S11]  /*2e890*/  HMMA.16816.F32 R4, R44.reuse, R20, R4 ;  /* 0x000000142c04723c */ /* 0x048ff60000001804 */
[----:B------:R-:W-:Y:S04]  /*2e8a0*/  @!UPT UIADD3 URZ, URZ, URZ, URZ ;  /* 0x0000003f3f3ff290 */ /* 0x000fe8000fffe03f */
[----:B------:R0:W-:Y:S01]  /*2e8b0*/  STL.64 [R1+0x420], R36 ;  /* 0x0004202401007387 */ /* 0x0001e20000100a00 */
[----:B------:R1:W-:Y:S02]  /*2e8c0*/  STL.64 [R1+0x428], R38 ;  /* 0x0004282601007387 */ /* 0x0003e40000100a00 */
[----:B------:R-:W2:Y:S02]  /*2e8d0*/  LDL.LU.64 R40, [R1+0x3b0] ;  /* 0x0003b00001287983 */ /* 0x000ea40000300a00 */
[----:B------:R-:W2:Y:S01]  /*2e8e0*/  LDL.LU.64 R42, [R1+0x3b8] ;  /* 0x0003b800012a7983 */ /* 0x000ea20000300a00 */
[----:B0-----:R-:W3:Y:S01]  /*2e8f0*/  LDL.LU.64 R36, [R1+0x710] ;  /* 0x0007100001247983 */ /* 0x001ee20000300a00 */
[----:B-1----:R-:W3:Y:S03]  /*2e900*/  LDL.LU.64 R38, [R1+0x718] ;  /* 0x0007180001267983 */ /* 0x002ee60000300a00 */
[----:B------:R-:W-:Y:S01]  /*2e910*/  STL.64 [R1+0x410], R4 ;  /* 0x0004100401007387 */ /* 0x000fe20000100a00 */
[----:B------:R0:W-:Y:S03]  /*2e920*/  STL.64 [R1+0x418], R6 ;  /* 0x0004180601007387 */ /* 0x0001e60000100a00 */
[----:B0-----:R-:W2:Y:S01]  /*2e930*/  LDL.LU.64 R6, [R1+0x3ae8] ;  /* 0x003ae80001067983 */ /* 0x001ea20000300a00 */
[----:B------:R-:W4:Y:S02]  /*2e940*/  LDL.LU.64 R4, [R1+0x3ae0] ;  /* 0x003ae00001047983 */ /* 0x000f240000300a00 */
[C---:B----4-:R-:W-:Y:S11]  /*2e950*/  HMMA.16816.F32 R8, R44.reuse, R4, R8 ;  /* 0x000000042c08723c */ /* 0x050ff60000001808 */
[----:B------:R-:W-:Y:S11]  /*2e960*/  @!UPT UIADD3 URZ, URZ, URZ, URZ ;  /* 0x0000003f3f3ff290 */ /* 0x000ff6000fffe03f */
[----:B------:R-:W-:Y:S01]  /*2e970*/  @!UPT UIADD3 URZ, URZ, URZ, URZ ;  /* 0x0000003f3f3ff290 */ /* 0x000fe2000fffe03f */
[----:B------:R-:W-:Y:S01]  /*2e980*/  STL.64 [R1+0x400], R8 ;  /* 0x0004000801007387 */ /* 0x000fe20000100a00 */
[----:B------:R0:W-:Y:S03]  /*2e990*/  STL.64 [R1+0x408], R10 ;  /* 0x0004080a01007387 */ /* 0x0001e60000100a00 */
[----:B0-----:R-:W4:Y:S01]  /*2e9a0*/  LDL.LU.64 R10, [R1+0x3ad8] ;  /* 0x003ad800010a7983 */ /* 0x001f220000300a00 */
        /* <DEDUP_REMOVED lines=16> */
[----:B------:R-:W2:Y:S01]  /*2eab0*/  LDL.LU.64 R50, [R1+0x3aa8] ;  /* 0x003aa80001327983 */ /* 0x000ea20000300a00 */
[----:B------:R-:W2:Y:S11]  /*2eac0*/  LDL.LU.64 R48, [R1+0x3aa0] ;  /* 0x003aa00001307983 */ /* 0x000eb60000300a00 */
[----:B------:R-:W-:Y:S10]  /*2ead0*/  @!UPT UIADD3 URZ, URZ, URZ, URZ ;  /* 0x0000003f3f3ff290 */ /* 0x000ff4000fffe03f */
        /* <DEDUP_REMOVED lines=10> */
[----:B------:R-:W3:Y:S02]  /*2eb80*/  LDL.LU.64 R28, [R1+0x3a90] ;  /* 0x003a9000011c7983 */ /* 0x000ee40000300a00 */
[C---:B---3--:R-:W-:Y:S01]  /*2eb90*/  HMMA.16816.F32 R44, R48.reuse, R28, R44 ;  /* 0x0000001c302c723c */ /* 0x048fe2000000182c */
[----:B--2---:R-:W-:Y:S01]  /*2eba0*/  STL.64 [R1+0x3a78], R30 ;  /* 0x003a781e01007387 */ /* 0x004fe20000100a00 */
[----:B------:R0:W-:Y:S06]  /*2ebb0*/  STL.64 [R1+0x3a70], R28 ;  /* 0x003a701c01007387 */ /* 0x0001ec0000100a00 */
[C---:B0-----:R-:W-:Y:S11]  /*2ebc0*/  HMMA.16816.F32 R28, R48.reuse, R24, R56 ;  /* 0x00000018301c723c */ /* 0x041ff60000001838 */
[----:B------:R-:W-:Y:S04]  /*2ebd0*/  @!UPT UIADD3 URZ, URZ, URZ, URZ ;  /* 0x0000003f3f3ff290 */ /* 0x000fe8000fffe03f */
[----:B------:R-:W-:Y:S01]  /*2ebe0*/  STL.64 [R1+0x110], R44 ;  /* 0x0001102c01007387 */ /* 0x000fe20000100a00 */
[----:B------:R-:W-:Y:S02]  /*2ebf0*/  STL.64 [R1+0x118], R46 ;  /* 0x0001182e01007387 */ /* 0x000fe40000100a00 */
[----:B------:R-:W-:Y:S02]  /*2ec00*/  STL.64 [R1+0x3a68], R26 ;  /* 0x003a681a01007387 */ /* 0x000fe40000100a00 */
[----:B------:R0:W-:Y:S02]  /*2ec10*/  STL.64 [R1+0x3a60], R24 ;  /* 0x003a601801007387 */ /* 0x0001e40000100a00 */
[C---:B0-----:R-:W-:Y:S01]  /*2ec20*/  HMMA.16816.F32 R24, R48.reuse, R20, R52 ;  /* 0x000000143018723c */ /* 0x041fe20000001834 */
[----:B------:R-:W-:Y:S01]  /*2ec30*/  STL.64 [R1+0x100], R28 ;  /* 0x0001001c01007387 */ /* 0x000fe20000100a00 */
[----:B------:R-:W-:Y:S02]  /*2ec40*/  STL.64 [R1+0x108], R30 ;  /* 0x0001081e01007387 */ /* 0x000fe40000100a00 */
[----:B------:R-:W-:Y:S02]  /*2ec50*/  STL.64 [R1+0x3a58], R22 ;  /* 0x003a581601007387 */ /* 0x000fe40000100a00 */
[----:B------:R0:W-:Y:S11]  /*2ec60*/  STL.64 [R1+0x3a50], R20 ;  /* 0x003a501401007387 */ /* 0x0001f60000100a00 */
[----:B------:R-:W-:Y:S06]  /*2ec70*/  @!UPT UIADD3 URZ, URZ, URZ, URZ ;  /* 0x0000003f3f3ff290 */ /* 0x000fec000fffe03f */
[----:B------:R-:W-:Y:S01]  /*2ec80*/  STL.64 [R1+0xf0], R24 ;  /* 0x0000f01801007387 */ /* 0x000fe20000100a00 */
[----:B------:R1:W-:Y:S01]  /*2ec90*/  STL.64 [R1+0xf8], R26 ;  /* 0x0000f81a01007387 */ /* 0x0003e20000100a00 */
[C---:B0-----:R-:W-:Y:S01]  /*2eca0*/  HMMA.16816.F32 R20, R48.reuse, R8, R36 ;  /* 0x000000083014723c */ /* 0x041fe20000001824 */
[----:B------:R-:W2:Y:S07]  /*2ecb0*/  LDL.LU.64 R36, [R1+0xa40] ;  /* 0x000a400001247983 */ /* 0x000eae0000300a00 */
[C---:B-1----:R-:W-:Y:S11]  /*2ecc0*/  HMMA.16816.F32 R24, R48.reuse, R4, R40 ;  /* 0x000000043018723c */ /* 0x042ff60000001828 */
[----:B------:R-:W-:Y:S11]  /*2ecd0*/  @!UPT UIADD3 URZ, URZ, URZ, URZ ;  /* 0x0000003f3f3ff290 */ /* 0x000ff6000fffe03f */
[----:B------:R-:W-:Y:S01]  /*2ece0*/  @!UPT UIADD3 URZ, URZ, URZ, URZ ;  /* 0x0000003f3f3ff290 */ /* 0x000fe2000fffe03f */
[----:B------:R0:W-:Y:S01]  /*2ecf0*/  STL.64 [R1+0x3b0], R24 ;  /* 0x0003b01801007387 */ /* 0x0001e20000100a00 */
[----:B------:R1:W-:Y:S02]  /*2ed00*/  STL.64 [R1+0x3b8], R26 ;  /* 0x0003b81a01007387 */ /* 0x0003e40000100a00 */
[----:B------:R-:W2:Y:S02]  /*2ed10*/  LDL.LU.64 R38, [R1+0xa48] ;  /* 0x000a480001267983 */ /* 0x000ea40000300a00 */
[----:B------:R3:W-:Y:S01]  /*2ed20*/  STL.64 [R1+0x710], R20 ;  /* 0x0007101401007387 */ /* 0x0007e20000100a00 */
[----:B------:R4:W-:Y:S01]  /*2ed30*/  STL.64 [R1+0x718], R22 ;  /* 0x0007181601007387 */ /* 0x0009e20000100a00 */
[----:B------:R-:W2:Y:S02]  /*2ed40*/  LDL.LU.64 R52, [R1+0xa30] ;  /* 0x000a300001347983 */ /* 0x000ea40000300a00 */
[----:B------:R-:W2:Y:S02]  /*2ed50*/  LDL.LU.64 R54, [R1+0xa38] ;  /* 0x000a380001367983 */ /* 0x000ea40000300a00 */
[----:B------:R-:W2:Y:S01]  /*2ed60*/  LDL.LU.64 R28, [R1+0xdc0] ;  /* 0x000dc000011c7983 */ /* 0x000ea20000300a00 */
[----:B------:R-:W2:Y:S04]  /*2ed70*/  LDL.LU.64 R30, [R1+0xdc8] ;  /* 0x000dc800011e7983 */ /* 0x000ea80000300a00 */
[----:B0-----:R-:W2:Y:S01]  /*2ed80*/  LDL.LU.64 R24, [R1+0xdb0] ;  /* 0x000db00001187983 */ /* 0x001ea20000300a00 */
[----:B-1----:R-:W2:Y:S02]  /*2ed90*/  LDL.LU.64 R26, [R1+0xdb8] ;  /* 0x000db800011a7983 */ /* 0x002ea40000300a00 */
[----:B---3--:R-:W3:Y:S01]  /*2eda0*/  LDL.LU.64 R20, [R1+0xda0] ;  /* 0x000da00001147983 */ /* 0x008ee20000300a00 */
[----:B----4-:R-:W3:Y:S01]  /*2edb0*/  LDL.LU.64 R22, [R1+0xda8] ;  /* 0x000da80001167983 */ /* 0x010ee20000300a00 */
[----:B------:R-:W4:Y:S02]  /*2edc0*/  LDL.LU.64 R56, [R1+0xd90] ;  /* 0x000d900001387983 */ /* 0x000f240000300a00 */
[----:B------:R-:W4:Y:S02]  /*2edd0*/  LDL.LU.64 R58, [R1+0xd98] ;  /* 0x000d9800013a7983 */ /* 0x000f240000300a00 */
[----:B------:R-:W3:Y:S01]  /*2ede0*/  LDL.LU.64 R40, [R1+0xd80] ;  /* 0x000d800001287983 */ /* 0x000ee20000300a00 */
[----:B------:R-:W3:Y:S01]  /*2edf0*/  LDL.LU.64 R42, [R1+0xd88] ;  /* 0x000d8800012a7983 */ /* 0x000ee20000300a00 */
[----:B------:R-:W3:Y:S02]  /*2ee00*/  LDL.LU.64 R44, [R1+0xd60] ;  /* 0x000d6000012c7983 */ /* 0x000ee40000300a00 */
[----:B------:R-:W3:Y:S01]  /*2ee10*/  LDL.LU.64 R46, [R1+0xd68] ;  /* 0x000d6800012e7983 */ /* 0x000ee20000300a00 */
[C---:B--2---:R-:W-:Y:S08]  /*2ee20*/  HMMA.16816.F32 R36, R48.reuse, R12, R36 ;  /* 0x0000000c3024723c */ /* 0x044ff00000001824 */
[----:B------:R-:W-:Y:S01]  /*2ee30*/  HMMA.16816.F32 R48, R48, R16, R52 ;  /* 0x000000103030723c */ /* 0x000fe20000001834 */
[----:B---3--:R-:W-:Y:S01]  /*2ee40*/  STL.64 [R1+0x3a48], R46 ;  /* 0x003a482e01007387 */ /* 0x008fe20000100a00 */
[----:B------:R0:W-:Y:S03]  /*2ee50*/  STL.64 [R1+0x3a40], R44 ;  /* 0x003a402c01007387 */ /* 0x0001e60000100a00 */
[----:B0-----:R-:W2:Y:S01]  /*2ee60*/  LDL.LU.64 R44, [R1+0xd70] ;  /* 0x000d7000012c7983 */ /* 0x001ea20000300a00 */
[----:B------:R-:W2:Y:S09]  /*2ee70*/  LDL.LU.64 R46, [R1+0xd78] ;  /* 0x000d7800012e7983 */ /* 0x000eb20000300a00 */
[----:B------:R0:W-:Y:S02]  /*2ee80*/  STL.64 [R1+0xa40], R36 ;  /* 0x000a402401007387 */ /* 0x0001e40000100a00 */
[----:B------:R1:W-:Y:S01]  /*2ee90*/  STL.64 [R1+0xa48], R38 ;  /* 0x000a482601007387 */ /* 0x0003e20000100a00 */
[----:B0-----:R-:W3:Y:S01]  /*2eea0*/  LDL.LU.64 R36, [R1+0x40] ;  /* 0x0000400001247983 */ /* 0x001ee20000300a00 */
[----:B-1----:R-:W3:Y:S02]  /*2eeb0*/  LDL.LU.64 R38, [R1+0x48] ;  /* 0x0000480001267983 */ /* 0x002ee40000300a00 */
[----:B------:R-:W2:Y:S02]  /*2eec0*/  LDL.LU.64 R54, [R1+0x3a88] ;  /* 0x003a880001367983 */ /* 0x000ea40000300a00 */
[----:B------:R-:W2:Y:S01]  /*2eed0*/  LDL.LU.64 R52, [R1+0x3a80] ;  /* 0x003a800001347983 */ /* 0x000ea20000300a00 */
        /* <DEDUP_REMOVED lines=24> */
[----:B------:R-:W4:Y:S01]  /*2f060*/  LDL.LU.64 R20, [R1+0x3a50] ;  /* 0x003a500001147983 */ /* 0x000f220000300a00 */
[C---:B------:R-:W-:Y:S08]  /*2f070*/  HMMA.16816.F32 R40, R52.reuse, R4, R40 ;  /* 0x000000043428723c */ /* 0x040ff00000001828 */
[C---:B------:R-:W-:Y:S08]  /*2f080*/  HMMA.16816.F32 R44, R52.reuse, R8, R44 ;  /* 0x00000008342c723c */ /* 0x040ff0000000182c */
[C---:B----4-:R-:W-:Y:S11]  /*2f090*/  HMMA.16816.F32 R56, R52.reuse, R20, R56 ;  /* 0x000000143438723c */ /* 0x050ff60000001838 */
[----:B------:R-:W-:Y:S11]  /*2f0a0*/  @!UPT UIADD3 URZ, URZ, URZ, URZ ;  /* 0x0000003f3f3ff290 */ /* 0x000ff6000fffe03f */
[----:B------:R-:W-:Y:S01]  /*2f0b0*/  @!UPT UIADD3 URZ, URZ, URZ, URZ ;  /* 0x0000003f3f3ff290 */ /* 0x000fe2000fffe03f */
[----:B------:R0:W-:Y:S01]  /*2f0c0*/  STL.64 [R1+0xd90], R56 ;  /* 0x000d903801007387 */ /* 0x0001e20000100a00 */
[----:B------:R1:W-:Y:S03]  /*2f0d0*/  STL.64 [R1+0xd98], R58 ;  /* 0x000d983a01007387 */ /* 0x0003e60000100a00 */
[----:B0-----:R-:W4:Y:S01]  /*2f0e0*/  LDL.LU.64 R56, [R1+0xd30] ;  /* 0x000d300001387983 */ /* 0x001f220000300a00 */
[----:B-1----:R-:W4:Y:S02]  /*2f0f0*/  LDL.LU.64 R58, [R1+0xd38] ;  /* 0x000d3800013a7983 */ /* 0x002f240000300a00 */
[----:B------:R0:W-:Y:S02]  /*2f100*/  STL.64 [R1+0xd80], R40 ;  /* 0x000d802801007387 */ /* 0x0001e40000100a00 */
[----:B------:R1:W-:Y:S01]  /*2f110*/  STL.64 [R1+0xd88], R42 ;  /* 0x000d882a01007387 */ /* 0x0003e20000100a00 */
[----:B0-----:R-:W2:Y:S01]  /*2f120*/  LDL.LU.64 R40, [R1+0xd20] ;  /* 0x000d200001287983 */ /* 0x001ea20000300a00 */
[----:B-1----:R-:W2:Y:S02]  /*2f130*/  LDL.LU.64 R42, [R1+0xd28] ;  /* 0x000d2800012a7983 */ /* 0x002ea40000300a00 */
[----:B------:R-:W-:Y:S02]  /*2f140*/  STL.64 [R1+0xd70], R44 ;  /* 0x000d702c01007387 */ /* 0x000fe40000100a00 */
[----:B------:R0:W-:Y:S02]  /*2f150*/  STL.64 [R1+0xd78], R46 ;  /* 0x000d782e01007387 */ /* 0x0001e40000100a00 */
[----:B0-----:R-:W2:Y:S01]  /*2f160*/  LDL.LU.64 R46, [R1+0x3a48] ;  /* 0x003a4800012e7983 */ /* 0x001ea20000300a00 */
[----:B------:R-:W2:Y:S02]  /*2f170*/  LDL.LU.64 R44, [R1+0x3a40] ;  /* 0x003a4000012c7983 */ /* 0x000ea40000300a00 */
[C---:B--2---:R-:W-:Y:S08]  /*2f180*/  HMMA.16816.F32 R44, R52.reuse, R12, R44 ;  /* 0x0000000c342c723c */ /* 0x044ff0000000182c */
[----:B---3--:R-:W-:Y:S11]  /*2f190*/  HMMA.16816.F32 R52, R52, R16, R36 ;  /* 0x000000103434723c */ /* 0x008ff60000001824 */
[----:B------:R-:W-:Y:S04]  /*2f1a0*/  @!UPT UIADD3 URZ, URZ, URZ, URZ ;  /* 0x0000003f3f3ff290 */ /* 0x000fe8000fffe03f */
[----:B------:R0:W-:Y:S01]  /*2f1b0*/  STL.64 [R1+0xd60], R44 ;  /* 0x000d602c01007387 */ /* 0x0001e20000100a00 */
[----:B------:R1:W-:Y:S03]  /*2f1c0*/  STL.64 [R1+0xd68], R46 ;  /* 0x000d682e01007387 */ /* 0x0003e60000100a00 */
[----:B0-----:R-:W2:Y:S01]  /*2f1d0*/  LDL.LU.64 R44, [R1+0xd10] ;  /* 0x000d1000012c7983 */ /* 0x001ea20000300a00 */
[----:B-1----:R-:W2:Y:S02]  /*2f1e0*/  LDL.LU.64 R46, [R1+0xd18] ;  /* 0x000d1800012e7983 */ /* 0x002ea40000300a00 */
[----:B------:R-:W3:Y:S02]  /*2f1f0*/  LDL.LU.64 R38, [R1+0x3a38] ;  /* 0x003a380001267983 */ /* 0x000ee40000300a00 */
[----:B------:R-:W3:Y:S01]  /*2f200*/  LDL.LU.64 R36, [R1+0x3a30] ;  /* 0x003a300001247983 */ /* 0x000ee20000300a00 */
[----:B------:R0:W-:Y:S01]  /*2f210*/  STL.64 [R1+0x40], R52 ;  /* 0x0000403401007387 */ /* 0x0001e20000100a00 */
[----:B------:R1:W-:Y:S03]  /*2f220*/  STL.64 [R1+0x48], R54 ;  /* 0x0000483601007387 */ /* 0x0003e60000100a00 */
[----:B0-----:R-:W2:Y:S01]  /*2f230*/  LDL.LU.64 R52, [R1+0xd40] ;  /* 0x000d400001347983 */ /* 0x001ea20000300a00 */
[----:B-1----:R-:W2:Y:S01]  /*2f240*/  LDL.LU.64 R54, [R1+0xd48] ;  /* 0x000d480001367983 */ /* 0x002ea20000300a00 */
        /* <DEDUP_REMOVED lines=15> */
[----:B------:R4:W-:Y:S01]  /*2f340*/  STL.64 [R1+0x3a20], R28 ;  /* 0x003a201c01007387 */ /* 0x0009e20000100a00 */
[----:B------:R-:W-:Y:S01]  /*2f350*/  STL.64 [R1+0x3a18], R26 ;  /* 0x003a181a01007387 */ /* 0x000fe20000100a00 */
[----:B------:R0:W-:Y:S01]  /*2f360*/  STL.64 [R1+0x3a10], R24 ;  /* 0x003a101801007387 */ /* 0x0001e20000100a00 */
[C---:B----4-:R-:W-:Y:S08]  /*2f370*/  HMMA.16816.F32 R28, R36.reuse, R24, R56 ;  /* 0x00000018241c723c */ /* 0x050ff00000001838 */
[C---:B0-----:R-:W-:Y:S01]  /*2f380*/  HMMA.16816.F32 R24, R36.reuse, R20, R40 ;  /* 0x000000142418723c */ /* 0x041fe20000001828 */
[----:B------:R-:W-:Y:S11]  /*2f390*/  LDSM.16.MT88.4 R40, [R3+0x80] ;  /* 0x000080000328783b */ /* 0x000ff60000004200 */
[----:B------:R-:W-:Y:S03]  /*2f3a0*/  @!UPT UIADD3 URZ, URZ, URZ, URZ ;  /* 0x0000003f3f3ff290 */ /* 0x000fe6000fffe03f */
[----:B------:R-:W-:Y:S01]  /*2f3b0*/  STL.64 [R1+0xd30], R28 ;  /* 0x000d301c01007387 */ /* 0x000fe20000100a00 */
[----:B------:R-:W-:Y:S02]  /*2f3c0*/  STL.64 [R1+0xd38], R30 ;  /* 0x000d381e01007387 */ /* 0x000fe40000100a00 */
[----:B------:R-:W-:Y:S02]  /*2f3d0*/  STL.64 [R1+0x3a08], R22 ;  /* 0x003a081601007387 */ /* 0x000fe40000100a00 */
[----:B------:R0:W-:Y:S03]  /*2f3e0*/  STL.64 [R1+0x3a00], R20 ;  /* 0x003a001401007387 */ /* 0x0001e60000100a00 */
[----:B------:R-:W-:Y:S01]  /*2f3f0*/  STL.64 [R1+0xd20], R24 ;  /* 0x000d201801007387 */ /* 0x000fe20000100a00 */
[----:B------:R-:W-:Y:S02]  /*2f400*/  STL.64 [R1+0xd28], R26 ;  /* 0x000d281a01007387 */ /* 0x000fe40000100a00 */
[----:B------:R-:W-:Y:S02]  /*2f410*/  STL.64 [R1+0x39f8], R6 ;  /* 0x0039f80601007387 */ /* 0x000fe40000100a00 */
[----:B------:R3:W-:Y:S01]  /*2f420*/  STL.64 [R1+0x39f0], R4 ;  /* 0x0039f00401007387 */ /* 0x0007e20000100a00 */
[C---:B0-----:R-:W-:Y:S01]  /*2f430*/  HMMA.16816.F32 R20, R36.reuse, R4, R44 ;  /* 0x000000042414723c */ /* 0x041fe2000000182c */
[----:B------:R-:W-:Y:S11]  /*2f440*/  LDSM.16.MT88.4 R44, [R3+0x100] ;  /* 0x00010000032c783b */ /* 0x000ff60000004200 */
[----:B------:R-:W-:Y:S11]  /*2f450*/  @!UPT UIADD3 URZ, URZ, URZ, URZ ;  /* 0x0000003f3f3ff290 */ /* 0x000ff6000fffe03f */
[----:B------:R-:W-:Y:S01]  /*2f460*/  STL.64 [R1+0xd10], R20 ;  /* 0x000d101401007387 */ /* 0x000fe20000100a00 */
[----:B------:R-:W-:Y:S01]  /*2f470*/  STL.64 [R1+0xd18], R22 ;  /* 0x000d181601007387 */ /* 0x000fe20000100a00 */
[C---:B---3--:R-:W-:Y:S02]  /*2f480*/  HMMA.16816.F32 R4, R36.reuse, R8, R48 ;  /* 0x000000082404723c */ /* 0x048fe40000001830 */
[----:B------:R-:W0:Y:S04]  /*2f490*/  LDSM.16.MT88.4 R48, [R3+0x180] ;  /* 0x000180000330783b */ /* 0x000e280000004200 */
[----:B0-----:R-:W-:Y:S11]  /*2f4a0*/  STL.64 [R1+0x39b8], R50 ;  /* 0x0039b83201007387 */ /* 0x001ff60000100a00 */
[----:B------:R-:W-:Y:S06]  /*2f4b0*/  @!UPT UIADD3 URZ, URZ, URZ, URZ ;  /* 0x0000003f3f3ff290 */ /* 0x000fec000fffe03f */
[----:B------:R-:W-:Y:S02]  /*2f4c0*/  STL.64 [R1+0xd00], R4 ;  /* 0x000d000401007387 */ /* 0x000fe40000100a00 */
[----:B------:R2:W-:Y:S02]  /*2f4d0*/  STL.64 [R1+0xd08], R6 ;  /* 0x000d080601007387 */ /* 0x0005e40000100a00 */
[----:B--2---:R-:W-:Y:S01]  /*2f4e0*/  HMMA.16816.F32 R4, R36, R12, R52 ;  /* 0x0000000c2404723c */ /* 0x004fe20000001834 */
[----:B------:R-:W0:Y:S04]  /*2f4f0*/  LDSM.16.MT88.4 R52, [R3+0x200] ;  /* 0x000200000334783b */ /* 0x000e280000004200 */
[----:B------:R-:W-:Y:S01]  /*2f500*/  STL.64 [R1+0x39b0], R48 ;  /* 0x0039b03001007387 */ /* 0x000fe20000100a00 */
[----:B------:R-:W2:Y:S02]  /*2f510*/  LDL.LU.64 R28, [R1+0x940] ;  /* 0x00094000011c7983 */ /* 0x000ea40000300a00 */
[----:B------:R-:W2:Y:S11]  /*2f520*/  LDL.LU.64 R30, [R1+0x948] ;  /* 0x00094800011e7983 */ /* 0x000eb60000300a00 */
[----:B------:R-:W-:Y:S04]  /*2f530*/  @!UPT UIADD3 URZ, URZ, URZ, URZ ;  /* 0x0000003f3f3ff290 */ /* 0x000fe8000fffe03f */
[----:B------:R1:W-:Y:S01]  /*2f540*/  STL.64 [R1+0xcf0], R4 ;  /* 0x000cf00401007387 */ /* 0x0003e20000100a00 */
[----:B------:R3:W-:Y:S02]  /*2f550*/  STL.64 [R1+0xcf8], R6 ;  /* 0x000cf80601007387 */ /* 0x0007e40000100a00 */
[----:B------:R-:W4:Y:S02]  /*2f560*/  LDL.LU.64 R24, [R1+0x930] ;  /* 0x0009300001187983 */ /* 0x000f240000300a00 */
[----:B------:R-:W4:Y:S01]  /*2f570*/  LDL.LU.64 R26, [R1+0x938] ;  /* 0x00093800011a7983 */ /* 0x000f220000300a00 */
[----:B------:R-:W4:Y:S01]  /*2f580*/  LDL.LU.64 R20, [R1+0x920] ;  /* 0x0009200001147983 */ /* 0x000f220000300a00 */
[----:B------:R-:W4:Y:S03]  /*2f590*/  LDL.LU.64 R22, [R1+0x928] ;  /* 0x0009280001167983 */ /* 0x000f260000300a00 */
[----:B-1----:R-:W4:Y:S01]  /*2f5a0*/  LDL.LU.64 R4, [R1+0x910] ;  /* 0x0009100001047983 */ /* 0x002f220000300a00 */
[----:B---3--:R-:W3:Y:S02]  /*2f5b0*/  LDL.LU.64 R6, [R1+0x918] ;  /* 0x0009180001067983 */ /* 0x008ee40000300a00 */
[----:B------:R-:W3:Y:S02]  /*2f5c0*/  LDL.LU.64 R56, [R1+0x8f0] ;  /* 0x0008f00001387983 */ /* 0x000ee40000300a00 */
[----:B------:R-:W3:Y:S01]  /*2f5d0*/  LDL.LU.64 R58, [R1+0x8f8] ;  /* 0x0008f800013a7983 */ /* 0x000ee20000300a00 */
[----:B------:R-:W3:Y:S01]  /*2f5e0*/  LDL.LU.64 R48, [R1+0x8e0] ;  /* 0x0008e00001307983 */ /* 0x000ee20000300a00 */
[----:B------:R-:W3:Y:S02]  /*2f5f0*/  LDL.LU.64 R50, [R1+0x8e8] ;  /* 0x0008e80001327983 */ /* 0x000ee40000300a00 */
[----:B0-----:R-:W-:Y:S02]  /*2f600*/  STL.64 [R1+0x3998], R54 ;  /* 0x0039983601007387 */ /* 0x001fe40000100a00 */
[----:B------:R0:W-:Y:S02]  /*2f610*/  STL.64 [R1+0x3990], R52 ;  /* 0x0039903401007387 */ /* 0x0001e40000100a00 */
[----:B0-----:R-:W3:Y:S01]  /*2f620*/  LDL.LU.64 R52, [R1+0x9e0] ;  /* 0x0009e00001347983 */ /* 0x001ee20000300a00 */
[----:B------:R-:W3:Y:S01]  /*2f630*/  LDL.LU.64 R54, [R1+0x9e8] ;  /* 0x0009e80001367983 */ /* 0x000ee20000300a00 */
[----:B--2---:R-:W-:Y:S08]  /*2f640*/  HMMA.16816.F32 R28, R40, R32, R28 ;  /* 0x00000020281c723c */ /* 0x004ff0000000181c */
[----:B---3--:R-:W-:Y:S01]  /*2f650*/  HMMA.16816.F32 R36, R36, R16, R52 ;  /* 0x000000102424723c */ /* 0x008fe20000001834 */
[----:B------:R-:W2:Y:S01]  /*2f660*/  LDL.LU.64 R52, [R1+0x5e0] ;  /* 0x0005e00001347983 */ /* 0x000ea20000300a00 */
[----:B------:R-:W2:Y:S11]  /*2f670*/  LDL.LU.64 R54, [R1+0x5e8] ;  /* 0x0005e80001367983 */ /* 0x000eb60000300a00 */
[----:B------:R-:W-:Y:S10]  /*2f680*/  @!UPT UIADD3 URZ, URZ, URZ, URZ ;  /* 0x0000003f3f3ff290 */ /* 0x000ff4000fffe03f */
[----:B------:R-:W-:Y:S01]  /*2f690*/  STL.64 [R1+0x9e0], R36 ;  /* 0x0009e02401007387 */ /* 0x000fe20000100a00 */
[----:B------:R-:W-:Y:S02]  /*2f6a0*/  STL.64 [R1+0x9e8], R38 ;  /* 0x0009e82601007387 */ /* 0x000fe40000100a00 */
[----:B------:R-:W0:Y:S02]  /*2f6b0*/  LDSM.16.MT88.4 R36, [R3+0x280] ;  /* 0x000280000324783b */ /* 0x000e240000004200 */
[----:B0-----:R-:W-:Y:S02]  /*2f6c0*/  STL.64 [R1+0x3928], R38 ;  /* 0x0039282601007387 */ /* 0x001fe40000100a00 */
[----:B------:R0:W-:Y:S02]  /*2f6d0*/  STL.64 [R1+0x3920], R36 ;  /* 0x0039202401007387 */ /* 0x0001e40000100a00 */
[----:B0-----:R-:W3:Y:S01]  /*2f6e0*/  LDL.LU.64 R36, [R1+0x900] ;  /* 0x0009000001247983 */ /* 0x001ee20000300a00 */
[----:B------:R-:W3:Y:S02]  /*2f6f0*/  LDL.LU.64 R38, [R1+0x908] ;  /* 0x0009080001267983 */ /* 0x000ee40000300a00 */
[----:B------:R-:W-:Y:S02]  /*2f700*/  STL.64 [R1+0x940], R28 ;  /* 0x0009401c01007387 */ /* 0x000fe40000100a00 */
[----:B------:R0:W-:Y:S02]  /*2f710*/  STL.64 [R1+0x948], R30 ;  /* 0x0009481e01007387 */ /* 0x0001e40000100a00 */
        /* <DEDUP_REMOVED lines=27> */
[----:B------:R0:W-:Y:S02]  /*2f8d0*/  STL.64 [R1+0x908], R38 ;  /* 0x0009082601007387 */ /* 0x0001e40000100a00 */
[----:B------:R-:W-:Y:S02]  /*2f8e0*/  STL.64 [R1+0x39e8], R10 ;  /* 0x0039e80a01007387 */ /* 0x000fe40000100a00 */
[----:B------:R1:W-:Y:S01]  /*2f8f0*/  STL.64 [R1+0x39e0], R8 ;  /* 0x0039e00801007387 */ /* 0x0003e20000100a00 */
[C---:B0-----:R-:W-:Y:S08]  /*2f900*/  HMMA.16816.F32 R36, R40.reuse, R8, R56 ;  /* 0x000000082824723c */ /* 0x041ff00000001838 */
[C---:B-1----:R-:W-:Y:S11]  /*2f910*/  HMMA.16816.F32 R8, R40.reuse, R12, R48 ;  /* 0x0000000c2808723c */ /* 0x042ff60000001830 */
[----:B------:R-:W-:Y:S04]  /*2f920*/  @!UPT UIADD3 URZ, URZ, URZ, URZ ;  /* 0x0000003f3f3ff290 */ /* 0x000fe8000fffe03f */
[----:B------:R-:W-:Y:S01]  /*2f930*/  STL.64 [R1+0x8f0], R36 ;  /* 0x0008f02401007387 */ /* 0x000fe20000100a00 */
[----:B------:R-:W-:Y:S02]  /*2f940*/  STL.64 [R1+0x8f8], R38 ;  /* 0x0008f82601007387 */ /* 0x000fe40000100a00 */
[----:B------:R-:W3:Y:S02]  /*2f950*/  LDL.LU.64 R48, [R1+0x560] ;  /* 0x0005600001307983 */ /* 0x000ee40000300a00 */
[----:B------:R-:W3:Y:S03]  /*2f960*/  LDL.LU.64 R50, [R1+0x568] ;  /* 0x0005680001327983 */ /* 0x000ee60000300a00 */
[----:B------:R-:W-:Y:S01]  /*2f970*/  STL.64 [R1+0x8e0], R8 ;  /* 0x0008e00801007387 */ /* 0x000fe20000100a00 */
[----:B------:R0:W-:Y:S02]  /*2f980*/  STL.64 [R1+0x8e8], R10 ;  /* 0x0008e80a01007387 */ /* 0x0001e40000100a00 */
[----:B0-----:R-:W-:Y:S01]  /*2f990*/  HMMA.16816.F32 R8, R40, R16, R52 ;  /* 0x000000102808723c */ /* 0x001fe20000001834 */
[----:B------:R-:W-:Y:S01]  /*2f9a0*/  STL.64 [R1+0x39d8], R14 ;  /* 0x0039d80e01007387 */ /* 0x000fe20000100a00 */
[----:B------:R-:W-:Y:S02]  /*2f9b0*/  STL.64 [R1+0x39d0], R12 ;  /* 0x0039d00c01007387 */ /* 0x000fe40000100a00 */
[----:B------:R-:W2:Y:S02]  /*2f9c0*/  LDL.LU.64 R52, [R1+0x550] ;  /* 0x0005500001347983 */ /* 0x000ea40000300a00 */
[----:B------:R-:W2:Y:S11]  /*2f9d0*/  LDL.LU.64 R54, [R1+0x558] ;  /* 0x0005580001367983 */ /* 0x000eb60000300a00 */
[----:B------:R-:W-:Y:S06]  /*2f9e0*/  @!UPT UIADD3 URZ, URZ, URZ, URZ ;  /* 0x0000003f3f3ff290 */ /* 0x000fec000fffe03f */
[----:B------:R0:W-:Y:S01]  /*2f9f0*/  STL.64 [R1+0x5e0], R8 ;  /* 0x0005e00801007387 */ /* 0x0001e20000100a00 */
[----:B------:R1:W-:Y:S02]  /*2fa00*/  STL.64 [R1+0x5e8], R10 ;  /* 0x0005e80a01007387 */ /* 0x0003e40000100a00 */
[----:B------:R-:W4:Y:S02]  /*2fa10*/  LDL.LU.64 R40, [R1+0x540] ;  /* 0x0005400001287983 */ /* 0x000f240000300a00 */
[----:B------:R-:W4:Y:S01]  /*2fa20*/  LDL.LU.64 R42, [R1+0x548] ;  /* 0x00054800012a7983 */ /* 0x000f220000300a00 */
[----:B------:R-:W4:Y:S01]  /*2fa30*/  LDL.LU.64 R36, [R1+0x530] ;  /* 0x0005300001247983 */ /* 0x000f220000300a00 */
[----:B------:R-:W4:Y:S03]  /*2fa40*/  LDL.LU.64 R38, [R1+0x538] ;  /* 0x0005380001267983 */ /* 0x000f260000300a00 */
[----:B0-----:R-:W4:Y:S01]  /*2fa50*/  LDL.LU.64 R8, [R1+0x520] ;  /* 0x0005200001087983 */ /* 0x001f220000300a00 */
[----:B-1----:R-:W4:Y:S02]  /*2fa60*/  LDL.LU.64 R10, [R1+0x528] ;  /* 0x00052800010a7983 */ /* 0x002f240000300a00 */
[----:B------:R-:W4:Y:S02]  /*2fa70*/  LDL.LU.64 R12, [R1+0x510] ;  /* 0x00051000010c7983 */ /* 0x000f240000300a00 */
[----:B------:R-:W4:Y:S01]  /*2fa80*/  LDL.LU.64 R14, [R1+0x518] ;  /* 0x00051800010e7983 */ /* 0x000f220000300a00 */
[----:B------:R-:W-:Y:S01]  /*2fa90*/  STL.64 [R1+0x39c8], R18 ;  /* 0x0039c81201007387 */ /* 0x000fe20000100a00 */
[----:B------:R0:W-:Y:S03]  /*2faa0*/  STL.64 [R1+0x39c0], R16 ;  /* 0x0039c01001007387 */ /* 0x0001e60000100a00 */
[----:B0-----:R-:W4:Y:S01]  /*2fab0*/  LDL.LU.64 R16, [R1+0x500] ;  /* 0x0005000001107983 */ /* 0x001f220000300a00 */
[----:B------:R-:W4:Y:S01]  /*2fac0*/  LDL.LU.64 R18, [R1+0x508] ;  /* 0x0005080001127983 */ /* 0x000f220000300a00 */
[C---:B---3--:R-:W-:Y:S02]  /*2fad0*/  HMMA.16816.F32 R56, R44.reuse, R32, R48 ;  /* 0x000000202c38723c */ /* 0x048fe40000001830 */
[----:B------:R-:W3:Y:S01]  /*2fae0*/  LDL.LU.64 R48, [R1+0x210] ;  /* 0x0002100001307983 */ /* 0x000ee20000300a00 */
[----:B------:R-:W3:Y:S05]  /*2faf0*/  LDL.LU.64 R50, [R1+0x218] ;  /* 0x0002180001327983 */ /* 0x000eea0000300a00 */
[C---:B--2---:R-:W-:Y:S11]  /*2fb00*/  HMMA.16816.F32 R52, R44.reuse, R28, R52 ;  /* 0x0000001c2c34723c */ /* 0x044ff60000001834 */
[----:B------:R-:W-:Y:S04]  /*2fb10*/  @!UPT UIADD3 URZ, URZ, URZ, URZ ;  /* 0x0000003f3f3ff290 */ /* 0x000fe8000fffe03f */
[----:B------:R0:W-:Y:S01]  /*2fb20*/  STL.64 [R1+0x560], R56 ;  /* 0x0005603801007387 */ /* 0x0001e20000100a00 */
[----:B------:R1:W-:Y:S03]  /*2fb30*/  STL.64 [R1+0x568], R58 ;  /* 0x0005683a01007387 */ /* 0x0003e60000100a00 */
[----:B0-----:R-:W2:Y:S01]  /*2fb40*/  LDL.LU.64 R56, [R1+0x1b0] ;  /* 0x0001b00001387983 */ /* 0x001ea20000300a00 */
[----:B-1----:R-:W2:Y:S01]  /*2fb50*/  LDL.LU.64 R58, [R1+0x1b8] ;  /* 0x0001b800013a7983 */ /* 0x002ea20000300a00 */
[C---:B----4-:R-:W-:Y:S08]  /*2fb60*/  HMMA.16816.F32 R40, R44.reuse, R24, R40 ;  /* 0x000000182c28723c */ /* 0x050ff00000001828 */
[C---:B------:R-:W-:Y:S08]  /*2fb70*/  HMMA.16816.F32 R36, R44.reuse, R20, R36 ;  /* 0x000000142c24723c */ /* 0x040ff00000001824 */
[C---:B------:R-:W-:Y:S01]  /*2fb80*/  HMMA.16816.F32 R8, R44.reuse, R4, R8 ;  /* 0x000000042c08723c */ /* 0x040fe20000001808 */
[----:B------:R0:W-:Y:S01]  /*2fb90*/  STL.64 [R1+0x550], R52 ;  /* 0x0005503401007387 */ /* 0x0001e20000100a00 */
[----:B------:R1:W-:Y:S03]  /*2fba0*/  STL.64 [R1+0x558], R54 ;  /* 0x0005583601007387 */ /* 0x0003e60000100a00 */
[----:B0-----:R-:W4:Y:S01]  /*2fbb0*/  LDL.LU.64 R52, [R1+0x1a0] ;  /* 0x0001a00001347983 */ /* 0x001f220000300a00 */
[----:B-1----:R-:W4:Y:S03]  /*2fbc0*/  LDL.LU.64 R54, [R1+0x1a8] ;  /* 0x0001a80001367983 */ /* 0x002f260000300a00 */
[----:B------:R0:W-:Y:S01]  /*2fbd0*/  STL.64 [R1+0x540], R40 ;  /* 0x0005402801007387 */ /* 0x0001e20000100a00 */
[----:B------:R1:W-:Y:S03]  /*2fbe0*/  STL.64 [R1+0x548], R42 ;  /* 0x0005482a01007387 */ /* 0x0003e60000100a00 */
[----:B0-----:R-:W2:Y:S01]  /*2fbf0*/  LDL.LU.64 R40, [R1+0x190] ;  /* 0x0001900001287983 */ /* 0x001ea20000300a00 */
[----:B-1----:R-:W2:Y:S02]  /*2fc00*/  LDL.LU.64 R42, [R1+0x198] ;  /* 0x00019800012a7983 */ /* 0x002ea40000300a00 */
[----:B------:R0:W-:Y:S02]  /*2fc10*/  STL.64 [R1+0x530], R36 ;  /* 0x0005302401007387 */ /* 0x0001e40000100a00 */
[----:B------:R1:W-:Y:S01]  /*2fc20*/  STL.64 [R1+0x538], R38 ;  /* 0x0005382601007387 */ /* 0x0003e20000100a00 */
[----:B0-----:R-:W2:Y:S01]  /*2fc30*/  LDL.LU.64 R36, [R1+0x4e0] ;  /* 0x0004e00001247983 */ /* 0x001ea20000300a00 */
[----:B-1----:R-:W2:Y:S03]  /*2fc40*/  LDL.LU.64 R38, [R1+0x4e8] ;  /* 0x0004e80001267983 */ /* 0x002ea60000300a00 */
        /* <DEDUP_REMOVED lines=18> */
[----:B------:R-:W-:Y:S02]  /*2fd70*/  STL.64 [R1+0x39a8], R14 ;  /* 0x0039a80e01007387 */ /* 0x000fe40000100a00 */
[----:B------:R0:W-:Y:S02]  /*2fd80*/  STL.64 [R1+0x39a0], R12 ;  /* 0x0039a00c01007387 */ /* 0x0001e40000100a00 */
[----:B0-----:R-:W2:Y:S01]  /*2fd90*/  LDL.LU.64 R12, [R1+0x1c0] ;  /* 0x0001c000010c7983 */ /* 0x001ea20000300a00 */
[----:B------:R-:W2:Y:S01]  /*2fda0*/  LDL.LU.64 R14, [R1+0x1c8] ;  /* 0x0001c800010e7983 */ /* 0x000ea20000300a00 */
[----:B---3--:R-:W-:Y:S02]  /*2fdb0*/  HMMA.16816.F32 R44, R44, R16, R48 ;  /* 0x000000102c2c723c */ /* 0x008fe40000001830 */
[----:B------:R-:W2:Y:S01]  /*2fdc0*/  LDL.LU.64 R50, [R1+0x39b8] ;  /* 0x0039b80001327983 */ /* 0x000ea20000300a00 */
[----:B------:R-:W2:Y:S11]  /*2fdd0*/  LDL.LU.64 R48, [R1+0x39b0] ;  /* 0x0039b00001307983 */ /* 0x000eb60000300a00 */
[----:B------:R-:W-:Y:S09]  /*2fde0*/  @!UPT UIADD3 URZ, URZ, URZ, URZ ;  /* 0x0000003f3f3ff290 */ /* 0x000ff2000fffe03f */
[----:B------:R-:W-:Y:S01]  /*2fdf0*/  STL.64 [R1+0x210], R44 ;  /* 0x0002102c01007387 */ /* 0x000fe20000100a00 */
[----:B------:R2:W-:Y:S02]  /*2fe00*/  STL.64 [R1+0x218], R46 ;  /* 0x0002182e01007387 */ /* 0x0005e40000100a00 */
[----:B------:R-:W-:Y:S01]  /*2fe10*/  STL.64 [R1+0x3988], R30 ;  /* 0x0039881e01007387 */ /* 0x000fe20000100a00 */
[C---:B--2---:R-:W-:Y:S08]  /*2fe20*/  HMMA.16816.F32 R44, R48.reuse, R32, R12 ;  /* 0x00000020302c723c */ /* 0x044ff0000000180c */
[C---:B------:R-:W-:Y:S11]  /*2fe30*/  HMMA.16816.F32 R12, R48.reuse, R28, R56 ;  /* 0x0000001c300c723c */ /* 0x040ff60000001838 */
[----:B------:R-:W-:Y:S04]  /*2fe40*/  @!UPT UIADD3 URZ, URZ, URZ, URZ ;  /* 0x0000003f3f3ff290 */ /* 0x000fe8000fffe03f */
[----:B------:R-:W-:Y:S01]  /*2fe50*/  STL.64 [R1+0x1c0], R44 ;  /* 0x0001c02c01007387 */ /* 0x000fe20000100a00 */
[----:B------:R-:W-:Y:S02]  /*2fe60*/  STL.64 [R1+0x1c8], R46 ;  /* 0x0001c82e01007387 */ /* 0x000fe40000100a00 */
[----:B------:R-:W-:Y:S05]  /*2fe70*/  STL.64 [R1+0x3980], R28 ;  /* 0x0039801c01007387 */ /* 0x000fea0000100a00 */
[----:B------:R-:W-:Y:S01]  /*2fe80*/  STL.64 [R1+0x1b0], R12 ;  /* 0x0001b00c01007387 */ /* 0x000fe20000100a00 */
[----:B------:R4:W-:Y:S02]  /*2fe90*/  STL.64 [R1+0x1b8], R14 ;  /* 0x0001b80e01007387 */ /* 0x0009e40000100a00 */
[C---:B----4-:R-:W-:Y:S02]  /*2fea0*/  HMMA.16816.F32 R12, R48.reuse, R24, R52 ;  /* 0x00000018300c723c */ /* 0x050fe40000001834 */
[----:B------:R-:W-:Y:S01]  /*2feb0*/  STL.64 [R1+0x3978], R26 ;  /* 0x0039781a01007387 */ /* 0x000fe20000100a00 */
[----:B------:R-:W-:Y:S11]  /*2fec0*/  STL.64 [R1+0x3970], R24 ;  /* 0x0039701801007387 */ /* 0x000ff60000100a00 */
[----:B------:R-:W-:Y:S09]  /*2fed0*/  @!UPT UIADD3 URZ, URZ, URZ, URZ ;  /* 0x0000003f3f3ff290 */ /* 0x000ff2000fffe03f */
[----:B------:R-:W-:Y:S01]  /*2fee0*/  STL.64 [R1+0x1a0], R12 ;  /* 0x0001a00c01007387 */ /* 0x000fe20000100a00 */
[----:B------:R0:W-:Y:S02]  /*2fef0*/  STL.64 [R1+0x1a8], R14 ;  /* 0x0001a80e01007387 */ /* 0x0001e40000100a00 */
[----:B------:R-:W-:Y:S02]  /*2ff00*/  STL.64 [R1+0x3968], R22 ;  /* 0x0039681601007387 */ /* 0x000fe40000100a00 */
[----:B------:R1:W-:Y:S01]  /*2ff10*/  STL.64 [R1+0x3960], R20 ;  /* 0x0039601401007387 */ /* 0x0003e20000100a00 */
[C---:B0-----:R-:W-:Y:S08]  /*2ff20*/  HMMA.16816.F32 R12, R48.reuse, R20, R40 ;  /* 0x00000014300c723c */ /* 0x041ff00000001828 */
[C---:B-1----:R-:W-:Y:S11]  /*2ff30*/  HMMA.16816.F32 R20, R48.reuse, R4, R36 ;  /* 0x000000043014723c */ /* 0x042ff60000001824 */
[----:B------:R-:W-:Y:S04]  /*2ff40*/  @!UPT UIADD3 URZ, URZ, URZ, URZ ;  /* 0x0000003f3f3ff290 */ /* 0x000fe8000fffe03f */
[----:B------:R0:W-:Y:S01]  /*2ff50*/  STL.64 [R1+0x190], R12 ;  /* 0x0001900c01007387 */ /* 0x0001e20000100a00 */
[----:B------:R1:W-:Y:S03]  /*2ff60*/  STL.64 [R1+0x198], R14 ;  /* 0x0001980e01007387 */ /* 0x0003e60000100a00 */
[----:B0-----:R-:W2:Y:S01]  /*2ff70*/  LDL.LU.64 R12, [R1+0x8a0] ;  /* 0x0008a000010c7983 */ /* 0x001ea20000300a00 */
[----:B-1----:R-:W2:Y:S03]  /*2ff80*/  LDL.LU.64 R14, [R1+0x8a8] ;  /* 0x0008a800010e7983 */ /* 0x002ea60000300a00 */
[----:B------:R0:W-:Y:S02]  /*2ff90*/  STL.64 [R1+0x4e0], R20 ;  /* 0x0004e01401007387 */ /* 0x0001e40000100a00 */
[----:B------:R1:W-:Y:S01]  /*2ffa0*/  STL.64 [R1+0x4e8], R22 ;  /* 0x0004e81601007387 */ /* 0x0003e20000100a00 */
[----:B------:R-:W3:Y:S01]  /*2ffb0*/  LDL.LU.64 R52, [R1+0xb80] ;  /* 0x000b800001347983 */ /* 0x000ee20000300a00 */
[----:B------:R-:W3:Y:S02]  /*2ffc0*/  LDL.LU.64 R54, [R1+0xb88] ;  /* 0x000b880001367983 */ /* 0x000ee40000300a00 */
[----:B------:R-:W4:Y:S02]  /*2ffd0*/  LDL.LU.64 R56, [R1+0xb70] ;  /* 0x000b700001387983 */ /* 0x000f240000300a00 */
[----:B------:R-:W4:Y:S01]  /*2ffe0*/  LDL.LU.64 R58, [R1+0xb78] ;  /* 0x000b7800013a7983 */ /* 0x000f220000300a00 */
[----:B------:R-:W2:Y:S01]  /*2fff0*/  LDL.LU.64 R28, [R1+0xea0] ;  /* 0x000ea000011c7983 */ /* 0x000ea20000300a00 */
[----:B------:R-:W2:Y:S02]  /*30000*/  LDL.LU.64 R30, [R1+0xea8] ;  /* 0x000ea800011e7983 */ /* 0x000ea40000300a00 */
[----:B------:R-:W2:Y:S02]  /*30010*/  LDL.LU.64 R24, [R1+0xe90] ;  /* 0x000e900001187983 */ /* 0x000ea40000300a00 */
[----:B------:R-:W2:Y:S01]  /*30020*/  LDL.LU.64 R26, [R1+0xe98] ;  /* 0x000e9800011a7983 */ /* 0x000ea20000300a00 */
[----:B0-----:R-:W2:Y:S01]  /*30030*/  LDL.LU.64 R20, [R1+0xe80] ;  /* 0x000e800001147983 */ /* 0x001ea20000300a00 */
[----:B-1----:R-:W2:Y:S02]  /*30040*/  LDL.LU.64 R22, [R1+0xe88] ;  /* 0x000e880001167983 */ /* 0x002ea40000300a00 */
[----:B------:R-:W2:Y:S02]  /*30050*/  LDL.LU.64 R40, [R1+0xe70] ;  /* 0x000e700001287983 */ /* 0x000ea40000300a00 */
[----:B------:R-:W2:Y:S01]  /*30060*/  LDL.LU.64 R42, [R1+0xe78] ;  /* 0x000e7800012a7983 */ /* 0x000ea20000300a00 */
[----:B------:R-:W2:Y:S01]  /*30070*/  LDL.LU.64 R36, [R1+0xb50] ;  /* 0x000b500001247983 */ /* 0x000ea20000300a00 */
[----:B------:R-:W2:Y:S03]  /*30080*/  LDL.LU.64 R38, [R1+0xb58] ;  /* 0x000b580001267983 */ /* 0x000ea60000300a00 */
[----:B--2---:R-:W-:Y:S01]  /*30090*/  STL.64 [R1+0x3938], R38 ;  /* 0x0039382601007387 */ /* 0x004fe20000100a00 */
[----:B------:R0:W-:Y:S03]  /*300a0*/  STL.64 [R1+0x3930], R36 ;  /* 0x0039302401007387 */ /* 0x0001e60000100a00 */
[----:B0-----:R-:W2:Y:S01]  /*300b0*/  LDL.LU.64 R36, [R1+0xe40] ;  /* 0x000e400001247983 */ /* 0x001ea20000300a00 */
[----:B------:R-:W2:Y:S01]  /*300c0*/  LDL.LU.64 R38, [R1+0xe48] ;  /* 0x000e480001267983 */ /* 0x000ea20000300a00 */
[C---:B------:R-:W-:Y:S02]  /*300d0*/  HMMA.16816.F32 R12, R48.reuse, R8, R12 ;  /* 0x00000008300c723c */ /* 0x040fe4000000180c */
[----:B--2---:R-:W-:Y:S01]  /*300e0*/  STL.64 [R1+0x3948], R38 ;  /* 0x0039482601007387 */ /* 0x004fe20000100a00 */
[----:B------:R0:W-:Y:S03]  /*300f0*/  STL.64 [R1+0x3940], R36 ;  /* 0x0039402401007387 */ /* 0x0001e60000100a00 */
[----:B0-----:R-:W2:Y:S01]  /*30100*/  LDL.LU.64 R36, [R1+0xe50] ;  /* 0x000e500001247983 */ /* 0x001ea20000300a00 */
[----:B------:R-:W2:Y:S03]  /*30110*/  LDL.LU.64 R38, [R1+0xe58] ;  /* 0x000e580001267983 */ /* 0x000ea60000300a00 */
[----:B--2---:R-:W-:Y:S01]  /*30120*/  STL.64 [R1+0x3958], R38 ;  /* 0x0039582601007387 */ /* 0x004fe20000100a00 */
[----:B------:R0:W-:Y:S03]  /*30130*/  STL.64 [R1+0x3950], R36 ;  /* 0x0039502401007387 */ /* 0x0001e60000100a00 */
[----:B0-----:R-:W2:Y:S01]  /*30140*/  LDL.LU.64 R36, [R1+0xe60] ;  /* 0x000e600001247983 */ /* 0x001ea20000300a00 */
[----:B------:R-:W2:Y:S02]  /*30150*/  LDL.LU.64 R38, [R1+0xe68] ;  /* 0x000e680001267983 */ /* 0x000ea40000300a00 */
[----:B------:R-:W2:Y:S02]  /*30160*/  LDL.LU.64 R44, [R1+0xac0] ;  /* 0x000ac000012c7983 */ /* 0x000ea40000300a00 */
[----:B------:R-:W2:Y:S04]  /*30170*/  LDL.LU.64 R46, [R1+0xac8] ;  /* 0x000ac800012e7983 */ /* 0x000ea80000300a00 */
        /* <DEDUP_REMOVED lines=10> */
[----:B------:R-:W3:Y:S01]  /*30220*/  LDL.LU.64 R52, [R1+0x3990] ;  /* 0x0039900001347983 */ /* 0x000ee20000300a00 */
[----:B----4-:R-:W-:Y:S01]  /*30230*/  HMMA.16816.F32 R56, R48, R16, R56 ;  /* 0x000000103038723c */ /* 0x010fe20000001838 */
[----:B------:R-:W4:Y:S01]  /*30240*/  LDL.LU.64 R48, [R1+0xad0] ;  /* 0x000ad00001307983 */ /* 0x000f220000300a00 */
[----:B------:R-:W4:Y:S11]  /*30250*/  LDL.LU.64 R50, [R1+0xad8] ;  /* 0x000ad80001327983 */ /* 0x000f360000300a00 */
[----:B------:R-:W-:Y:S10]  /*30260*/  @!UPT UIADD3 URZ, URZ, URZ, URZ ;  /* 0x0000003f3f3ff290 */ /* 0x000ff4000fffe03f */
[----:B------:R0:W-:Y:S01]  /*30270*/  STL.64 [R1+0xb70], R56 ;  /* 0x000b703801007387 */ /* 0x0001e20000100a00 */
[----:B------:R1:W-:Y:S03]  /*30280*/  STL.64 [R1+0xb78], R58 ;  /* 0x000b783a01007387 */ /* 0x0003e60000100a00 */
[----:B0-----:R-:W2:Y:S01]  /*30290*/  LDL.LU.64 R56, [R1+0xab0] ;  /* 0x000ab00001387983 */ /* 0x001ea20000300a00 */
[----:B-1----:R-:W2:Y:S01]  /*302a0*/  LDL.LU.64 R58, [R1+0xab8] ;  /* 0x000ab800013a7983 */ /* 0x002ea20000300a00 */
        /* <DEDUP_REMOVED lines=51> */
[----:B------:R-:W-:Y:S01]  /*305e0*/  STL.64 [R1+0xb50], R52 ;  /* 0x000b503401007387 */ /* 0x000fe20000100a00 */
[----:B------:R4:W-:Y:S02]  /*305f0*/  STL.64 [R1+0xb58], R54 ;  /* 0x000b583601007387 */ /* 0x0009e40000100a00 */
[C---:B----4-:R-:W-:Y:S08]  /*30600*/  HMMA.16816.F32 R52, R36.reuse, R32, R48 ;  /* 0x000000202434723c */ /* 0x050ff00000001830 */
[C---:B------:R-:W-:Y:S01]  /*30610*/  HMMA.16816.F32 R48, R36.reuse, R28, R44 ;  /* 0x0000001c2430723c */ /* 0x040fe2000000182c */
[----:B------:R-:W2:Y:S11]  /*30620*/  LDL.LU.64 R44, [R1+0xa90] ;  /* 0x000a9000012c7983 */ /* 0x000eb60000300a00 */
[----:B------:R-:W-:Y:S03]  /*30630*/  @!UPT UIADD3 URZ, URZ, URZ, URZ ;  /* 0x0000003f3f3ff290 */ /* 0x000fe6000fffe03f */
[----:B------:R-:W-:Y:S01]  /*30640*/  STL.64 [R1+0xad0], R52 ;  /* 0x000ad03401007387 */ /* 0x000fe20000100a00 */
[----:B------:R-:W-:Y:S02]  /*30650*/  STL.64 [R1+0xad8], R54 ;  /* 0x000ad83601007387 */ /* 0x000fe40000100a00 */
[----:B------:R-:W2:Y:S05]  /*30660*/  LDL.LU.64 R46, [R1+0xa98] ;  /* 0x000a9800012e7983 */ /* 0x000eaa0000300a00 */
[----:B------:R-:W-:Y:S01]  /*30670*/  STL.64 [R1+0xac0], R48 ;  /* 0x000ac03001007387 */ /* 0x000fe20000100a00 */
[----:B------:R-:W-:Y:S01]  /*30680*/  STL.64 [R1+0xac8], R50 ;  /* 0x000ac83201007387 */ /* 0x000fe20000100a00 */
[----:B---3--:R-:W-:Y:S02]  /*30690*/  STL.64 [R1+0x3918], R30 ;  /* 0x0039181e01007387 */ /* 0x008fe40000100a00 */
[----:B------:R0:W-:Y:S02]  /*306a0*/  STL.64 [R1+0x3910], R28 ;  /* 0x0039101c01007387 */ /* 0x0001e40000100a00 */
[----:B0-----:R-:W3:Y:S01]  /*306b0*/  LDL.LU.64 R28, [R1+0xa80] ;  /* 0x000a8000011c7983 */ /* 0x001ee20000300a00 */
[----:B------:R-:W3:Y:S01]  /*306c0*/  LDL.LU.64 R30, [R1+0xa88] ;  /* 0x000a8800011e7983 */ /* 0x000ee20000300a00 */
[C---:B------:R-:W-:Y:S08]  /*306d0*/  HMMA.16816.F32 R48, R36.reuse, R24, R56 ;  /* 0x000000182430723c */ /* 0x040ff00000001838 */
[----:B------:R-:W-:Y:S01]  /*306e0*/  HMMA.16816.F32 R40, R36, R20, R40 ;  /* 0x000000142428723c */ /* 0x000fe20000001828 */
[----:B------:R-:W0:Y:S04]  /*306f0*/  S2R R0, SR_TID.X ;  /* 0x0000000000007919 */ /* 0x000e280000002100 */
[----:B------:R-:W1:Y:S10]  /*30700*/  S2R R58, SR_TID.X ;  /* 0x00000000003a7919 */ /* 0x000e740000002100 */
[----:B------:R-:W-:Y:S01]  /*30710*/  STL.64 [R1+0xab0], R48 ;  /* 0x000ab03001007387 */ /* 0x000fe20000100a00 */
[----:B------:R-:W-:Y:S02]  /*30720*/  STL.64 [R1+0xab8], R50 ;  /* 0x000ab83201007387 */ /* 0x000fe40000100a00 */
[----:B------:R-:W-:Y:S02]  /*30730*/  STL.64 [R1+0x3908], R26 ;  /* 0x0039081a01007387 */ /* 0x000fe40000100a00 */
[----:B------:R4:W-:Y:S02]  /*30740*/  STL.64 [R1+0x3900], R24 ;  /* 0x0039001801007387 */ /* 0x0009e40000100a00 */
[----:B----4-:R-:W4:Y:S01]  /*30750*/  LDL.LU.64 R24, [R1+0xa70] ;  /* 0x000a700001187983 */ /* 0x010f220000300a00 */
[----:B------:R-:W-:Y:S02]  /*30760*/  STL.64 [R1+0xaa0], R40 ;  /* 0x000aa02801007387 */ /* 0x000fe40000100a00 */
[----:B------:R-:W-:Y:S02]  /*30770*/  STL.64 [R1+0xaa8], R42 ;  /* 0x000aa82a01007387 */ /* 0x000fe40000100a00 */
[----:B------:R-:W4:Y:S01]  /*30780*/  LDL.LU.64 R26, [R1+0xa78] ;  /* 0x000a7800011a7983 */ /* 0x000f220000300a00 */
[----:B------:R-:W-:Y:S01]  /*30790*/  STL.64 [R1+0x38f8], R22 ;  /* 0x0038f81601007387 */ /* 0x000fe20000100a00 */
[----:B------:R2:W-:Y:S01]  /*307a0*/  STL.64 [R1+0x38f0], R20 ;  /* 0x0038f01401007387 */ /* 0x0005e20000100a00 */
[----:B0-----:R-:W-:Y:S01]  /*307b0*/  LOP3.LUT R0, R0, 0x7, RZ, 0xc0, !PT ;  /* 0x0000000700007812 */ /* 0x001fe200078ec0ff */
[----:B-1----:R-:W-:Y:S01]  /*307c0*/  IMAD.SHL.U32 R59, R58, 0x2, RZ ;  /* 0x000000023a3b7824 */ /* 0x002fe200078e00ff */
[----:B------:R-:W-:Y:S03]  /*307d0*/  LDSM.16.MT88.4 R40, [R3+0x300] ;  /* 0x000300000328783b */ /* 0x000fe60000004200 */
[----:B------:R-:W-:-:S02]  /*307e0*/  IMAD R0, R0, 0x410, RZ ;  /* 0x0000041000007824 */ /* 0x000fc400078e02ff */
[----:B------:R-:W-:Y:S01]  /*307f0*/  IMAD.SHL.U32 R58, R58, 0x200, RZ ;  /* 0x000002003a3a7824 */ /* 0x000fe200078e00ff */
[----:B------:R-:W-:Y:S02]  /*30800*/  STL.64 [R1+0x38e8], R6 ;  /* 0x0038e80601007387 */ /* 0x000fe40000100a00 */
[----:B------:R-:W-:Y:S02]  /*30810*/  LOP3.LUT R0, R0, 0x10, R59, 0x78, !PT ;  /* 0x0000001000007812 */ /* 0x000fe400078e783b */
[----:B------:R-:W-:Y:S02]  /*30820*/  STL.64 [R1+0x38e0], R4 ;  /* 0x0038e00401007387 */ /* 0x000fe40000100a00 */
[----:B------:R-:W-:-:S04]  /*30830*/  LOP3.LUT R0, R0, 0x2000, R58, 0xf8, !PT ;  /* 0x0000200000007812 */ /* 0x000fc800078ef83a */
[----:B------:R-:W-:-:S05]  /*30840*/  LOP3.LUT R0, R0, 0x40, RZ, 0x3c, !PT ;  /* 0x0000004000007812 */ /* 0x000fca00078e3cff */
[----:B------:R-:W-:Y:S04]  /*30850*/  LDSM.16.MT88.4 R48, [R0] ;  /* 0x000000000030783b */ /* 0x000fe80000004200 */
[----:B------:R-:W-:Y:S01]  /*30860*/  LDSM.16.MT88.4 R52, [R0+0x80] ;  /* 0x000080000034783b */ /* 0x000fe20000004200 */
[C---:B--2---:R-:W-:Y:S03]  /*30870*/  HMMA.16816.F32 R20, R36.reuse, R4, R44 ;  /* 0x000000042414723c */ /* 0x044fe6000000182c */
[----:B------:R-:W0:Y:S11]  /*30880*/  LDSM.16.MT88.4 R44, [R3+0x380] ;  /* 0x00038000032c783b */ /* 0x000e360000004200 */
[----:B------:R-:W-:Y:S09]  /*30890*/  @!UPT UIADD3 URZ, URZ, URZ, URZ ;  /* 0x0000003f3f3ff290 */ /* 0x000ff2000fffe03f */
[----:B------:R-:W-:Y:S01]  /*308a0*/  STL.64 [R1+0xa90], R20 ;  /* 0x000a901401007387 */ /* 0x000fe20000100a00 */
[----:B------:R-:W-:Y:S03]  /*308b0*/  STL.64 [R1+0xa98], R22 ;  /* 0x000a981601007387 */ /* 0x000fe60000100a00 */
[----:B0-----:R-:W-:Y:S01]  /*308c0*/  STL.64 [R1+0x38d8], R46 ;  /* 0x0038d82e01007387 */ /* 0x001fe20000100a00 */
[----:B------:R-:W-:Y:S02]  /*308d0*/  STL.64 [R1+0x38d0], R44 ;  /* 0x0038d02c01007387 */ /* 0x000fe40000100a00 */
[----:B------:R-:W2:Y:S02]  /*308e0*/  LDL.LU.64 R56, [R1+0x7a0] ;  /* 0x0007a00001387983 */ /* 0x000ea40000300a00 */
[----:B------:R-:W2:Y:S01]  /*308f0*/  LDL.LU.64 R58, [R1+0x7a8] ;  /* 0x0007a800013a7983 */ /* 0x000ea20000300a00 */
[C---:B---3--:R-:W-:Y:S11]  /*30900*/  HMMA.16816.F32 R4, R36.reuse, R8, R28 ;  /* 0x000000082404723c */ /* 0x048ff6000000181c */
[----:B------:R-:W-:Y:S11]  /*30910*/  @!UPT UIADD3 URZ, URZ, URZ, URZ ;  /* 0x0000003f3f3ff290 */ /* 0x000ff6000fffe03f */
[----:B------:R-:W-:Y:S01]  /*30920*/  @!UPT UIADD3 URZ, URZ, URZ, URZ ;  /* 0x0000003f3f3ff290 */ /* 0x000fe2000fffe03f */
[----:B------:R-:W-:Y:S01]  /*30930*/  STL.64 [R1+0xa80], R4 ;  /* 0x000a800401007387 */ /* 0x000fe20000100a00 */
[----:B------:R4:W-:Y:S02]  /*30940*/  STL.64 [R1+0xa88], R6 ;  /* 0x000a880601007387 */ /* 0x0009e40000100a00 */
[----:B------:R-:W-:Y:S02]  /*30950*/  STL.64 [R1+0x3888], R50 ;  /* 0x0038883201007387 */ /* 0x000fe40000100a00 */
[----:B------:R-:W-:Y:S01]  /*30960*/  STL.64 [R1+0x3880], R48 ;  /* 0x0038803001007387 */ /* 0x000fe20000100a00 */
[----:B------:R-:W3:Y:S01]  /*30970*/  LDL.LU.64 R28, [R1+0x700] ;  /* 0x00070000011c7983 */ /* 0x000ee20000300a00 */
[----:B------:R-:W3:Y:S01]  /*30980*/  LDL.LU.64 R30, [R1+0x708] ;  /* 0x00070800011e7983 */ /* 0x000ee20000300a00 */
[C---:B----4-:R-:W-:Y:S11]  /*30990*/  HMMA.16816.F32 R4, R36.reuse, R12, R24 ;  /* 0x0000000c2404723c */ /* 0x050ff60000001818 */
[----:B------:R-:W-:Y:S11]  /*309a0*/  @!UPT UIADD3 URZ, URZ, URZ, URZ ;  /* 0x0000003f3f3ff290 */ /* 0x000ff6000fffe03f */
[----:B------:R-:W-:Y:S01]  /*309b0*/  @!UPT UIADD3 URZ, URZ, URZ, URZ ;  /* 0x0000003f3f3ff290 */ /* 0x000fe2000fffe03f */
        /* <DEDUP_REMOVED lines=11> */
[----:B------:R0:W-:Y:S01]  /*30a70*/  STL.64 [R1+0x3860], R52 ;  /* 0x0038603401007387 */ /* 0x0001e20000100a00 */
[----:B--2---:R-:W-:Y:S02]  /*30a80*/  HMMA.16816.F32 R36, R36, R16, R56 ;  /* 0x000000102424723c */ /* 0x004fe40000001838 */
[----:B------:R-:W2:Y:S01]  /*30a90*/  LDL.LU.64 R56, [R1+0x6a0] ;  /* 0x0006a00001387983 */ /* 0x000ea20000300a00 */
[----:B------:R-:W2:Y:S11]  /*30aa0*/  LDL.LU.64 R58, [R1+0x6a8] ;  /* 0x0006a800013a7983 */ /* 0x000eb60000300a00 */
[----:B------:R-:W-:Y:S09]  /*30ab0*/  @!UPT UIADD3 URZ, URZ, URZ, URZ ;  /* 0x0000003f3f3ff290 */ /* 0x000ff2000fffe03f */
[----:B------:R-:W-:Y:S01]  /*30ac0*/  STL.64 [R1+0x7a0], R36 ;  /* 0x0007a02401007387 */ /* 0x000fe20000100a00 */
[----:B------:R-:W-:Y:S02]  /*30ad0*/  STL.64 [R1+0x7a8], R38 ;  /* 0x0007a82601007387 */ /* 0x000fe40000100a00 */
[----:B------:R-:W1:Y:S04]  /*30ae0*/  LDSM.16.MT88.4 R36, [R0+0x100] ;  /* 0x000100000024783b */ /* 0x000e680000004200 */
[----:B0-----:R-:W2:Y:S01]  /*30af0*/  LDL.LU.64 R52, [R1+0x3a0] ;  /* 0x0003a00001347983 */ /* 0x001ea20000300a00 */
[----:B------:R-:W2:Y:S01]  /*30b00*/  LDL.LU.64 R54, [R1+0x3a8] ;  /* 0x0003a80001367983 */ /* 0x000ea20000300a00 */
[----:B------:R-:W2:Y:S01]  /*30b10*/  LDL.LU.64 R48, [R1+0x320] ;  /* 0x0003200001307983 */ /* 0x000ea20000300a00 */
[C---:B---3--:R-:W-:Y:S01]  /*30b20*/  HMMA.16816.F32 R28, R40.reuse, R32, R28 ;  /* 0x00000020281c723c */ /* 0x048fe2000000181c */
[----:B------:R-:W3:Y:S01]  /*30b30*/  LDL.LU.64 R50, [R1+0x328] ;  /* 0x0003280001327983 */ /* 0x000ee20000300a00 */
[----:B-1----:R-:W-:Y:S01]  /*30b40*/  STL.64 [R1+0x3818], R38 ;  /* 0x0038182601007387 */ /* 0x002fe20000100a00 */
[----:B------:R0:W-:Y:S03]  /*30b50*/  STL.64 [R1+0x3810], R36 ;  /* 0x0038102401007387 */ /* 0x0001e60000100a00 */
[----:B0-----:R-:W2:Y:S01]  /*30b60*/  LDL.LU.64 R36, [R1+0x6b0] ;  /* 0x0006b00001247983 */ /* 0x001ea20000300a00 */
[----:B------:R-:W2:Y:S11]  /*30b70*/  LDL.LU.64 R38, [R1+0x6b8] ;  /* 0x0006b80001267983 */ /* 0x000eb60000300a00 */
[----:B------:R-:W-:Y:S05]  /*30b80*/  @!UPT UIADD3 URZ, URZ, URZ, URZ ;  /* 0x0000003f3f3ff290 */ /* 0x000fea000fffe03f */
        /* <DEDUP_REMOVED lines=30> */
[----:B0-----:R-:W3:Y:S01]  /*30d70*/  LDL.LU.64 R46, [R1+0x38d8] ;  /* 0x0038d800012e7983 */ /* 0x001ee20000300a00 */
[----:B------:R-:W3:Y:S02]  /*30d80*/  LDL.LU.64 R44, [R1+0x38d0] ;  /* 0x0038d000012c7983 */ /* 0x000ee40000300a00 */
[----:B------:R-:W-:Y:S02]  /*30d90*/  STL.64 [R1+0x38c8], R6 ;  /* 0x0038c80601007387 */ /* 0x000fe40000100a00 */
[----:B------:R0:W-:Y:S02]  /*30da0*/  STL.64 [R1+0x38c0], R4 ;  /* 0x0038c00401007387 */ /* 0x0001e40000100a00 */
[C---:B0-----:R-:W-:Y:S01]  /*30db0*/  HMMA.16816.F32 R4, R40.reuse, R8, R36 ;  /* 0x000000082804723c */ /* 0x041fe20000001824 */
[----:B------:R-:W-:Y:S01]  /*30dc0*/  STL.64 [R1+0x38b8], R10 ;  /* 0x0038b80a01007387 */ /* 0x000fe20000100a00 */
[----:B------:R-:W-:Y:S11]  /*30dd0*/  STL.64 [R1+0x38b0], R8 ;  /* 0x0038b00801007387 */ /* 0x000ff60000100a00 */
[----:B------:R-:W-:Y:S10]  /*30de0*/  @!UPT UIADD3 URZ, URZ, URZ, URZ ;  /* 0x0000003f3f3ff290 */ /* 0x000ff4000fffe03f */
        /* <DEDUP_REMOVED lines=8> */
[----:B0-----:R-:W-:Y:S01]  /*30e70*/  HMMA.16816.F32 R4, R40, R16, R52 ;  /* 0x000000102804723c */ /* 0x001fe20000001834 */
[----:B------:R-:W-:Y:S01]  /*30e80*/  STL.64 [R1+0x3898], R18 ;  /* 0x0038981201007387 */ /* 0x000fe20000100a00 */
[----:B------:R-:W-:Y:S11]  /*30e90*/  STL.64 [R1+0x3890], R16 ;  /* 0x0038901001007387 */ /* 0x000ff60000100a00 */
[----:B------:R-:W-:Y:S10]  /*30ea0*/  @!UPT UIADD3 URZ, URZ, URZ, URZ ;  /* 0x0000003f3f3ff290 */ /* 0x000ff4000fffe03f */
[----:B------:R-:W-:Y:S01]  /*30eb0*/  STL.64 [R1+0x3a0], R4 ;  /* 0x0003a00401007387 */ /* 0x000fe20000100a00 */
[----:B------:R3:W-:Y:S02]  /*30ec0*/  STL.64 [R1+0x3a8], R6 ;  /* 0x0003a80601007387 */ /* 0x0007e40000100a00 */
[----:B------:R-:W2:Y:S02]  /*30ed0*/  LDL.LU.64 R40, [R1+0x310] ;  /* 0x0003100001287983 */ /* 0x000ea40000300a00 */
[----:B------:R-:W2:Y:S01]  /*30ee0*/  LDL.LU.64 R42, [R1+0x318] ;  /* 0x00031800012a7983 */ /* 0x000ea20000300a00 */
[C---:B---3--:R-:W-:Y:S11]  /*30ef0*/  HMMA.16816.F32 R4, R44.reuse, R32, R48 ;  /* 0x000000202c04723c */ /* 0x048ff60000001830 */
[----:B------:R-:W-:Y:S11]  /*30f00*/  @!UPT UIADD3 URZ, URZ, URZ, URZ ;  /* 0x0000003f3f3ff290 */ /* 0x000ff6000fffe03f */
[----:B------:R-:W-:Y:S01]  /*30f10*/  @!UPT UIADD3 URZ, URZ, URZ, URZ ;  /* 0x0000003f3f3ff290 */ /* 0x000fe2000fffe03f */
[----:B------:R0:W-:Y:S01]  /*30f20*/  STL.64 [R1+0x320], R4 ;  /* 0x0003200401007387 */ /* 0x0001e20000100a00 */
[----:B------:R1:W-:Y:S02]  /*30f30*/  STL.64 [R1+0x328], R6 ;  /* 0x0003280601007387 */ /* 0x0003e40000100a00 */
[----:B------:R-:W3:Y:S02]  /*30f40*/  LDL.LU.64 R36, [R1+0x300] ;  /* 0x0003000001247983 */ /* 0x000ee40000300a00 */
[----:B------:R-:W3:Y:S01]  /*30f50*/  LDL.LU.64 R38, [R1+0x308] ;  /* 0x0003080001267983 */ /* 0x000ee20000300a00 */
[----:B0-----:R-:W4:Y:S01]  /*30f60*/  LDL.LU.64 R4, [R1+0x2f0] ;  /* 0x0002f00001047983 */ /* 0x001f220000300a00 */
[----:B-1----:R-:W4:Y:S02]  /*30f70*/  LDL.LU.64 R6, [R1+0x2f8] ;  /* 0x0002f80001067983 */ /* 0x002f240000300a00 */
        /* <DEDUP_REMOVED lines=8> */
[----:B------:R-:W4:Y:S02]  /*31000*/  LDL.LU.64 R56, [R1+0x280] ;  /* 0x0002800001387983 */ /* 0x000f240000300a00 */
[----:B------:R-:W4:Y:S01]  /*31010*/  LDL.LU.64 R58, [R1+0x288] ;  /* 0x00028800013a7983 */ /* 0x000f220000300a00 */
[C---:B--2---:R-:W-:Y:S08]  /*31020*/  HMMA.16816.F32 R40, R44.reuse, R28, R40 ;  /* 0x0000001c2c28723c */ /* 0x044ff00000001828 */
[C---:B---3--:R-:W-:Y:S08]  /*31030*/  HMMA.16816.F32 R36, R44.reuse, R24, R36 ;  /* 0x000000182c24723c */ /* 0x048ff00000001824 */
[C---:B----4-:R-:W-:Y:S01]  /*31040*/  HMMA.16816.F32 R4, R44.reuse, R20, R4 ;  /* 0x000000142c04723c */ /* 0x050fe20000001804 */
[----:B------:R-:W-:Y:S01]  /*31050*/  STL.64 [R1+0x3878], R58 ;  /* 0x0038783a01007387 */ /* 0x000fe20000100a00 */
[----:B------:R0:W-:Y:S03]  /*31060*/  STL.64 [R1+0x3870], R56 ;  /* 0x0038703801007387 */ /* 0x0001e60000100a00 */
[----:B0-----:R-:W2:Y:S01]  /*31070*/  LDL.LU.64 R56, [R1+0x2a0] ;  /* 0x0002a00001387983 */ /* 0x001ea20000300a00 */
[----:B------:R-:W2:Y:S02]  /*31080*/  LDL.LU.64 R58, [R1+0x2a8] ;  /* 0x0002a800013a7983 */ /* 0x000ea40000300a00 */
[----:B------:R-:W3:Y:S02]  /*31090*/  LDL.LU.64 R52, [R1+0x270] ;  /* 0x0002700001347983 */ /* 0x000ee40000300a00 */
[----:B------:R-:W3:Y:S01]  /*310a0*/  LDL.LU.64 R54, [R1+0x278] ;  /* 0x0002780001367983 */ /* 0x000ee20000300a00 */
        /* <DEDUP_REMOVED lines=47> */
[----:B------:R-:W2:Y:S01]  /*313a0*/  LDL.LU.64 R56, [R1+0x3870] ;  /* 0x0038700001387983 */ /* 0x000ea20000300a00 */
[C---:B---3--:R-:W-:Y:S01]  /*313b0*/  HMMA.16816.F32 R44, R48.reuse, R28, R44 ;  /* 0x0000001c302c723c */ /* 0x048fe2000000182c */
[----:B------:R-:W-:Y:S01]  /*313c0*/  STL.64 [R1+0x3858], R30 ;  /* 0x0038581e01007387 */ /* 0x000fe20000100a00 */
[----:B------:R0:W-:Y:S06]  /*313d0*/  STL.64 [R1+0x3850], R28 ;  /* 0x0038501c01007387 */ /* 0x0001ec0000100a00 */
[C---:B0-----:R-:W-:Y:S11]  /*313e0*/  HMMA.16816.F32 R28, R48.reuse, R20, R52 ;  /* 0x00000014301c723c */ /* 0x041ff60000001834 */
[----:B------:R-:W-:Y:S04]  /*313f0*/  @!UPT UIADD3 URZ, URZ, URZ, URZ ;  /* 0x0000003f3f3ff290 */ /* 0x000fe8000fffe03f */
[----:B------:R-:W-:Y:S01]  /*31400*/  STL.64 [R1+0x290], R44 ;  /* 0x0002902c01007387 */ /* 0x000fe20000100a00 */
[----:B------:R2:W-:Y:S02]  /*31410*/  STL.64 [R1+0x298], R46 ;  /* 0x0002982e01007387 */ /* 0x0005e40000100a00 */
[----:B------:R-:W-:Y:S01]  /*31420*/  STL.64 [R1+0x3848], R22 ;  /* 0x0038481601007387 */ /* 0x000fe20000100a00 */
[C---:B--2---:R-:W-:Y:S11]  /*31430*/  HMMA.16816.F32 R44, R48.reuse, R24, R56 ;  /* 0x00000018302c723c */ /* 0x044ff60000001838 */
[----:B------:R-:W-:Y:S11]  /*31440*/  @!UPT UIADD3 URZ, URZ, URZ, URZ ;  /* 0x0000003f3f3ff290 */ /* 0x000ff6000fffe03f */
[----:B------:R-:W-:Y:S01]  /*31450*/  @!UPT UIADD3 URZ, URZ, URZ, URZ ;  /* 0x0000003f3f3ff290 */ /* 0x000fe2000fffe03f */
[----:B------:R-:W-:Y:S01]  /*31460*/  STL.64 [R1+0x280], R44 ;  /* 0x0002802c01007387 */ /* 0x000fe20000100a00 */
[----:B------:R-:W-:Y:S02]  /*31470*/  STL.64 [R1+0x288], R46 ;  /* 0x0002882e01007387 */ /* 0x000fe40000100a00 */
[----:B------:R4:W-:Y:S02]  /*31480*/  STL.64 [R1+0x3840], R20 ;  /* 0x0038401401007387 */ /* 0x0009e40000100a00 */
[----:B------:R-:W-:Y:S01]  /*31490*/  STL.64 [R1+0x270], R28 ;  /* 0x0002701c01007387 */ /* 0x000fe20000100a00 */
[----:B------:R-:W-:Y:S01]  /*314a0*/  STL.64 [R1+0x278], R30 ;  /* 0x0002781e01007387 */ /* 0x000fe20000100a00 */
[----:B------:R-:W-:Y:S02]  /*314b0*/  STL.64 [R1+0x3838], R6 ;  /* 0x0038380601007387 */ /* 0x000fe40000100a00 */
[----:B------:R0:W-:Y:S01]  /*314c0*/  STL.64 [R1+0x3830], R4 ;  /* 0x0038300401007387 */ /* 0x0001e20000100a00 */
[C---:B----4-:R-:W-:Y:S08]  /*314d0*/  HMMA.16816.F32 R20, R48.reuse, R4, R40 ;  /* 0x000000043014723c */ /* 0x050ff00000001828 */
[C---:B0-----:R-:W-:Y:S11]  /*314e0*/  HMMA.16816.F32 R4, R48.reuse, R8, R36 ;  /* 0x000000083004723c */ /* 0x041ff60000001824 */
[----:B------:R-:W-:Y:S04]  /*314f0*/  @!UPT UIADD3 URZ, URZ, URZ, URZ ;  /* 0x0000003f3f3ff290 */ /* 0x000fe8000fffe03f */
[----:B------:R0:W-:Y:S01]  /*31500*/  STL.64 [R1+0x610], R20 ;  /* 0x0006101401007387 */ /* 0x0001e20000100a00 */
[----:B------:R1:W-:Y:S02]  /*31510*/  STL.64 [R1+0x618], R22 ;  /* 0x0006181601007387 */ /* 0x0003e40000100a00 */
[----:B------:R-:W2:Y:S02]  /*31520*/  LDL.LU.64 R36, [R1+0xce0] ;  /* 0x000ce00001247983 */ /* 0x000ea40000300a00 */
[----:B------:R-:W2:Y:S03]  /*31530*/  LDL.LU.64 R38, [R1+0xce8] ;  /* 0x000ce80001267983 */ /* 0x000ea60000300a00 */
[----:B------:R3:W-:Y:S01]  /*31540*/  STL.64 [R1+0x9d0], R4 ;  /* 0x0009d00401007387 */ /* 0x0007e20000100a00 */
[----:B------:R4:W-:Y:S02]  /*31550*/  STL.64 [R1+0x9d8], R6 ;  /* 0x0009d80601007387 */ /* 0x0009e40000100a00 */
[----:B------:R-:W2:Y:S02]  /*31560*/  LDL.LU.64 R52, [R1+0xcd0] ;  /* 0x000cd00001347983 */ /* 0x000ea40000300a00 */
[----:B------:R-:W2:Y:S01]  /*31570*/  LDL.LU.64 R54, [R1+0xcd8] ;  /* 0x000cd80001367983 */ /* 0x000ea20000300a00 */
[----:B------:R-:W2:Y:S01]  /*31580*/  LDL.LU.64 R28, [R1+0xff0] ;  /* 0x000ff000011c7983 */ /* 0x000ea20000300a00 */
[----:B------:R-:W2:Y:S02]  /*31590*/  LDL.LU.64 R30, [R1+0xff8] ;  /* 0x000ff800011e7983 */ /* 0x000ea40000300a00 */
[----:B------:R-:W2:Y:S02]  /*315a0*/  LDL.LU.64 R56, [R1+0xfe0] ;  /* 0x000fe00001387983 */ /* 0x000ea40000300a00 */
[----:B------:R-:W2:Y:S01]  /*315b0*/  LDL.LU.64 R58, [R1+0xfe8] ;  /* 0x000fe800013a7983 */ /* 0x000ea20000300a00 */
[----:B0-----:R-:W2:Y:S01]  /*315c0*/  LDL.LU.64 R20, [R1+0xfd0] ;  /* 0x000fd00001147983 */ /* 0x001ea20000300a00 */
[----:B-1----:R-:W2:Y:S03]  /*315d0*/  LDL.LU.64 R22, [R1+0xfd8] ;  /* 0x000fd80001167983 */ /* 0x002ea60000300a00 */
[----:B---3--:R-:W3:Y:S01]  /*315e0*/  LDL.LU.64 R4, [R1+0xfc0] ;  /* 0x000fc00001047983 */ /* 0x008ee20000300a00 */
[----:B----4-:R-:W3:Y:S02]  /*315f0*/  LDL.LU.64 R6, [R1+0xfc8] ;  /* 0x000fc80001067983 */ /* 0x010ee40000300a00 */
[----:B------:R-:W4:Y:S02]  /*31600*/  LDL.LU.64 R40, [R1+0xfb0] ;  /* 0x000fb00001287983 */ /* 0x000f240000300a00 */
[----:B------:R-:W4:Y:S01]  /*31610*/  LDL.LU.64 R42, [R1+0xfb8] ;  /* 0x000fb800012a7983 */ /* 0x000f220000300a00 */
[----:B------:R-:W3:Y:S01]  /*31620*/  LDL.LU.64 R44, [R1+0xf90] ;  /* 0x000f9000012c7983 */ /* 0x000ee20000300a00 */
        /* <DEDUP_REMOVED lines=66> */
[----:B0-----:R-:W3:Y:S01]  /*31a50*/  LDL.LU.64 R52, [R1+0xc80] ;  /* 0x000c800001347983 */ /* 0x001ee20000300a00 */
[----:B-1----:R-:W3:Y:S02]  /*31a60*/  LDL.LU.64 R54, [R1+0xc88] ;  /* 0x000c880001367983 */ /* 0x002ee40000300a00 */
[C---:B---3--:R-:W-:Y:S11]  /*31a70*/  HMMA.16816.F32 R52, R36.reuse, R32, R52 ;  /* 0x000000202434723c */ /* 0x048ff60000001834 */
[----:B------:R-:W-:Y:S11]  /*31a80*/  @!UPT UIADD3 URZ, URZ, URZ, URZ ;  /* 0x0000003f3f3ff290 */ /* 0x000ff6000fffe03f */
[----:B------:R-:W-:Y:S01]  /*31a90*/  @!UPT UIADD3 URZ, URZ, URZ, URZ ;  /* 0x0000003f3f3ff290 */ /* 0x000fe2000fffe03f */
[----:B------:R-:W-:Y:S01]  /*31aa0*/  STL.64 [R1+0xc80], R52 ;  /* 0x000c803401007387 */ /* 0x000fe20000100a00 */
[----:B------:R0:W-:Y:S02]  /*31ab0*/  STL.64 [R1+0xc88], R54 ;  /* 0x000c883601007387 */ /* 0x0001e40000100a00 */
[C---:B0-----:R-:W-:Y:S01]  /*31ac0*/  HMMA.16816.F32 R52, R36.reuse, R28, R48 ;  /* 0x0000001c2434723c */ /* 0x041fe20000001830 */
[----:B------:R-:W3:Y:S01]  /*31ad0*/  LDL.LU.64 R48, [R1+0xc30] ;  /* 0x000c300001307983 */ /* 0x000ee20000300a00 */
[----:B------:R-:W3:Y:S11]  /*31ae0*/  LDL.LU.64 R50, [R1+0xc38] ;  /* 0x000c380001327983 */ /* 0x000ef60000300a00 */
[----:B------:R-:W-:Y:S10]  /*31af0*/  @!UPT UIADD3 URZ, URZ, URZ, URZ ;  /* 0x0000003f3f3ff290 */ /* 0x000ff4000fffe03f */
[----:B------:R-:W-:Y:S01]  /*31b00*/  STL.64 [R1+0xc70], R52 ;  /* 0x000c703401007387 */ /* 0x000fe20000100a00 */
[----:B------:R-:W-:Y:S02]  /*31b10*/  STL.64 [R1+0xc78], R54 ;  /* 0x000c783601007387 */ /* 0x000fe40000100a00 */
[----:B------:R-:W-:Y:S02]  /*31b20*/  STL.64 [R1+0x3808], R30 ;  /* 0x0038081e01007387 */ /* 0x000fe40000100a00 */
[----:B------:R0:W-:Y:S02]  /*31b30*/  STL.64 [R1+0x3800], R28 ;  /* 0x0038001c01007387 */ /* 0x0001e40000100a00 */
[----:B0-----:R-:W3:Y:S01]  /*31b40*/  LDL.LU.64 R28, [R1+0xc20] ;  /* 0x000c2000011c7983 */ /* 0x001ee20000300a00 */
[----:B------:R-:W3:Y:S01]  /*31b50*/  LDL.LU.64 R30, [R1+0xc28] ;  /* 0x000c2800011e7983 */ /* 0x000ee20000300a00 */
[C---:B------:R-:W-:Y:S11]  /*31b60*/  HMMA.16816.F32 R52, R36.reuse, R24, R56 ;  /* 0x000000182434723c */ /* 0x040ff60000001838 */
[----:B------:R-:W-:Y:S11]  /*31b70*/  @!UPT UIADD3 URZ, URZ, URZ, URZ ;  /* 0x0000003f3f3ff290 */ /* 0x000ff6000fffe03f */
[----:B------:R-:W-:Y:S01]  /*31b80*/  @!UPT UIADD3 URZ, URZ, URZ, URZ ;  /* 0x0000003f3f3ff290 */ /* 0x000fe2000fffe03f */
[----:B------:R-:W-:Y:S01]  /*31b90*/  STL.64 [R1+0xc60], R52 ;  /* 0x000c603401007387 */ /* 0x000fe20000100a00 */
[----:B------:R-:W-:Y:S02]  /*31ba0*/  STL.64 [R1+0xc68], R54 ;  /* 0x000c683601007387 */ /* 0x000fe40000100a00 */
[----:B------:R-:W-:Y:S02]  /*31bb0*/  STL.64 [R1+0x37f8], R26 ;  /* 0x0037f81a01007387 */ /* 0x000fe40000100a00 */
[----:B------:R4:W-:Y:S01]  /*31bc0*/  STL.64 [R1+0x37f0], R24 ;  /* 0x0037f01801007387 */ /* 0x0009e20000100a00 */
[----:B------:R-:W-:Y:S01]  /*31bd0*/  STL.64 [R1+0x37e8], R22 ;  /* 0x0037e81601007387 */ /* 0x000fe20000100a00 */
[----:B------:R2:W-:Y:S03]  /*31be0*/  STL.64 [R1+0x37e0], R20 ;  /* 0x0037e01401007387 */ /* 0x0005e60000100a00 */
[----:B------:R-:W-:Y:S01]  /*31bf0*/  LDSM.16.MT88.4 R52, [R0+0x300] ;  /* 0x000300000034783b */ /* 0x000fe20000004200 */
[C---:B----4-:R-:W-:Y:S08]  /*31c00*/  HMMA.16816.F32 R24, R36.reuse, R20, R40 ;  /* 0x000000142418723c */ /* 0x050ff00000001828 */
[C---:B--2---:R-:W-:Y:S01]  /*31c10*/  HMMA.16816.F32 R20, R36.reuse, R4, R44 ;  /* 0x000000042414723c */ /* 0x044fe2000000182c */
[----:B------:R-:W-:Y:S04]  /*31c20*/  LDSM.16.MT88.4 R40, [R0+0x180] ;  /* 0x000180000028783b */ /* 0x000fe80000004200 */
[----:B------:R-:W-:Y:S10]  /*31c30*/  LDSM.16.MT88.4 R44, [R0+0x200] ;  /* 0x00020000002c783b */ /* 0x000ff40000004200 */
[----:B------:R-:W-:Y:S01]  /*31c40*/  STL.64 [R1+0xc50], R24 ;  /* 0x000c501801007387 */ /* 0x000fe20000100a00 */
[----:B------:R-:W-:Y:S02]  /*31c50*/  STL.64 [R1+0xc58], R26 ;  /* 0x000c581a01007387 */ /* 0x000fe40000100a00 */
[----:B------:R-:W2:Y:S02]  /*31c60*/  LDL.LU.64 R56, [R1+0x8d0] ;  /* 0x0008d00001387983 */ /* 0x000ea40000300a00 */
[----:B------:R-:W2:Y:S03]  /*31c70*/  LDL.LU.64 R58, [R1+0x8d8] ;  /* 0x0008d800013a7983 */ /* 0x000ea60000300a00 */
[----:B------:R-:W-:Y:S01]  /*31c80*/  STL.64 [R1+0xc40], R20 ;  /* 0x000c401401007387 */ /* 0x000fe20000100a00 */
[----:B------:R-:W-:Y:S02]  /*31c90*/  STL.64 [R1+0xc48], R22 ;  /* 0x000c481601007387 */ /* 0x000fe40000100a00 */
[----:B------:R-:W-:Y:S02]  /*31ca0*/  STL.64 [R1+0x37d8], R6 ;  /* 0x0037d80601007387 */ /* 0x000fe40000100a00 */
[----:B------:R3:W-:Y:S02]  /*31cb0*/  STL.64 [R1+0x37d0], R4 ;  /* 0x0037d00401007387 */ /* 0x0007e40000100a00 */
[C---:B---3--:R-:W-:Y:S01]  /*31cc0*/  HMMA.16816.F32 R4, R36.reuse, R8, R48 ;  /* 0x000000082404723c */ /* 0x048fe20000001830 */
[----:B------:R-:W0:Y:S04]  /*31cd0*/  LDSM.16.MT88.4 R48, [R0+0x280] ;  /* 0x000280000030783b */ /* 0x000e280000004200 */
[----:B0-----:R-:W-:Y:S11]  /*31ce0*/  STL.64 [R1+0x3798], R50 ;  /* 0x0037983201007387 */ /* 0x001ff60000100a00 */
[----:B------:R-:W-:Y:S07]  /*31cf0*/  @!UPT UIADD3 URZ, URZ, URZ, URZ ;  /* 0x0000003f3f3ff290 */ /* 0x000fee000fffe03f */
[----:B------:R-:W-:Y:S02]  /*31d00*/  STL.64 [R1+0xc30], R4 ;  /* 0x000c300401007387 */ /* 0x000fe40000100a00 */
[----:B------:R0:W-:Y:S02]  /*31d10*/  STL.64 [R1+0xc38], R6 ;  /* 0x000c380601007387 */ /* 0x0001e40000100a00 */
[----:B------:R2:W-:Y:S01]  /*31d20*/  STL.64 [R1+0x3790], R48 ;  /* 0x0037903001007387 */ /* 0x0005e20000100a00 */
[C---:B0-----:R-:W-:Y:S01]  /*31d30*/  HMMA.16816.F32 R4, R36.reuse, R12, R28 ;  /* 0x0000000c2404723c */ /* 0x041fe2000000181c */
[----:B------:R-:W3:Y:S01]  /*31d40*/  LDL.LU.64 R28, [R1+0x890] ;  /* 0x00089000011c7983 */ /* 0x000ee20000300a00 */
[----:B------:R-:W3:Y:S11]  /*31d50*/  LDL.LU.64 R30, [R1+0x898] ;  /* 0x00089800011e7983 */ /* 0x000ef60000300a00 */
[----:B------:R-:W-:Y:S10]  /*31d60*/  @!UPT UIADD3 URZ, URZ, URZ, URZ ;  /* 0x0000003f3f3ff290 */ /* 0x000ff4000fffe03f */
[----:B------:R0:W-:Y:S01]  /*31d70*/  STL.64 [R1+0xc20], R4 ;  /* 0x000c200401007387 */ /* 0x0001e20000100a00 */
[----:B--2---:R-:W-:Y:S03]  /*31d80*/  HMMA.16816.F32 R48, R36, R16, R56 ;  /* 0x000000102430723c */ /* 0x004fe60000001838 */
[----:B------:R-:W1:Y:S04]  /*31d90*/  LDSM.16.MT88.4 R36, [R0+0x380] ;  /* 0x000380000024783b */ /* 0x000e680000004200 */
[----:B------:R2:W-:Y:S01]  /*31da0*/  STL.64 [R1+0xc28], R6 ;  /* 0x000c280601007387 */ /* 0x0005e20000100a00 */
[----:B------:R-:W4:Y:S02]  /*31db0*/  LDL.LU.64 R24, [R1+0x880] ;  /* 0x0008800001187983 */ /* 0x000f240000300a00 */
[----:B------:R-:W4:Y:S02]  /*31dc0*/  LDL.LU.64 R26, [R1+0x888] ;  /* 0x00088800011a7983 */ /* 0x000f240000300a00 */
[----:B------:R-:W4:Y:S01]  /*31dd0*/  LDL.LU.64 R20, [R1+0x870] ;  /* 0x0008700001147983 */ /* 0x000f220000300a00 */
[----:B------:R-:W4:Y:S01]  /*31de0*/  LDL.LU.64 R22, [R1+0x878] ;  /* 0x0008780001167983 */ /* 0x000f220000300a00 */
[----:B------:R-:W-:Y:S02]  /*31df0*/  STL.64 [R1+0x3770], R54 ;  /* 0x0037703601007387 */ /* 0x000fe40000100a00 */
[----:B------:R2:W-:Y:S01]  /*31e00*/  STL.64 [R1+0x3768], R52 ;  /* 0x0037683401007387 */ /* 0x0005e20000100a00 */
[----:B0-----:R-:W4:Y:S06]  /*31e10*/  LDL.LU.64 R4, [R1+0x860] ;  /* 0x0008600001047983 */ /* 0x001f2c0000300a00 */
[----:B------:R0:W-:Y:S01]  /*31e20*/  STL.64 [R1+0x8d0], R48 ;  /* 0x0008d03001007387 */ /* 0x0001e20000100a00 */
[----:B------:R0:W-:Y:S02]  /*31e30*/  STL.64 [R1+0x8d8], R50 ;  /* 0x0008d83201007387 */ /* 0x0001e40000100a00 */
[----:B--2---:R-:W2:Y:S02]  /*31e40*/  LDL.LU.64 R6, [R1+0x868] ;  /* 0x0008680001067983 */ /* 0x004ea40000300a00 */
[----:B------:R-:W2:Y:S01]  /*31e50*/  LDL.LU.64 R56, [R1+0x830] ;  /* 0x0008300001387983 */ /* 0x000ea20000300a00 */
[----:B------:R-:W2:Y:S01]  /*31e60*/  LDL.LU.64 R58, [R1+0x838] ;  /* 0x00083800013a7983 */ /* 0x000ea20000300a00 */
[----:B------:R-:W2:Y:S02]  /*31e70*/  LDL.LU.64 R52, [R1+0x4d0] ;  /* 0x0004d00001347983 */ /* 0x000ea40000300a00 */
[----:B------:R-:W2:Y:S01]  /*31e80*/  LDL.LU.64 R54, [R1+0x4d8] ;  /* 0x0004d80001367983 */ /* 0x000ea20000300a00 */
[----:B0-----:R-:W2:Y:S01]  /*31e90*/  LDL.LU.64 R48, [R1+0x4b0] ;  /* 0x0004b00001307983 */ /* 0x001ea20000300a00 */
[----:B------:R-:W2:Y:S03]  /*31ea0*/  LDL.LU.64 R50, [R1+0x4b8] ;  /* 0x0004b80001327983 */ /* 0x000ea60000300a00 */
[----:B-1----:R-:W-:Y:S01]  /*31eb0*/  STL.64 [R1+0x3710], R38 ;  /* 0x0037102601007387 */ /* 0x002fe20000100a00 */
[----:B------:R0:W-:Y:S03]  /*31ec0*/  STL.64 [R1+0x3708], R36 ;  /* 0x0037082401007387 */ /* 0x0001e60000100a00 */
[----:B0-----:R-:W2:Y:S01]  /*31ed0*/  LDL.LU.64 R36, [R1+0x840] ;  /* 0x0008400001247983 */ /* 0x001ea20000300a00 */
[----:B------:R-:W2:Y:S01]  /*31ee0*/  LDL.LU.64 R38, [R1+0x848] ;  /* 0x0008480001267983 */ /* 0x000ea20000300a00 */
        /* <DEDUP_REMOVED lines=21> */
[----:B----4-:R-:W-:Y:S02]  /*32040*/  STL.64 [R1+0x37c8], R26 ;  /* 0x0037c81a01007387 */ /* 0x010fe40000100a00 */
[----:B------:R0:W-:Y:S02]  /*32050*/  STL.64 [R1+0x37c0], R24 ;  /* 0x0037c01801007387 */ /* 0x0001e40000100a00 */
[----:B0-----:R-:W4:Y:S01]  /*32060*/  LDL.LU.64 R24, [R1+0x850] ;  /* 0x0008500001187983 */ /* 0x001f220000300a00 */
[----:B------:R-:W4:Y:S01]  /*32070*/  LDL.LU.64 R26, [R1+0x858] ;  /* 0x00085800011a7983 */ /* 0x000f220000300a00 */
[C---:B--2---:R-:W-:Y:S11]  /*32080*/  HMMA.16816.F32 R4, R40.reuse, R20, R4 ;  /* 0x000000142804723c */ /* 0x044ff60000001804 */
[----:B------:R-:W-:Y:S11]  /*32090*/  @!UPT UIADD3 URZ, URZ, URZ, URZ ;  /* 0x0000003f3f3ff290 */ /* 0x000ff6000fffe03f */
[----:B------:R-:W-:Y:S01]  /*320a0*/  @!UPT UIADD3 URZ, URZ, URZ, URZ ;  /* 0x0000003f3f3ff290 */ /* 0x000fe2000fffe03f */
[----:B------:R-:W-:Y:S01]  /*320b0*/  STL.64 [R1+0x860], R4 ;  /* 0x0008600401007387 */ /* 0x000fe20000100a00 */
[----:B------:R0:W-:Y:S03]  /*320c0*/  STL.64 [R1+0x868], R6 ;  /* 0x0008680601007387 */ /* 0x0001e60000100a00 */
[----:B0-----:R-:W2:Y:S01]  /*320d0*/  LDL.LU.64 R6, [R1+0x37d8] ;  /* 0x0037d80001067983 */ /* 0x001ea20000300a00 */
[----:B------:R-:W4:Y:S02]  /*320e0*/  LDL.LU.64 R4, [R1+0x37d0] ;  /* 0x0037d00001047983 */ /* 0x000f240000300a00 */
[----:B------:R-:W-:Y:S02]  /*320f0*/  STL.64 [R1+0x37b8], R22 ;  /* 0x0037b81601007387 */ /* 0x000fe40000100a00 */
[----:B------:R4:W-:Y:S02]  /*32100*/  STL.64 [R1+0x37b0], R20 ;  /* 0x0037b01401007387 */ /* 0x0009e40000100a00 */
[C---:B----4-:R-:W-:Y:S08]  /*32110*/  HMMA.16816.F32 R20, R40.reuse, R4, R24 ;  /* 0x000000042814723c */ /* 0x050ff00000001818 */
[C---:B------:R-:W-:Y:S11]  /*32120*/  HMMA.16816.F32 R24, R40.reuse, R8, R36 ;  /* 0x000000082818723c */ /* 0x040ff60000001824 */
[----:B------:R-:W-:Y:S04]  /*32130*/  @!UPT UIADD3 URZ, URZ, URZ, URZ ;  /* 0x0000003f3f3ff290 */ /* 0x000fe8000fffe03f */
[----:B------:R-:W-:Y:S01]  /*32140*/  STL.64 [R1+0x850], R20 ;  /* 0x0008501401007387 */ /* 0x000fe20000100a00 */
[----:B------:R0:W-:Y:S02]  /*32150*/  STL.64 [R1+0x858], R22 ;  /* 0x0008581601007387 */ /* 0x0001e40000100a00 */
[----:B0-----:R-:W-:Y:S01]  /*32160*/  HMMA.16816.F32 R20, R40, R12, R56 ;  /* 0x0000000c2814723c */ /* 0x001fe20000001838 */
[----:B------:R-:W-:Y:S04]  /*32170*/  STL.64 [R1+0x37a8], R14 ;  /* 0x0037a80e01007387 */ /* 0x000fe80000100a00 */
[----:B------:R-:W-:Y:S02]  /*32180*/  STL.64 [R1+0x840], R24 ;  /* 0x0008401801007387 */ /* 0x000fe40000100a00 */
[----:B------:R-:W-:Y:S02]  /*32190*/  STL.64 [R1+0x848], R26 ;  /* 0x0008481a01007387 */ /* 0x000fe40000100a00 */
[----:B------:R0:W-:Y:S11]  /*321a0*/  STL.64 [R1+0x37a0], R12 ;  /* 0x0037a00c01007387 */ /* 0x0001f60000100a00 */
[----:B------:R-:W-:Y:S03]  /*321b0*/  @!UPT UIADD3 URZ, URZ, URZ, URZ ;  /* 0x0000003f3f3ff290 */ /* 0x000fe6000fffe03f */
[----:B------:R-:W-:Y:S01]  /*321c0*/  STL.64 [R1+0x830], R20 ;  /* 0x0008301401007387 */ /* 0x000fe20000100a00 */
[----:B------:R1:W-:Y:S01]  /*321d0*/  STL.64 [R1+0x838], R22 ;  /* 0x0008381601007387 */ /* 0x0003e20000100a00 */
[----:B0-----:R-:W-:Y:S01]  /*321e0*/  HMMA.16816.F32 R12, R44, R32, R48 ;  /* 0x000000202c0c723c */ /* 0x001fe20000001830 */
[----:B------:R-:W4:Y:S07]  /*321f0*/  LDL.LU.64 R24, [R1+0x4a0] ;  /* 0x0004a00001187983 */ /* 0x000f2e0000300a00 */
[----:B-1----:R-:W-:Y:S11]  /*32200*/  HMMA.16816.F32 R20, R40, R16, R52 ;  /* 0x000000102814723c */ /* 0x002ff60000001834 */
[----:B------:R-:W-:Y:S11]  /*32210*/  @!UPT UIADD3 URZ, URZ, URZ, URZ ;  /* 0x0000003f3f3ff290 */ /* 0x000ff6000fffe03f */
[----:B------:R-:W-:Y:S01]  /*32220*/  @!UPT UIADD3 URZ, URZ, URZ, URZ ;  /* 0x0000003f3f3ff290 */ /* 0x000fe2000fffe03f */
[----:B------:R0:W-:Y:S01]  /*32230*/  STL.64 [R1+0x4d0], R20 ;  /* 0x0004d01401007387 */ /* 0x0001e20000100a00 */
[----:B------:R1:W-:Y:S02]  /*32240*/  STL.64 [R1+0x4d8], R22 ;  /* 0x0004d81601007387 */ /* 0x0003e40000100a00 */
[----:B------:R-:W4:Y:S02]  /*32250*/  LDL.LU.64 R26, [R1+0x4a8] ;  /* 0x0004a800011a7983 */ /* 0x000f240000300a00 */
[----:B------:R2:W-:Y:S01]  /*32260*/  STL.64 [R1+0x4b0], R12 ;  /* 0x0004b00c01007387 */ /* 0x0005e20000100a00 */
[----:B------:R2:W-:Y:S04]  /*32270*/  STL.64 [R1+0x4b8], R14 ;  /* 0x0004b80e01007387 */ /* 0x0005e80000100a00 */
[----:B0-----:R-:W3:Y:S01]  /*32280*/  LDL.LU.64 R20, [R1+0x490] ;  /* 0x0004900001147983 */ /* 0x001ee20000300a00 */
[----:B-1----:R-:W3:Y:S02]  /*32290*/  LDL.LU.64 R22, [R1+0x498] ;  /* 0x0004980001167983 */ /* 0x002ee40000300a00 */
[----:B------:R-:W3:Y:S02]  /*322a0*/  LDL.LU.64 R52, [R1+0x480] ;  /* 0x0004800001347983 */ /* 0x000ee40000300a00 */
[----:B------:R-:W3:Y:S01]  /*322b0*/  LDL.LU.64 R54, [R1+0x488] ;  /* 0x0004880001367983 */ /* 0x000ee20000300a00 */
[----:B------:R-:W3:Y:S01]  /*322c0*/  LDL.LU.64 R40, [R1+0x470] ;  /* 0x0004700001287983 */ /* 0x000ee20000300a00 */
[----:B------:R-:W3:Y:S02]  /*322d0*/  LDL.LU.64 R42, [R1+0x478] ;  /* 0x00047800012a7983 */ /* 0x000ee40000300a00 */
[----:B--2---:R-:W2:Y:S02]  /*322e0*/  LDL.LU.64 R12, [R1+0x460] ;  /* 0x00046000010c7983 */ /* 0x004ea40000300a00 */
[----:B------:R-:W2:Y:S01]  /*322f0*/  LDL.LU.64 R14, [R1+0x468] ;  /* 0x00046800010e7983 */ /* 0x000ea20000300a00 */
[----:B------:R-:W2:Y:S01]  /*32300*/  LDL.LU.64 R36, [R1+0x450] ;  /* 0x0004500001247983 */ /* 0x000ea20000300a00 */
[----:B------:R-:W2:Y:S02]  /*32310*/  LDL.LU.64 R38, [R1+0x458] ;  /* 0x0004580001267983 */ /* 0x000ea40000300a00 */
[----:B------:R-:W2:Y:S02]  /*32320*/  LDL.LU.64 R48, [R1+0x180] ;  /* 0x0001800001307983 */ /* 0x000ea40000300a00 */
[----:B------:R-:W2:Y:S01]  /*32330*/  LDL.LU.64 R50, [R1+0x188] ;  /* 0x0001880001327983 */ /* 0x000ea20000300a00 */
[----:B------:R-:W2:Y:S01]  /*32340*/  LDL.LU.64 R56, [R1+0x150] ;  /* 0x0001500001387983 */ /* 0x000ea20000300a00 */
[----:B------:R-:W2:Y:S01]  /*32350*/  LDL.LU.64 R58, [R1+0x158] ;  /* 0x00015800013a7983 */ /* 0x000ea20000300a00 */
[C---:B----4-:R-:W-:Y:S02]  /*32360*/  HMMA.16816.F32 R24, R44.reuse, R28, R24 ;  /* 0x0000001c2c18723c */ /* 0x050fe40000001818 */
[----:B--2---:R-:W-:Y:S01]  /*32370*/  STL.64 [R1+0x3788], R58 ;  /* 0x0037883a01007387 */ /* 0x004fe20000100a00 */
[----:B------:R0:W-:Y:S03]  /*32380*/  STL.64 [R1+0x3780], R56 ;  /* 0x0037803801007387 */ /* 0x0001e60000100a00 */
[----:B0-----:R-:W2:Y:S01]  /*32390*/  LDL.LU.64 R56, [R1+0x160] ;  /* 0x0001600001387983 */ /* 0x001ea20000300a00 */
[----:B------:R-:W2:Y:S11]  /*323a0*/  LDL.LU.64 R58, [R1+0x168] ;  /* 0x00016800013a7983 */ /* 0x000eb60000300a00 */
[----:B------:R-:W-:Y:S05]  /*323b0*/  @!UPT UIADD3 URZ, URZ, URZ, URZ ;  /* 0x0000003f3f3ff290 */ /* 0x000fea000fffe03f */
[----:B------:R-:W-:Y:S02]  /*323c0*/  STL.64 [R1+0x4a0], R24 ;  /* 0x0004a01801007387 */ /* 0x000fe40000100a00 */
[----:B------:R0:W-:Y:S02]  /*323d0*/  STL.64 [R1+0x4a8], R26 ;  /* 0x0004a81a01007387 */ /* 0x0001e40000100a00 */
[----:B0-----:R-:W4:Y:S01]  /*323e0*/  LDL.LU.64 R26, [R1+0x37c8] ;  /* 0x0037c800011a7983 */ /* 0x001f220000300a00 */
[----:B------:R-:W3:Y:S02]  /*323f0*/  LDL.LU.64 R24, [R1+0x37c0] ;  /* 0x0037c00001187983 */ /* 0x000ee40000300a00 */
[C---:B---3--:R-:W-:Y:S11]  /*32400*/  HMMA.16816.F32 R20, R44.reuse, R24, R20 ;  /* 0x000000182c14723c */ /* 0x048ff60000001814 */
[----:B------:R-:W-:Y:S11]  /*32410*/  @!UPT UIADD3 URZ, URZ, URZ, URZ ;  /* 0x0000003f3f3ff290 */ /* 0x000ff6000fffe03f */
[----:B------:R-:W-:Y:S01]  /*32420*/  @!UPT UIADD3 URZ, URZ, URZ, URZ ;  /* 0x0000003f3f3ff290 */ /* 0x000fe2000fffe03f */
[----:B------:R-:W-:Y:S01]  /*32430*/  STL.64 [R1+0x490], R20 ;  /* 0x0004901401007387 */ /* 0x000fe20000100a00 */
[----:B------:R0:W-:Y:S03]  /*32440*/  STL.64 [R1+0x498], R22 ;  /* 0x0004981601007387 */ /* 0x0001e60000100a00 */
[----:B0-----:R-:W3:Y:S01]  /*32450*/  LDL.LU.64 R22, [R1+0x37b8] ;  /* 0x0037b80001167983 */ /* 0x001ee20000300a00 */
[----:B------:R-:W2:Y:S01]  /*32460*/  LDL.LU.64 R20, [R1+0x37b0] ;  /* 0x0037b00001147983 */ /* 0x000ea20000300a00 */
[C---:B------:R-:W-:Y:S08]  /*32470*/  HMMA.16816.F32 R40, R44.reuse, R4, R40 ;  /* 0x000000042c28723c */ /* 0x040ff00000001828 */
        /* <DEDUP_REMOVED lines=17> */
[----:B------:R-:W-:Y:S11]  /*32590*/  HMMA.16816.F32 R44, R44, R16, R48 ;  /* 0x000000102c2c723c */ /* 0x000ff60000001830 */
[----:B------:R-:W-:Y:S04]  /*325a0*/  @!UPT UIADD3 URZ, URZ, URZ, URZ ;  /* 0x0000003f3f3ff290 */ /* 0x000fe8000fffe03f */
[----:B------:R0:W-:Y:S01]  /*325b0*/  STL.64 [R1+0x450], R36 ;  /* 0x0004502401007387 */ /* 0x0001e20000100a00 */
[----:B------:R1:W-:Y:S03]  /*325c0*/  STL.64 [R1+0x458], R38 ;  /* 0x0004582601007387 */ /* 0x0003e60000100a00 */
[----:B0-----:R-:W2:Y:S01]  /*325d0*/  LDL.LU.64 R36, [R1+0xa60] ;  /* 0x000a600001247983 */ /* 0x001ea20000300a00 */
[----:B-1----:R-:W2:Y:S02]  /*325e0*/  LDL.LU.64 R38, [R1+0xa68] ;  /* 0x000a680001267983 */ /* 0x002ea40000300a00 */
        /* <DEDUP_REMOVED lines=16> */
[----:B------:R0:W-:Y:S01]  /*326f0*/  STL.64 [R1+0x150], R56 ;  /* 0x0001503801007387 */ /* 0x0001e20000100a00 */
[----:B------:R-:W-:Y:S03]  /*32700*/  STL.64 [R1+0x158], R58 ;  /* 0x0001583a01007387 */ /* 0x000fe60000100a00 */
[----:B0-----:R-:W2:Y:S01]  /*32710*/  LDL.LU R56, [R1+0x3778] ;  /* 0x0037780001387983 */ /* 0x001ea20000300800 */
[----:B------:R-:W-:Y:S02]  /*32720*/  STL.64 [R1+0x3760], R30 ;  /* 0x0037601e01007387 */ /* 0x000fe40000100a00 */
[----:B------:R0:W-:Y:S02]  /*32730*/  STL.64 [R1+0x3758], R28 ;  /* 0x0037581c01007387 */ /* 0x0001e40000100a00 */
[----:B0-----:R-:W2:Y:S01]  /*32740*/  LDL.LU.64 R28, [R1+0x140] ;  /* 0x00014000011c7983 */ /* 0x001ea20000300a00 */
[----:B------:R-:W2:Y:S02]  /*32750*/  LDL.LU.64 R30, [R1+0x148] ;  /* 0x00014800011e7983 */ /* 0x000ea40000300a00 */
[----:B----4-:R-:W-:Y:S02]  /*32760*/  STL.64 [R1+0x3750], R26 ;  /* 0x0037501a01007387 */ /* 0x010fe40000100a00 */
[----:B------:R0:W-:Y:S01]  /*32770*/  STL.64 [R1+0x3748], R24 ;  /* 0x0037481801007387 */ /* 0x0001e20000100a00 */
[C---:B--2---:R-:W-:Y:S08]  /*32780*/  HMMA.16816.F32 R28, R48.reuse, R24, R28 ;  /* 0x00000018301c723c */ /* 0x044ff0000000181c */
[C---:B0-----:R-:W-:Y:S11]  /*32790*/  HMMA.16816.F32 R24, R48.reuse, R4, R52 ;  /* 0x000000043018723c */ /* 0x041ff60000001834 */
[----:B------:R-:W-:Y:S04]  /*327a0*/  @!UPT UIADD3 URZ, URZ, URZ, URZ ;  /* 0x0000003f3f3ff290 */ /* 0x000fe8000fffe03f */
[----:B------:R-:W-:Y:S01]  /*327b0*/  STL.64 [R1+0x140], R28 ;  /* 0x0001401c01007387 */ /* 0x000fe20000100a00 */
[----:B------:R3:W-:Y:S02]  /*327c0*/  STL.64 [R1+0x148], R30 ;  /* 0x0001481e01007387 */ /* 0x0007e40000100a00 */
[C---:B---3--:R-:W-:Y:S01]  /*327d0*/  HMMA.16816.F32 R28, R48.reuse, R20, R44 ;  /* 0x00000014301c723c */ /* 0x048fe2000000182c */
[----:B------:R-:W-:Y:S11]  /*327e0*/  STL.64 [R1+0x3740], R6 ;  /* 0x0037400601007387 */ /* 0x000ff60000100a00 */
[----:B------:R-:W-:Y:S11]  /*327f0*/  @!UPT UIADD3 URZ, URZ, URZ, URZ ;  /* 0x0000003f3f3ff290 */ /* 0x000ff6000fffe03f */
[----:B------:R-:W-:Y:S01]  /*32800*/  STL.64 [R1+0x130], R28 ;  /* 0x0001301c01007387 */ /* 0x000fe20000100a00 */
[----:B------:R-:W-:Y:S02]  /*32810*/  STL.64 [R1+0x138], R30 ;  /* 0x0001381e01007387 */ /* 0x000fe40000100a00 */
[----:B------:R-:W-:Y:S02]  /*32820*/  STL.64 [R1+0x3738], R4 ;  /* 0x0037380401007387 */ /* 0x000fe40000100a00 */
[----:B------:R-:W-:Y:S01]  /*32830*/  STL.64 [R1+0x3d0], R24 ;  /* 0x0003d01801007387 */ /* 0x000fe20000100a00 */
[----:B------:R0:W-:Y:S02]  /*32840*/  STL.64 [R1+0x3d8], R26 ;  /* 0x0003d81a01007387 */ /* 0x0001e40000100a00 */
[C---:B0-----:R-:W-:Y:S08]  /*32850*/  HMMA.16816.F32 R24, R48.reuse, R8, R40 ;  /* 0x000000083018723c */ /* 0x041ff00000001828 */
[----:B------:R-:W-:Y:S11]  /*32860*/  HMMA.16816.F32 R4, R48, R12, R36 ;  /* 0x0000000c3004723c */ /* 0x000ff60000001824 */
[----:B------:R-:W-:Y:S04]  /*32870*/  @!UPT UIADD3 URZ, URZ, URZ, URZ ;  /* 0x0000003f3f3ff290 */ /* 0x000fe8000fffe03f */
[----:B------:R0:W-:Y:S01]  /*32880*/  STL.64 [R1+0x790], R24 ;  /* 0x0007901801007387 */ /* 0x0001e20000100a00 */
[----:B------:R1:W-:Y:S02]  /*32890*/  STL [R1+0x798], R26 ;  /* 0x0007981a01007387 */ /* 0x0003e40000100800 */
[----:B------:R-:W-:Y:S02]  /*328a0*/  STL.64 [R1+0x3730], R10 ;  /* 0x0037300a01007387 */ /* 0x000fe40000100a00 */
[----:B------:R-:W-:Y:S03]  /*328b0*/  STL.64 [R1+0x3728], R8 ;  /* 0x0037280801007387 */ /* 0x000fe60000100a00 */
[----:B------:R2:W-:Y:S01]  /*328c0*/  STL.64 [R1+0xa60], R4 ;  /* 0x000a600401007387 */ /* 0x0005e20000100a00 */
[----:B------:R-:W3:Y:S02]  /*328d0*/  LDL.LU.64 R52, [R1+0xa50] ;  /* 0x000a500001347983 */ /* 0x000ee40000300a00 */
[----:B------:R-:W3:Y:S02]  /*328e0*/  LDL.LU.64 R54, [R1+0xa58] ;  /* 0x000a580001367983 */ /* 0x000ee40000300a00 */
[----:B------:R-:W4:Y:S01]  /*328f0*/  LDL.LU.64 R28, [R1+0xe30] ;  /* 0x000e3000011c7983 */ /* 0x000f220000300a00 */
[----:B------:R-:W4:Y:S01]  /*32900*/  LDL.LU.64 R30, [R1+0xe38] ;  /* 0x000e3800011e7983 */ /* 0x000f220000300a00 */
[----:B------:R-:W-:-:S02]  /*32910*/  IMAD.MOV.U32 R57, RZ, RZ, R27 ;  /* 0x000000ffff397224 */ /* 0x000fc400078e001b */
[----:B------:R-:W-:Y:S01]  /*32920*/  IMAD.MOV.U32 R58, RZ, RZ, R6 ;  /* 0x000000ffff3a7224 */ /* 0x000fe200078e0006 */
[----:B0-----:R-:W4:Y:S01]  /*32930*/  LDL.LU.64 R24, [R1+0xe20] ;  /* 0x000e200001187983 */ /* 0x001f220000300a00 */
[----:B-1----:R-:W4:Y:S02]  /*32940*/  LDL.LU.64 R26, [R1+0xe28] ;  /* 0x000e2800011a7983 */ /* 0x002f240000300a00 */
[----:B------:R-:W-:Y:S01]  /*32950*/  IMAD.MOV.U32 R59, RZ, RZ, R7 ;  /* 0x000000ffff3b7224 */ /* 0x000fe200078e0007 */
[----:B--2---:R-:W2:Y:S01]  /*32960*/  LDL.LU.64 R4, [R1+0xe00] ;  /* 0x000e000001047983 */ /* 0x004ea20000300a00 */
[----:B------:R-:W2:Y:S02]  /*32970*/  LDL.LU.64 R6, [R1+0xe08] ;  /* 0x000e080001067983 */ /* 0x000ea40000300a00 */
[----:B------:R-:W2:Y:S02]  /*32980*/  LDL.LU.64 R8, [R1+0xdf0] ;  /* 0x000df00001087983 */ /* 0x000ea40000300a00 */
[----:B------:R-:W2:Y:S01]  /*32990*/  LDL.LU.64 R10, [R1+0xdf8] ;  /* 0x000df800010a7983 */ /* 0x000ea20000300a00 */
[----:B------:R-:W2:Y:S01]  /*329a0*/  LDL.LU.64 R40, [R1+0xde0] ;  /* 0x000de00001287983 */ /* 0x000ea20000300a00 */
[----:B------:R-:W2:Y:S02]  /*329b0*/  LDL.LU.64 R42, [R1+0xde8] ;  /* 0x000de800012a7983 */ /* 0x000ea40000300a00 */
[----:B------:R-:W-:Y:S02]  /*329c0*/  STL.64 [R1+0x3720], R58 ;  /* 0x0037203a01007387 */ /* 0x000fe40000100a00 */
[----:B------:R0:W-:Y:S02]  /*329d0*/  STL.64 [R1+0x3718], R56 ;  /* 0x0037183801007387 */ /* 0x0001e40000100a00 */
[----:B0-----:R-:W2:Y:S01]  /*329e0*/  LDL.LU.64 R56, [R1+0xdd0] ;  /* 0x000dd00001387983 */ /* 0x001ea20000300a00 */
[----:B------:R-:W2:Y:S02]  /*329f0*/  LDL.LU.64 R58, [R1+0xdd8] ;  /* 0x000dd800013a7983 */ /* 0x000ea40000300a00 */
[----:B------:R-:W2:Y:S02]  /*32a00*/  LDL.LU.64 R36, [R1+0xa20] ;  /* 0x000a200001247983 */ /* 0x000ea40000300a00 */
[----:B------:R-:W2:Y:S01]  /*32a10*/  LDL.LU.64 R38, [R1+0xa28] ;  /* 0x000a280001267983 */ /* 0x000ea20000300a00 */
[----:B------:R-:W2:Y:S01]  /*32a20*/  LDL.LU.64 R44, [R1+0x30] ;  /* 0x00003000012c7983 */ /* 0x000ea20000300a00 */
[----:B------:R-:W2:Y:S01]  /*32a30*/  LDL.LU.64 R46, [R1+0x38] ;  /* 0x00003800012e7983 */ /* 0x000ea20000300a00 */
[----:B---3--:R-:W-:Y:S02]  /*32a40*/  HMMA.16816.F32 R48, R48, R16, R52 ;  /* 0x000000103030723c */ /* 0x008fe40000001834 */
[----:B------:R-:W4:Y:S01]  /*32a50*/  LDL.LU.64 R54, [R1+0x3770] ;  /* 0x0037700001367983 */ /* 0x000f220000300a00 */
[----:B------:R-:W4:Y:S11]  /*32a60*/  LDL.LU.64 R52, [R1+0x3768] ;  /* 0x0037680001347983 */ /* 0x000f360000300a00 */
[----:B------:R-:W-:Y:S09]  /*32a70*/  @!UPT UIADD3 URZ, URZ, URZ, URZ ;  /* 0x0000003f3f3ff290 */ /* 0x000ff2000fffe03f */
[----:B------:R0:W-:Y:S01]  /*32a80*/  STL.64 [R1+0xa50], R48 ;  /* 0x000a503001007387 */ /* 0x0001e20000100a00 */
[----:B------:R1:W-:Y:S03]  /*32a90*/  STL.64 [R1+0xa58], R50 ;  /* 0x000a583201007387 */ /* 0x0003e60000100a00 */
[----:B0-----:R-:W3:Y:S01]  /*32aa0*/  LDL.LU.64 R48, [R1+0xe10] ;  /* 0x000e100001307983 */ /* 0x001ee20000300a00 */
[----:B-1----:R-:W3:Y:S01]  /*32ab0*/  LDL.LU.64 R50, [R1+0xe18] ;  /* 0x000e180001327983 */ /* 0x002ee20000300a00 */
        /* <DEDUP_REMOVED lines=13> */
[----:B------:R-:W3:Y:S01]  /*32b90*/  LDL.LU.64 R24, [R1+0x3748] ;  /* 0x0037480001187983 */ /* 0x000ee20000300a00 */
[C---:B------:R-:W-:Y:S08]  /*32ba0*/  HMMA.16816.F32 R4, R52.reuse, R20, R4 ;  /* 0x000000143404723c */ /* 0x040ff00000001804 */
[C---:B---3--:R-:W-:Y:S11]  /*32bb0*/  HMMA.16816.F32 R48, R52.reuse, R24, R48 ;  /* 0x000000183430723c */ /* 0x048ff60000001830 */
[----:B------:R-:W-:Y:S11]  /*32bc0*/  @!UPT UIADD3 URZ, URZ, URZ, URZ ;  /* 0x0000003f3f3ff290 */ /* 0x000ff6000fffe03f */
[----:B------:R-:W-:Y:S01]  /*32bd0*/  @!UPT UIADD3 URZ, URZ, URZ, URZ ;  /* 0x0000003f3f3ff290 */ /* 0x000fe2000fffe03f */
[----:B------:R0:W-:Y:S01]  /*32be0*/  STL.64 [R1+0xe10], R48 ;  /* 0x000e103001007387 */ /* 0x0001e20000100a00 */
[----:B------:R1:W-:Y:S03]  /*32bf0*/  STL.64 [R1+0xe18], R50 ;  /* 0x000e183201007387 */ /* 0x0003e60000100a00 */
[----:B0-----:R-:W3:Y:S01]  /*32c00*/  LDL.LU.64 R48, [R1+0x10] ;  /* 0x0000100001307983 */ /* 0x001ee20000300a00 */
[----:B-1----:R-:W3:Y:S02]  /*32c10*/  LDL.LU.64 R50, [R1+0x18] ;  /* 0x0000180001327983 */ /* 0x002ee40000300a00 */
        /* <DEDUP_REMOVED lines=12> */
[C---:B--2---:R-:W-:Y:S08]  /*32ce0*/  HMMA.16816.F32 R40, R52.reuse, R8, R40 ;  /* 0x000000083428723c */ /* 0x044ff00000001828 */
[----:B------:R-:W-:Y:S11]  /*32cf0*/  HMMA.16816.F32 R52, R52, R16, R36 ;  /* 0x000000103434723c */ /* 0x000ff60000001824 */
[----:B------:R-:W-:Y:S04]  /*32d00*/  @!UPT UIADD3 URZ, URZ, URZ, URZ ;  /* 0x0000003f3f3ff290 */ /* 0x000fe8000fffe03f */
[----:B------:R0:W-:Y:S01]  /*32d10*/  STL.64 [R1+0xde0], R40 ;  /* 0x000de02801007387 */ /* 0x0001e20000100a00 */
[----:B------:R1:W-:Y:S03]  /*32d20*/  STL.64 [R1+0xde8], R42 ;  /* 0x000de82a01007387 */ /* 0x0003e60000100a00 */
[----:B0-----:R-:W2:Y:S01]  /*32d30*/  LDL.LU.64 R40, [R1] ;  /* 0x0000000001287983 */ /* 0x001ea20000300a00 */
[----:B-1----:R-:W2:Y:S02]  /*32d40*/  LDL.LU.64 R42, [R1+0x8] ;  /* 0x00000800012a7983 */ /* 0x002ea40000300a00 */
[----:B------:R-:W-:Y:S02]  /*32d50*/  STL.64 [R1+0xdd0], R56 ;  /* 0x000dd03801007387 */ /* 0x000fe40000100a00 */
[----:B------:R0:W-:Y:S02]  /*32d60*/  STL.64 [R1+0xdd8], R58 ;  /* 0x000dd83a01007387 */ /* 0x0001e40000100a00 */
[----:B0-----:R-:W2:Y:S01]  /*32d70*/  LDL.LU.64 R58, [R1+0x3720] ;  /* 0x00372000013a7983 */ /* 0x001ea20000300a00 */
[----:B------:R-:W2:Y:S02]  /*32d80*/  LDL.LU.64 R56, [R1+0x3718] ;  /* 0x0037180001387983 */ /* 0x000ea40000300a00 */
[----:B------:R-:W2:Y:S02]  /*32d90*/  LDL.LU.64 R38, [R1+0x3710] ;  /* 0x0037100001267983 */ /* 0x000ea40000300a00 */
[----:B------:R-:W2:Y:S01]  /*32da0*/  LDL.LU.64 R36, [R1+0x3708] ;  /* 0x0037080001247983 */ /* 0x000ea20000300a00 */
[----:B------:R0:W-:Y:S01]  /*32db0*/  STL.64 [R1+0xa20], R52 ;  /* 0x000a203401007387 */ /* 0x0001e20000100a00 */
[----:B------:R1:W-:Y:S03]  /*32dc0*/  STL.64 [R1+0xa28], R54 ;  /* 0x000a283601007387 */ /* 0x0003e60000100a00 */
[----:B0-----:R-:W3:Y:S01]  /*32dd0*/  LDL.LU.64 R52, [R1+0x20] ;  /* 0x0000200001347983 */ /* 0x001ee20000300a00 */
[----:B-1----:R-:W3:Y:S01]  /*32de0*/  LDL.LU.64 R54, [R1+0x28] ;  /* 0x0000280001367983 */ /* 0x002ee20000300a00 */
[C---:B--2---:R-:W-:Y:S08]  /*32df0*/  HMMA.16816.F32 R44, R36.reuse, R32, R44 ;  /* 0x00000020242c723c */ /* 0x044ff0000000182c */
[C---:B---3--:R-:W-:Y:S11]  /*32e00*/  HMMA.16816.F32 R52, R36.reuse, R28, R52 ;  /* 0x0000001c2434723c */ /* 0x048ff60000001834 */
[----:B------:R-:W-:Y:S04]  /*32e10*/  @!UPT UIADD3 URZ, URZ, URZ, URZ ;  /* 0x0000003f3f3ff290 */ /* 0x000fe8000fffe03f */
[----:B------:R0:W-:Y:S01]  /*32e20*/  STL.64 [R1+0x30], R44 ;  /* 0x0000302c01007387 */ /* 0x0001e20000100a00 */
[----:B------:R1:W-:Y:S03]  /*32e30*/  STL.64 [R1+0x38], R46 ;  /* 0x0000382e01007387 */ /* 0x0003e60000100a00 */
[----:B0-----:R-:W2:Y:S01]  /*32e40*/  LDL.LU.64 R44, [R1+0xa10] ;  /* 0x000a1000012c7983 */ /* 0x001ea20000300a00 */
[----:B-1----:R-:W2:Y:S02]  /*32e50*/  LDL.LU.64 R46, [R1+0xa18] ;  /* 0x000a1800012e7983 */ /* 0x002ea40000300a00 */
[----:B------:R-:W-:Y:S02]  /*32e60*/  STL.64 [R1+0x35d0], R58 ;  /* 0x0035d03a01007387 */ /* 0x000fe40000100a00 */
[----:B------:R-:W-:Y:S01]  /*32e70*/  STL.64 [R1+0x35c8], R56 ;  /* 0x0035c83801007387 */ /* 0x000fe20000100a00 */
[----:B----4-:R-:W-:Y:S01]  /*32e80*/  STL.64 [R1+0x3700], R30 ;  /* 0x0037001e01007387 */ /* 0x010fe20000100a00 */
[----:B------:R0:W-:Y:S02]  /*32e90*/  STL.64 [R1+0x36f8], R28 ;  /* 0x0036f81c01007387 */ /* 0x0001e40000100a00 */
[----:B------:R-:W-:Y:S02]  /*32ea0*/  STL.64 [R1+0x20], R52 ;  /* 0x0000203401007387 */ /* 0x000fe40000100a00 */
[----:B------:R-:W-:Y:S01]  /*32eb0*/  STL.64 [R1+0x28], R54 ;  /* 0x0000283601007387 */ /* 0x000fe20000100a00 */
[C---:B0-----:R-:W-:Y:S01]  /*32ec0*/  HMMA.16816.F32 R28, R36.reuse, R24, R48 ;  /* 0x00000018241c723c */ /* 0x041fe20000001830 */
[----:B------:R-:W3:Y:S01]  /*32ed0*/  LDL.LU.64 R48, [R1+0xa00] ;  /* 0x000a000001307983 */ /* 0x000ee20000300a00 */
[----:B------:R-:W3:Y:S11]  /*32ee0*/  LDL.LU.64 R50, [R1+0xa08] ;  /* 0x000a080001327983 */ /* 0x000ef60000300a00 */
[----:B------:R-:W-:Y:S10]  /*32ef0*/  @!UPT UIADD3 URZ, URZ, URZ, URZ ;  /* 0x0000003f3f3ff290 */ /* 0x000ff4000fffe03f */
[----:B------:R0:W-:Y:S01]  /*32f00*/  STL.64 [R1+0x10], R28 ;  /* 0x0000101c01007387 */ /* 0x0001e20000100a00 */
[----:B------:R1:W-:Y:S02]  /*32f10*/  STL.64 [R1+0x18], R30 ;  /* 0x0000181e01007387 */ /* 0x0003e40000100a00 */
[----:B------:R-:W-:Y:S02]  /*32f20*/  STL.64 [R1+0x36f0], R26 ;  /* 0x0036f01a01007387 */ /* 0x000fe40000100a00 */
[----:B------:R4:W-:Y:S01]  /*32f30*/  STL.64 [R1+0x36e8], R24 ;  /* 0x0036e81801007387 */ /* 0x0009e20000100a00 */
[----:B0-----:R-:W3:Y:S01]  /*32f40*/  LDL.LU.64 R28, [R1+0x9f0] ;  /* 0x0009f000011c7983 */ /* 0x001ee20000300a00 */
[----:B-1----:R-:W3:Y:S01]  /*32f50*/  LDL.LU.64 R30, [R1+0x9f8] ;  /* 0x0009f800011e7983 */ /* 0x002ee20000300a00 */
[----:B----4-:R-:W-:Y:S01]  /*32f60*/  HMMA.16816.F32 R24, R36, R20, R40 ;  /* 0x000000142418723c */ /* 0x010fe20000001828 */
[----:B------:R-:W-:-:S05]  /*32f70*/  LOP3.LUT R0, R56, 0x60, RZ, 0x3c, !PT ;  /* 0x0000006038007812 */ /* 0x000fca00078e3cff */
[----:B------:R-:W-:Y:S04]  /*32f80*/  LDSM.16.MT88.4 R52, [R0+0x180] ;  /* 0x000180000034783b */ /* 0x000fe80000004200 */
[----:B------:R-:W-:Y:S11]  /*32f90*/  LDSM.16.MT88.4 R40, [R0] ;  /* 0x000000000028783b */ /* 0x000ff60000004200 */
[----:B------:R-:W-:Y:S02]  /*32fa0*/  @!UPT UIADD3 URZ, URZ, URZ, URZ ;  /* 0x0000003f3f3ff290 */ /* 0x000fe4000fffe03f */
[----:B------:R0:W-:Y:S01]  /*32fb0*/  STL.64 [R1], R24 ;  /* 0x0000001801007387 */ /* 0x0001e20000100a00 */
[----:B------:R1:W-:Y:S03]  /*32fc0*/  STL.64 [R1+0x8], R26 ;  /* 0x0000081a01007387 */ /* 0x0003e60000100a00 */
[----:B0-----:R-:W4:Y:S01]  /*32fd0*/  LDL.LU.64 R24, [R1+0x690] ;  /* 0x0006900001187983 */ /* 0x001f220000300a00 */
[----:B-1----:R-:W4:Y:S02]  /*32fe0*/  LDL.LU.64 R26, [R1+0x698] ;  /* 0x00069800011a7983 */ /* 0x002f240000300a00 */
[----:B------:R-:W-:Y:S02]  /*32ff0*/  STL.64 [R1+0x36e0], R22 ;  /* 0x0036e01601007387 */ /* 0x000fe40000100a00 */
[----:B------:R2:W-:Y:S01]  /*33000*/  STL.64 [R1+0x36d8], R20 ;  /* 0x0036d81401007387 */ /* 0x0005e20000100a00 */
[----:B------:R-:W-:Y:S01]  /*33010*/  STL.64 [R1+0x36d0], R6 ;  /* 0x0036d00601007387 */ /* 0x000fe20000100a00 */
[----:B------:R3:W-:Y:S01]  /*33020*/  STL.64 [R1+0x36c8], R4 ;  /* 0x0036c80401007387 */ /* 0x0007e20000100a00 */
[C---:B--2---:R-:W-:Y:S02]  /*33030*/  HMMA.16816.F32 R20, R36.reuse, R4, R44 ;  /* 0x000000042414723c */ /* 0x044fe4000000182c */
[----:B------:R-:W0:Y:S06]  /*33040*/  LDSM.16.MT88.4 R44, [R0+0x80] ;  /* 0x00008000002c783b */ /* 0x000e2c0000004200 */
[C---:B---3--:R-:W-:Y:S01]  /*33050*/  HMMA.16816.F32 R4, R36.reuse, R8, R48 ;  /* 0x000000082404723c */ /* 0x048fe20000001830 */
[----:B------:R-:W1:Y:S11]  /*33060*/  LDSM.16.MT88.4 R48, [R0+0x100] ;  /* 0x000100000030783b */ /* 0x000e760000004200 */
[----:B------:R-:W-:Y:S03]  /*33070*/  @!UPT UIADD3 URZ, URZ, URZ, URZ ;  /* 0x0000003f3f3ff290 */ /* 0x000fe6000fffe03f */
[----:B------:R-:W-:Y:S01]  /*33080*/  STL.64 [R1+0xa10], R20 ;  /* 0x000a101401007387 */ /* 0x000fe20000100a00 */
[----:B------:R-:W-:Y:S03]  /*33090*/  STL.64 [R1+0xa18], R22 ;  /* 0x000a181601007387 */ /* 0x000fe60000100a00 */
[----:B0-----:R-:W-:Y:S01]  /*330a0*/  STL.64 [R1+0x36b0], R46 ;  /* 0x0036b02e01007387 */ /* 0x001fe20000100a00 */
[----:B------:R-:W-:Y:S02]  /*330b0*/  STL.64 [R1+0x36a8], R44 ;  /* 0x0036a82c01007387 */ /* 0x000fe40000100a00 */
[----:B------:R-:W-:Y:S02]  /*330c0*/  STL.64 [R1+0x36c0], R10 ;  /* 0x0036c00a01007387 */ /* 0x000fe40000100a00 */
[----:B------:R-:W-:Y:S01]  /*330d0*/  STL.64 [R1+0x36b8], R8 ;  /* 0x0036b80801007387 */ /* 0x000fe20000100a00 */
[----:B------:R-:W-:Y:S01]  /*330e0*/  STL.64 [R1+0xa00], R4 ;  /* 0x000a000401007387 */ /* 0x000fe20000100a00 */
[----:B------:R0:W-:Y:S02]  /*330f0*/  STL.64 [R1+0xa08], R6 ;  /* 0x000a080601007387 */ /* 0x0001e40000100a00 */
[C---:B0-----:R-:W-:Y:S01]  /*33100*/  HMMA.16816.F32 R4, R36.reuse, R12, R28 ;  /* 0x0000000c2404723c */ /* 0x041fe2000000181c */
[----:B-1----:R-:W-:Y:S01]  /*33110*/  STL.64 [R1+0x3670], R50 ;  /* 0x0036703201007387 */ /* 0x002fe20000100a00 */
[----:B------:R-:W-:Y:S02]  /*33120*/  STL.64 [R1+0x3668], R48 ;  /* 0x0036683001007387 */ /* 0x000fe40000100a00 */
[----:B------:R-:W-:Y:S11]  /*33130*/  STL.64 [R1+0x3640], R54 ;  /* 0x0036403601007387 */ /* 0x000ff60000100a00 */
[----:B------:R-:W-:Y:S08]  /*33140*/  @!UPT UIADD3 URZ, URZ, URZ, URZ ;  /* 0x0000003f3f3ff290 */ /* 0x000ff0000fffe03f */
[----:B------:R-:W-:Y:S01]  /*33150*/  STL.64 [R1+0x9f0], R4 ;  /* 0x0009f00401007387 */ /* 0x000fe20000100a00 */
[----:B------:R4:W-:Y:S02]  /*33160*/  STL.64 [R1+0x9f8], R6 ;  /* 0x0009f80601007387 */ /* 0x0009e40000100a00 */
[----:B------:R-:W-:Y:S02]  /*33170*/  STL.64 [R1+0x3638], R52 ;  /* 0x0036383401007387 */ /* 0x000fe40000100a00 */
[----:B------:R-:W2:Y:S01]  /*33180*/  LDL.LU.64 R28, [R1+0x9c0] ;  /* 0x0009c000011c7983 */ /* 0x000ea20000300a00 */
[----:B------:R-:W2:Y:S01]  /*33190*/  LDL.LU.64 R30, [R1+0x9c8] ;  /* 0x0009c800011e7983 */ /* 0x000ea20000300a00 */
[----:B----4-:R-:W-:Y:S03]  /*331a0*/  HMMA.16816.F32 R4, R36, R16, R24 ;  /* 0x000000102404723c */ /* 0x010fe60000001818 */
[----:B------:R-:W0:Y:S11]  /*331b0*/  LDSM.16.MT88.4 R36, [R0+0x200] ;  /* 0x000200000024783b */ /* 0x000e360000004200 */
[----:B------:R-:W-:Y:S09]  /*331c0*/  @!UPT UIADD3 URZ, URZ, URZ, URZ ;  /* 0x0000003f3f3ff290 */ /* 0x000ff2000fffe03f */
        /* <DEDUP_REMOVED lines=12> */
[----:B------:R-:W3:Y:S02]  /*33290*/  LDL.LU.64 R56, [R1+0x600] ;  /* 0x0006000001387983 */ /* 0x000ee40000300a00 */
[----:B------:R-:W3:Y:S01]  /*332a0*/  LDL.LU.64 R58, [R1+0x608] ;  /* 0x00060800013a7983 */ /* 0x000ee20000300a00 */
[----:B------:R-:W3:Y:S01]  /*332b0*/  LDL.LU.64 R52, [R1+0x5d0] ;  /* 0x0005d00001347983 */ /* 0x000ee20000300a00 */
[----:B------:R-:W3:Y:S02]  /*332c0*/  LDL.LU.64 R54, [R1+0x5d8] ;  /* 0x0005d80001367983 */ /* 0x000ee40000300a00 */
[----:B------:R-:W3:Y:S02]  /*332d0*/  LDL.LU.64 R48, [R1+0x5c0] ;  /* 0x0005c00001307983 */ /* 0x000ee40000300a00 */
[----:B------:R-:W3:Y:S01]  /*332e0*/  LDL.LU.64 R50, [R1+0x5c8] ;  /* 0x0005c80001327983 */ /* 0x000ee20000300a00 */
[----:B0-----:R-:W-:Y:S01]  /*332f0*/  STL.64 [R1+0x35e0], R38 ;  /* 0x0035e02601007387 */ /* 0x001fe20000100a00 */
[----:B------:R0:W-:Y:S03]  /*33300*/  STL.64 [R1+0x35d8], R36 ;  /* 0x0035d82401007387 */ /* 0x0001e60000100a00 */
[----:B0-----:R-:W3:Y:S01]  /*33310*/  LDL.LU.64 R36, [R1+0x960] ;  /* 0x0009600001247983 */ /* 0x001ee20000300a00 */
[----:B------:R-:W3:Y:S01]  /*33320*/  LDL.LU.64 R38, [R1+0x968] ;  /* 0x0009680001267983 */ /* 0x000ee20000300a00 */
[C---:B--2---:R-:W-:Y:S11]  /*33330*/  HMMA.16816.F32 R28, R40.reuse, R32, R28 ;  /* 0x00000020281c723c */ /* 0x044ff6000000181c */
[----:B------:R-:W-:Y:S11]  /*33340*/  @!UPT UIADD3 URZ, URZ, URZ, URZ ;  /* 0x0000003f3f3ff290 */ /* 0x000ff6000fffe03f */
[----:B------:R-:W-:Y:S01]  /*33350*/  @!UPT UIADD3 URZ, URZ, URZ, URZ ;  /* 0x0000003f3f3ff290 */ /* 0x000fe2000fffe03f */
        /* <DEDUP_REMOVED lines=53> */
[----:B------:R-:W3:Y:S01]  /*336b0*/  LDL.LU.64 R40, [R1+0x5b0] ;  /* 0x0005b00001287983 */ /* 0x000ee20000300a00 */
[C---:B--2---:R-:W-:Y:S08]  /*336c0*/  HMMA.16816.F32 R12, R44.reuse, R32, R52 ;  /* 0x000000202c0c723c */ /* 0x044ff00000001834 */
[C---:B0-----:R-:W-:Y:S11]  /*336d0*/  HMMA.16816.F32 R8, R44.reuse, R28, R48 ;  /* 0x0000001c2c08723c */ /* 0x041ff60000001830 */
[----:B------:R-:W-:Y:S04]  /*336e0*/  @!UPT UIADD3 URZ, URZ, URZ, URZ ;  /* 0x0000003f3f3ff290 */ /* 0x000fe8000fffe03f */
[----:B------:R-:W-:Y:S01]  /*336f0*/  STL.64 [R1+0x5d0], R12 ;  /* 0x0005d00c01007387 */ /* 0x000fe20000100a00 */
[----:B------:R-:W-:Y:S02]  /*33700*/  STL.64 [R1+0x5d8], R14 ;  /* 0x0005d80e01007387 */ /* 0x000fe40000100a00 */
[----:B------:R-:W3:Y:S05]  /*33710*/  LDL.LU.64 R42, [R1+0x5b8] ;  /* 0x0005b800012a7983 */ /* 0x000eea0000300a00 */
[----:B------:R0:W-:Y:S01]  /*33720*/  STL.64 [R1+0x5c0], R8 ;  /* 0x0005c00801007387 */ /* 0x0001e20000100a00 */
[----:B------:R1:W-:Y:S01]  /*33730*/  STL.64 [R1+0x5c8], R10 ;  /* 0x0005c80a01007387 */ /* 0x0003e20000100a00 */
[----:B------:R-:W2:Y:S02]  /*33740*/  LDL.LU.64 R36, [R1+0x5a0] ;  /* 0x0005a00001247983 */ /* 0x000ea40000300a00 */
[----:B------:R-:W2:Y:S01]  /*33750*/  LDL.LU.64 R38, [R1+0x5a8] ;  /* 0x0005a80001267983 */ /* 0x000ea20000300a00 */
        /* <DEDUP_REMOVED lines=8> */
[----:B------:R-:W-:Y:S01]  /*337e0*/  STL.64 [R1+0x3660], R30 ;  /* 0x0036601e01007387 */ /* 0x000fe20000100a00 */
[----:B------:R0:W-:Y:S03]  /*337f0*/  STL.64 [R1+0x3658], R28 ;  /* 0x0036581c01007387 */ /* 0x0001e60000100a00 */
[----:B0-----:R-:W4:Y:S01]  /*33800*/  LDL.LU.64 R28, [R1+0x200] ;  /* 0x00020000011c7983 */ /* 0x001f220000300a00 */
[----:B------:R-:W4:Y:S02]  /*33810*/  LDL.LU.64 R30, [R1+0x208] ;  /* 0x00020800011e7983 */ /* 0x000f240000300a00 */
[----:B------:R-:W4:Y:S02]  /*33820*/  LDL.LU.64 R52, [R1+0x1e0] ;  /* 0x0001e00001347983 */ /* 0x000f240000300a00 */
[----:B------:R-:W4:Y:S01]  /*33830*/  LDL.LU.64 R54, [R1+0x1e8] ;  /* 0x0001e80001367983 */ /* 0x000f220000300a00 */
[C---:B---3--:R-:W-:Y:S08]  /*33840*/  HMMA.16816.F32 R40, R44.reuse, R24, R40 ;  /* 0x000000182c28723c */ /* 0x048ff00000001828 */
[C---:B--2---:R-:W-:Y:S08]  /*33850*/  HMMA.16816.F32 R36, R44.reuse, R20, R36 ;  /* 0x000000142c24723c */ /* 0x044ff00000001824 */
[C---:B----4-:R-:W-:Y:S01]  /*33860*/  HMMA.16816.F32 R8, R44.reuse, R4, R8 ;  /* 0x000000042c08723c */ /* 0x050fe20000001808 */
[----:B------:R-:W-:Y:S01]  /*33870*/  STL.64 [R1+0x3650], R54 ;  /* 0x0036503601007387 */ /* 0x000fe20000100a00 */
[----:B------:R0:W-:Y:S03]  /*33880*/  STL.64 [R1+0x3648], R52 ;  /* 0x0036483401007387 */ /* 0x0001e60000100a00 */
[----:B0-----:R-:W2:Y:S01]  /*33890*/  LDL.LU.64 R52, [R1+0x1f0] ;  /* 0x0001f00001347983 */ /* 0x001ea20000300a00 */
[----:B------:R-:W2:Y:S02]  /*338a0*/  LDL.LU.64 R54, [R1+0x1f8] ;  /* 0x0001f80001367983 */ /* 0x000ea40000300a00 */
[----:B------:R-:W3:Y:S02]  /*338b0*/  LDL.LU.64 R56, [R1+0x4f0] ;  /* 0x0004f00001387983 */ /* 0x000ee40000300a00 */
[----:B------:R0:W-:Y:S01]  /*338c0*/  STL.64 [R1+0x5b0], R40 ;  /* 0x0005b02801007387 */ /* 0x0001e20000100a00 */
[----:B------:R1:W-:Y:S01]  /*338d0*/  STL.64 [R1+0x5b8], R42 ;  /* 0x0005b82a01007387 */ /* 0x0003e20000100a00 */
[----:B------:R-:W3:Y:S03]  /*338e0*/  LDL.LU.64 R58, [R1+0x4f8] ;  /* 0x0004f800013a7983 */ /* 0x000ee60000300a00 */
[----:B------:R4:W-:Y:S02]  /*338f0*/  STL.64 [R1+0x5a0], R36 ;  /* 0x0005a02401007387 */ /* 0x0009e40000100a00 */
[----:B------:R4:W-:Y:S01]  /*33900*/  STL.64 [R1+0x5a8], R38 ;  /* 0x0005a82601007387 */ /* 0x0009e20000100a00 */
[----:B0-----:R-:W2:Y:S01]  /*33910*/  LDL.LU.64 R40, [R1+0x8c0] ;  /* 0x0008c00001287983 */ /* 0x001ea20000300a00 */
[----:B-1----:R-:W2:Y:S02]  /*33920*/  LDL.LU.64 R42, [R1+0x8c8] ;  /* 0x0008c800012a7983 */ /* 0x002ea40000300a00 */
[----:B----4-:R-:W4:Y:S01]  /*33930*/  LDL.LU.64 R36, [R1+0xc10] ;  /* 0x000c100001247983 */ /* 0x010f220000300a00 */
[----:B------:R-:W4:Y:S01]  /*33940*/  LDL.LU.64 R38, [R1+0xc18] ;  /* 0x000c180001267983 */ /* 0x000f220000300a00 */
        /* <DEDUP_REMOVED lines=48> */
[----:B------:R3:W-:Y:S01]  /*33c50*/  STL.64 [R1+0x3628], R24 ;  /* 0x0036281801007387 */ /* 0x0007e20000100a00 */
[----:B------:R-:W-:Y:S01]  /*33c60*/  STL.64 [R1+0x3620], R22 ;  /* 0x0036201601007387 */ /* 0x000fe20000100a00 */
[----:B------:R0:W-:Y:S01]  /*33c70*/  STL.64 [R1+0x3618], R20 ;  /* 0x0036181401007387 */ /* 0x0001e20000100a00 */
[C---:B---3--:R-:W-:Y:S08]  /*33c80*/  HMMA.16816.F32 R24, R48.reuse, R20, R44 ;  /* 0x000000143018723c */ /* 0x048ff0000000182c */
[C---:B0-----:R-:W-:Y:S11]  /*33c90*/  HMMA.16816.F32 R20, R48.reuse, R4, R56 ;  /* 0x000000043014723c */ /* 0x041ff60000001838 */
[----:B------:R-:W-:Y:S04]  /*33ca0*/  @!UPT UIADD3 URZ, URZ, URZ, URZ ;  /* 0x0000003f3f3ff290 */ /* 0x000fe8000fffe03f */
[----:B------:R-:W-:Y:S01]  /*33cb0*/  STL.64 [R1+0x1d0], R24 ;  /* 0x0001d01801007387 */ /* 0x000fe20000100a00 */
[----:B------:R-:W-:Y:S02]  /*33cc0*/  STL.64 [R1+0x1d8], R26 ;  /* 0x0001d81a01007387 */ /* 0x000fe40000100a00 */
[----:B------:R-:W-:Y:S02]  /*33cd0*/  STL.64 [R1+0x3610], R6 ;  /* 0x0036100601007387 */ /* 0x000fe40000100a00 */
[----:B------:R-:W-:Y:S03]  /*33ce0*/  STL.64 [R1+0x3608], R4 ;  /* 0x0036080401007387 */ /* 0x000fe60000100a00 */
[----:B------:R-:W-:Y:S01]  /*33cf0*/  STL.64 [R1+0x4f0], R20 ;  /* 0x0004f01401007387 */ /* 0x000fe20000100a00 */
[----:B------:R0:W-:Y:S02]  /*33d00*/  STL.64 [R1+0x4f8], R22 ;  /* 0x0004f81601007387 */ /* 0x0001e40000100a00 */
[----:B------:R-:W3:Y:S01]  /*33d10*/  LDL.LU.64 R56, [R1+0xc00] ;  /* 0x000c000001387983 */ /* 0x000ee20000300a00 */
[C---:B0-----:R-:W-:Y:S08]  /*33d20*/  HMMA.16816.F32 R20, R48.reuse, R8, R40 ;  /* 0x000000083014723c */ /* 0x041ff00000001828 */
[C---:B----4-:R-:W-:Y:S11]  /*33d30*/  HMMA.16816.F32 R4, R48.reuse, R12, R36 ;  /* 0x0000000c3004723c */ /* 0x050ff60000001824 */
[----:B------:R-:W-:Y:S04]  /*33d40*/  @!UPT UIADD3 URZ, URZ, URZ, URZ ;  /* 0x0000003f3f3ff290 */ /* 0x000fe8000fffe03f */
[----:B------:R0:W-:Y:S01]  /*33d50*/  STL.64 [R1+0x8c0], R20 ;  /* 0x0008c01401007387 */ /* 0x0001e20000100a00 */
[----:B------:R1:W-:Y:S02]  /*33d60*/  STL.64 [R1+0x8c8], R22 ;  /* 0x0008c81601007387 */ /* 0x0003e40000100a00 */
[----:B------:R-:W3:Y:S05]  /*33d70*/  LDL.LU.64 R58, [R1+0xc08] ;  /* 0x000c0800013a7983 */ /* 0x000eea0000300a00 */
        /* <DEDUP_REMOVED lines=8> */
[----:B----4-:R-:W4:Y:S01]  /*33e00*/  LDL.LU.64 R4, [R1+0xee0] ;  /* 0x000ee00001047983 */ /* 0x010f220000300a00 */
[----:B------:R-:W4:Y:S01]  /*33e10*/  LDL.LU.64 R6, [R1+0xee8] ;  /* 0x000ee80001067983 */ /* 0x000f220000300a00 */
[----:B------:R-:W4:Y:S02]  /*33e20*/  LDL.LU.64 R44, [R1+0xed0] ;  /* 0x000ed000012c7983 */ /* 0x000f240000300a00 */
[----:B------:R-:W4:Y:S02]  /*33e30*/  LDL.LU.64 R46, [R1+0xed8] ;  /* 0x000ed800012e7983 */ /* 0x000f240000300a00 */
[----:B------:R-:W-:Y:S01]  /*33e40*/  STL.64 [R1+0x3600], R14 ;  /* 0x0036000e01007387 */ /* 0x000fe20000100a00 */
[----:B------:R0:W-:Y:S04]  /*33e50*/  STL.64 [R1+0x35f8], R12 ;  /* 0x0035f80c01007387 */ /* 0x0001e80000100a00 */
[----:B0-----:R-:W4:Y:S01]  /*33e60*/  LDL.LU.64 R12, [R1+0xec0] ;  /* 0x000ec000010c7983 */ /* 0x001f220000300a00 */
[----:B------:R-:W4:Y:S02]  /*33e70*/  LDL.LU.64 R14, [R1+0xec8] ;  /* 0x000ec800010e7983 */ /* 0x000f240000300a00 */
[----:B------:R-:W4:Y:S02]  /*33e80*/  LDL.LU.64 R36, [R1+0xb60] ;  /* 0x000b600001247983 */ /* 0x000f240000300a00 */
[----:B------:R-:W4:Y:S01]  /*33e90*/  LDL.LU.64 R38, [R1+0xb68] ;  /* 0x000b680001267983 */ /* 0x000f220000300a00 */
[----:B---3--:R-:W-:Y:S08]  /*33ea0*/  HMMA.16816.F32 R48, R48, R16, R56 ;  /* 0x000000103030723c */ /* 0x008ff00000001838 */
[C---:B--2---:R-:W-:Y:S08]  /*33eb0*/  HMMA.16816.F32 R40, R52.reuse, R32, R40 ;  /* 0x000000203428723c */ /* 0x044ff00000001828 */
[C---:B------:R-:W-:Y:S01]  /*33ec0*/  HMMA.16816.F32 R24, R52.reuse, R28, R24 ;  /* 0x0000001c3418723c */ /* 0x040fe20000001818 */
[----:B----4-:R-:W-:Y:S01]  /*33ed0*/  STL.64 [R1+0x35f0], R38 ;  /* 0x0035f02601007387 */ /* 0x010fe20000100a00 */
        /* <DEDUP_REMOVED lines=51> */
[----:B------:R-:W3:Y:S01]  /*34210*/  LDL.LU.64 R38, [R1+0x35e0] ;  /* 0x0035e00001267983 */ /* 0x000ee20000300a00 */
[----:B------:R-:W3:Y:S11]  /*34220*/  LDL.LU.64 R36, [R1+0x35d8] ;  /* 0x0035d80001247983 */ /* 0x000ef60000300a00 */
[----:B------:R-:W-:Y:S10]  /*34230*/  @!UPT UIADD3 URZ, URZ, URZ, URZ ;  /* 0x0000003f3f3ff290 */ /* 0x000ff4000fffe03f */
[----:B------:R0:W-:Y:S01]  /*34240*/  STL.64 [R1+0xb60], R52 ;  /* 0x000b603401007387 */ /* 0x0001e20000100a00 */
[----:B------:R1:W-:Y:S03]  /*34250*/  STL.64 [R1+0xb68], R54 ;  /* 0x000b683601007387 */ /* 0x0003e60000100a00 */
[----:B0-----:R-:W2:Y:S01]  /*34260*/  LDL.LU.64 R52, [R1+0xb30] ;  /* 0x000b300001347983 */ /* 0x001ea20000300a00 */
[----:B-1----:R-:W2:Y:S01]  /*34270*/  LDL.LU.64 R54, [R1+0xb38] ;  /* 0x000b380001367983 */ /* 0x002ea20000300a00 */
[C---:B---3--:R-:W-:Y:S08]  /*34280*/  HMMA.16816.F32 R56, R36.reuse, R32, R56 ;  /* 0x000000202438723c */ /* 0x048ff00000001838 */
[C---:B------:R-:W-:Y:S08]  /*34290*/  HMMA.16816.F32 R40, R36.reuse, R20, R40 ;  /* 0x000000142428723c */ /* 0x040ff00000001828 */
[C---:B--2---:R-:W-:Y:S07]  /*342a0*/  HMMA.16816.F32 R52, R36.reuse, R28, R52 ;  /* 0x0000001c2434723c */ /* 0x044fee0000001834 */
[----:B------:R-:W-:Y:S01]  /*342b0*/  STL.64 [R1+0xb40], R56 ;  /* 0x000b403801007387 */ /* 0x000fe20000100a00 */
[----:B------:R0:W-:Y:S03]  /*342c0*/  STL.64 [R1+0xb48], R58 ;  /* 0x000b483a01007387 */ /* 0x0001e60000100a00 */
[----:B0-----:R-:W2:Y:S01]  /*342d0*/  LDL.LU.64 R58, [R1+0x35d0] ;  /* 0x0035d000013a7983 */ /* 0x001ea20000300a00 */
[----:B------:R-:W3:Y:S11]  /*342e0*/  LDL.LU.64 R56, [R1+0x35c8] ;  /* 0x0035c80001387983 */ /* 0x000ef60000300a00 */
[----:B------:R-:W-:Y:S01]  /*342f0*/  STL.64 [R1+0xb30], R52 ;  /* 0x000b303401007387 */ /* 0x000fe20000100a00 */
[----:B------:R4:W-:Y:S02]  /*34300*/  STL.64 [R1+0xb38], R54 ;  /* 0x000b383601007387 */ /* 0x0009e40000100a00 */
[C---:B----4-:R-:W-:Y:S01]  /*34310*/  HMMA.16816.F32 R52, R36.reuse, R24, R48 ;  /* 0x000000182434723c */ /* 0x050fe20000001830 */
[----:B------:R-:W4:Y:S01]  /*34320*/  LDL.LU.64 R48, [R1+0xaf0] ;  /* 0x000af00001307983 */ /* 0x000f220000300a00 */
[----:B------:R-:W4:Y:S06]  /*34330*/  LDL.LU.64 R50, [R1+0xaf8] ;  /* 0x000af80001327983 */ /* 0x000f2c0000300a00 */
[C---:B------:R-:W-:Y:S11]  /*34340*/  HMMA.16816.F32 R44, R36.reuse, R4, R44 ;  /* 0x00000004242c723c */ /* 0x040ff6000000182c */
[----:B------:R-:W-:Y:S04]  /*34350*/  @!UPT UIADD3 URZ, URZ, URZ, URZ ;  /* 0x0000003f3f3ff290 */ /* 0x000fe8000fffe03f */
[----:B------:R-:W-:Y:S01]  /*34360*/  STL.64 [R1+0xb20], R52 ;  /* 0x000b203401007387 */ /* 0x000fe20000100a00 */
[----:B------:R-:W-:Y:S02]  /*34370*/  STL.64 [R1+0xb28], R54 ;  /* 0x000b283601007387 */ /* 0x000fe40000100a00 */
[----:B------:R-:W-:Y:S02]  /*34380*/  STL.64 [R1+0x35c0], R26 ;  /* 0x0035c01a01007387 */ /* 0x000fe40000100a00 */
[----:B------:R0:W-:Y:S02]  /*34390*/  STL.64 [R1+0x35b8], R24 ;  /* 0x0035b81801007387 */ /* 0x0001e40000100a00 */
[----:B0-----:R-:W2:Y:S01]  /*343a0*/  LDL.LU.64 R24, [R1+0xae0] ;  /* 0x000ae00001187983 */ /* 0x001ea20000300a00 */
[----:B------:R-:W2:Y:S02]  /*343b0*/  LDL.LU.64 R26, [R1+0xae8] ;  /* 0x000ae800011a7983 */ /* 0x000ea40000300a00 */
[----:B------:R-:W-:Y:S02]  /*343c0*/  STL.64 [R1+0xb10], R40 ;  /* 0x000b102801007387 */ /* 0x000fe40000100a00 */
[----:B------:R-:W-:Y:S01]  /*343d0*/  STL.64 [R1+0xb18], R42 ;  /* 0x000b182a01007387 */ /* 0x000fe20000100a00 */
[----:B------:R-:W-:Y:S01]  /*343e0*/  STL.64 [R1+0x35b0], R22 ;  /* 0x0035b01601007387 */ /* 0x000fe20000100a00 */
[----:B------:R0:W-:Y:S03]  /*343f0*/  STL.64 [R1+0x35a8], R20 ;  /* 0x0035a81401007387 */ /* 0x0001e60000100a00 */
[----:B------:R-:W-:Y:S04]  /*34400*/  LDSM.16.MT88.4 R40, [R0+0x280] ;  /* 0x000280000028783b */ /* 0x000fe80000004200 */
[----:B0-----:R-:W2:Y:S01]  /*34410*/  LDL.LU.64 R20, [R1+0x7b0] ;  /* 0x0007b00001147983 */ /* 0x001ea20000300a00 */
[----:B------:R-:W2:Y:S02]  /*34420*/  LDL.LU.64 R22, [R1+0x7b8] ;  /* 0x0007b80001167983 */ /* 0x000ea40000300a00 */
[----:B------:R-:W-:Y:S02]  /*34430*/  STL.64 [R1+0xb00], R44 ;  /* 0x000b002c01007387 */ /* 0x000fe40000100a00 */
[----:B------:R-:W-:Y:S02]  /*34440*/  STL.64 [R1+0xb08], R46 ;  /* 0x000b082e01007387 */ /* 0x000fe40000100a00 */
[----:B------:R-:W0:Y:S04]  /*34450*/  LDSM.16.MT88.4 R44, [R0+0x300] ;  /* 0x00030000002c783b */ /* 0x000e280000004200 */
[----:B------:R-:W-:Y:S01]  /*34460*/  STL.64 [R1+0x35a0], R6 ;  /* 0x0035a00601007387 */ /* 0x000fe20000100a00 */
[----:B------:R1:W-:Y:S03]  /*34470*/  STL.64 [R1+0x3598], R4 ;  /* 0x0035980401007387 */ /* 0x0003e60000100a00 */
[----:B0-----:R-:W-:Y:S01]  /*34480*/  STL.64 [R1+0x3560], R46 ;  /* 0x0035602e01007387 */ /* 0x001fe20000100a00 */
[----:B------:R4:W-:Y:S02]  /*34490*/  STL.64 [R1+0x3558], R44 ;  /* 0x0035582c01007387 */ /* 0x0009e40000100a00 */
[----:B-1----:R-:W2:Y:S02]  /*344a0*/  LDL.LU.64 R4, [R1+0x780] ;  /* 0x0007800001047983 */ /* 0x002ea40000300a00 */
[----:B------:R-:W2:Y:S01]  /*344b0*/  LDL.LU.64 R6, [R1+0x788] ;  /* 0x0007880001067983 */ /* 0x000ea20000300a00 */
[----:B---3--:R-:W-:Y:S01]  /*344c0*/  LDSM.16.MT88.4 R52, [R56+0x4000] ;  /* 0x004000003834783b */ /* 0x008fe20000004200 */
[C---:B----4-:R-:W-:Y:S03]  /*344d0*/  HMMA.16816.F32 R44, R36.reuse, R8, R48 ;  /* 0x00000008242c723c */ /* 0x050fe60000001830 */
[----:B------:R-:W0:Y:S11]  /*344e0*/  LDSM.16.MT88.4 R48, [R0+0x380] ;  /* 0x000380000030783b */ /* 0x000e360000004200 */
[----:B------:R-:W-:Y:S09]  /*344f0*/  @!UPT UIADD3 URZ, URZ, URZ, URZ ;  /* 0x0000003f3f3ff290 */ /* 0x000ff2000fffe03f */
[----:B------:R-:W-:Y:S01]  /*34500*/  STL.64 [R1+0xaf0], R44 ;  /* 0x000af02c01007387 */ /* 0x000fe20000100a00 */
[----:B------:R-:W-:Y:S02]  /*34510*/  STL.64 [R1+0xaf8], R46 ;  /* 0x000af82e01007387 */ /* 0x000fe40000100a00 */
[----:B------:R-:W-:Y:S02]  /*34520*/  STL.64 [R1+0x3590], R10 ;  /* 0x0035900a01007387 */ /* 0x000fe40000100a00 */
[----:B------:R2:W-:Y:S02]  /*34530*/  STL.64 [R1+0x3588], R8 ;  /* 0x0035880801007387 */ /* 0x0005e40000100a00 */
[C---:B--2---:R-:W-:Y:S01]  /*34540*/  HMMA.16816.F32 R8, R36.reuse, R12, R24 ;  /* 0x0000000c2408723c */ /* 0x044fe20000001818 */
[----:B0-----:R-:W-:Y:S01]  /*34550*/  STL.64 [R1+0x3500], R50 ;  /* 0x0035003201007387 */ /* 0x001fe20000100a00 */
[----:B------:R-:W-:Y:S02]  /*34560*/  STL.64 [R1+0x34f8], R48 ;  /* 0x0034f83001007387 */ /* 0x000fe40000100a00 */
[----:B------:R-:W-:Y:S02]  /*34570*/  STL.64 [R1+0x3580], R14 ;  /* 0x0035800e01007387 */ /* 0x000fe40000100a00 */
[----:B------:R-:W-:Y:S11]  /*34580*/  STL.64 [R1+0x3578], R12 ;  /* 0x0035780c01007387 */ /* 0x000ff60000100a00 */
[----:B------:R-:W-:Y:S06]  /*34590*/  @!UPT UIADD3 URZ, URZ, URZ, URZ ;  /* 0x0000003f3f3ff290 */ /* 0x000fec000fffe03f */
[----:B------:R-:W-:Y:S01]  /*345a0*/  STL.64 [R1+0xae0], R8 ;  /* 0x000ae00801007387 */ /* 0x000fe20000100a00 */
[----:B------:R0:W-:Y:S02]  /*345b0*/  STL.64 [R1+0xae8], R10 ;  /* 0x000ae80a01007387 */ /* 0x0001e40000100a00 */
[----:B0-----:R-:W-:Y:S01]  /*345c0*/  HMMA.16816.F32 R8, R36, R16, R20 ;  /* 0x000000102408723c */ /* 0x001fe20000001814 */
[----:B------:R-:W0:Y:S04]  /*345d0*/  LDSM.16.MT88.4 R36, [R56+0x4080] ;  /* 0x004080003824783b */ /* 0x000e280000004200 */
[----:B------:R-:W-:Y:S01]  /*345e0*/  STL.64 [R1+0x34f0], R54 ;  /* 0x0034f03601007387 */ /* 0x000fe20000100a00 */
[----:B------:R-:W-:Y:S02]  /*345f0*/  STL.64 [R1+0x34e8], R52 ;  /* 0x0034e83401007387 */ /* 0x000fe40000100a00 */
[----:B------:R-:W-:Y:S02]  /*34600*/  STL.64 [R1+0x3570], R18 ;  /* 0x0035701201007387 */ /* 0x000fe40000100a00 */
[----:B------:R-:W-:Y:S01]  /*34610*/  STL.64 [R1+0x3568], R16 ;  /* 0x0035681001007387 */ /* 0x000fe20000100a00 */
[C---:B------:R-:W-:Y:S11]  /*34620*/  HMMA.16816.F32 R4, R40.reuse, R32, R4 ;  /* 0x000000202804723c */ /* 0x040ff60000001804 */
[----:B------:R-:W-:Y:S01]  /*34630*/  @!UPT UIADD3 URZ, URZ, URZ, URZ ;  /* 0x0000003f3f3ff290 */ /* 0x000fe2000fffe03f */
[----:B------:R-:W-:Y:S01]  /*34640*/  STL.64 [R1+0x7b0], R8 ;  /* 0x0007b00801007387 */ /* 0x000fe20000100a00 */
[----:B------:R-:W-:Y:S03]  /*34650*/  STL.64 [R1+0x7b8], R10 ;  /* 0x0007b80a01007387 */ /* 0x000fe60000100a00 */
[----:B0-----:R-:W-:Y:S01]  /*34660*/  STL.64 [R1+0x3488], R38 ;  /* 0x0034882601007387 */ /* 0x001fe20000100a00 */
[----:B------:R-:W-:Y:S02]  /*34670*/  STL.64 [R1+0x3480], R36 ;  /* 0x0034802401007387 */ /* 0x000fe40000100a00 */
[----:B------:R-:W-:Y:S02]  /*34680*/  STL.64 [R1+0x3458], R58 ;  /* 0x0034583a01007387 */ /* 0x000fe40000100a00 */
[----:B------:R-:W-:Y:S01]  /*34690*/  STL.64 [R1+0x3450], R56 ;  /* 0x0034503801007387 */ /* 0x000fe20000100a00 */
[----:B------:R-:W2:Y:S01]  /*346a0*/  LDL.LU.64 R24, [R1+0x770] ;  /* 0x0007700001187983 */ /* 0x000ea20000300a00 */
[----:B------:R-:W2:Y:S03]  /*346b0*/  LDL.LU.64 R26, [R1+0x778] ;  /* 0x00077800011a7983 */ /* 0x000ea60000300a00 */
[----:B------:R0:W-:Y:S01]  /*346c0*/  STL.64 [R1+0x780], R4 ;  /* 0x0007800401007387 */ /* 0x0001e20000100a00 */
[----:B------:R1:W-:Y:S02]  /*346d0*/  STL.64 [R1+0x788], R6 ;  /* 0x0007880601007387 */ /* 0x0003e40000100a00 */
[----:B------:R-:W3:Y:S02]  /*346e0*/  LDL.LU.64 R20, [R1+0x760] ;  /* 0x0007600001147983 */ /* 0x000ee40000300a00 */
[----:B------:R-:W3:Y:S01]  /*346f0*/  LDL.LU.64 R22, [R1+0x768] ;  /* 0x0007680001167983 */ /* 0x000ee20000300a00 */
[----:B0-----:R-:W4:Y:S01]  /*34700*/  LDL.LU.64 R4, [R1+0x750] ;  /* 0x0007500001047983 */ /* 0x001f220000300a00 */
[----:B-1----:R-:W4:Y:S02]  /*34710*/  LDL.LU.64 R6, [R1+0x758] ;  /* 0x0007580001067983 */ /* 0x002f240000300a00 */
[----:B------:R-:W2:Y:S02]  /*34720*/  LDL.LU.64 R8, [R1+0x740] ;  /* 0x0007400001087983 */ /* 0x000ea40000300a00 */
[----:B------:R-:W2:Y:S01]  /*34730*/  LDL.LU.64 R10, [R1+0x748] ;  /* 0x00074800010a7983 */ /* 0x000ea20000300a00 */
[----:B------:R-:W2:Y:S01]  /*34740*/  LDL.LU.64 R12, [R1+0x730] ;  /* 0x00073000010c7983 */ /* 0x000ea20000300a00 */
[----:B------:R-:W2:Y:S02]  /*34750*/  LDL.LU.64 R14, [R1+0x738] ;  /* 0x00073800010e7983 */ /* 0x000ea40000300a00 */
[----:B------:R-:W2:Y:S02]  /*34760*/  LDL.LU.64 R16, [R1+0x720] ;  /* 0x0007200001107983 */ /* 0x000ea40000300a00 */
[----:B------:R-:W2:Y:S01]  /*34770*/  LDL.LU.64 R18, [R1+0x728] ;  /* 0x0007280001127983 */ /* 0x000ea20000300a00 */
[----:B------:R-:W2:Y:S01]  /*34780*/  LDL.LU.64 R44, [R1+0x3c0] ;  /* 0x0003c000012c7983 */ /* 0x000ea20000300a00 */
[----:B------:R-:W2:Y:S02]  /*34790*/  LDL.LU.64 R46, [R1+0x3c8] ;  /* 0x0003c800012e7983 */ /* 0x000ea40000300a00 */
[----:B------:R-:W2:Y:S02]  /*347a0*/  LDL.LU.64 R48, [R1+0x340] ;  /* 0x0003400001307983 */ /* 0x000ea40000300a00 */
[----:B------:R-:W2:Y:S02]  /*347b0*/  LDL.LU.64 R50, [R1+0x348] ;  /* 0x0003480001327983 */ /* 0x000ea40000300a00 */
[----:B--2---:R-:W-:Y:S01]  /*347c0*/  STL.64 [R1+0x3510], R50 ;  /* 0x0035103201007387 */ /* 0x004fe20000100a00 */
[----:B------:R0:W-:Y:S03]  /*347d0*/  STL.64 [R1+0x3508], R48 ;  /* 0x0035083001007387 */ /* 0x0001e60000100a00 */
[----:B0-----:R-:W2:Y:S01]  /*347e0*/  LDL.LU.64 R48, [R1+0x350] ;  /* 0x0003500001307983 */ /* 0x001ea20000300a00 */
[----:B------:R-:W2:Y:S03]  /*347f0*/  LDL.LU.64 R50, [R1+0x358] ;  /* 0x0003580001327983 */ /* 0x000ea60000300a00 */
[----:B--2---:R-:W-:Y:S01]  /*34800*/  STL.64 [R1+0x3520], R50 ;  /* 0x0035203201007387 */ /* 0x004fe20000100a00 */
[----:B------:R0:W-:Y:S03]  /*34810*/  STL.64 [R1+0x3518], R48 ;  /* 0x0035183001007387 */ /* 0x0001e60000100a00 */
[----:B0-----:R-:W2:Y:S01]  /*34820*/  LDL.LU.64 R48, [R1+0x360] ;  /* 0x0003600001307983 */ /* 0x001ea20000300a00 */
        /* <DEDUP_REMOVED lines=15> */
[----:B------:R-:W2:Y:S01]  /*34920*/  LDL.LU.64 R58, [R1+0xe8] ;  /* 0x0000e800013a7983 */ /* 0x000ea20000300a00 */
[----:B------:R-:W2:Y:S01]  /*34930*/  LDL.LU.64 R52, [R1+0xc0] ;  /* 0x0000c00001347983 */ /* 0x000ea20000300a00 */
[----:B------:R-:W2:Y:S02]  /*34940*/  LDL.LU.64 R54, [R1+0xc8] ;  /* 0x0000c80001367983 */ /* 0x000ea40000300a00 */
[----:B------:R-:W2:Y:S02]  /*34950*/  LDL.LU.64 R36, [R1+0xb0] ;  /* 0x0000b00001247983 */ /* 0x000ea40000300a00 */
[----:B------:R-:W2:Y:S01]  /*34960*/  LDL.LU.64 R38, [R1+0xb8] ;  /* 0x0000b80001267983 */ /* 0x000ea20000300a00 */
        /* <DEDUP_REMOVED lines=89> */
[C---:B---3--:R-:W-:Y:S08]  /*34f00*/  HMMA.16816.F32 R40, R44.reuse, R12, R40 ;  /* 0x0000000c2c28723c */ /* 0x048ff00000001828 */
[----:B------:R-:W-:Y:S11]  /*34f10*/  HMMA.16816.F32 R44, R44, R16, R56 ;  /* 0x000000102c2c723c */ /* 0x000ff60000001838 */
[----:B------:R-:W-:Y:S04]  /*34f20*/  @!UPT UIADD3 URZ, URZ, URZ, URZ ;  /* 0x0000003f3f3ff290 */ /* 0x000fe8000fffe03f */
[----:B------:R-:W-:Y:S01]  /*34f30*/  STL.64 [R1+0x330], R40 ;  /* 0x0003302801007387 */ /* 0x000fe20000100a00 */
[----:B------:R2:W-:Y:S07]  /*34f40*/  STL.64 [R1+0x338], R42 ;  /* 0x0003382a01007387 */ /* 0x0005ee0000100a00 */
[----:B------:R0:W-:Y:S02]  /*34f50*/  STL.64 [R1+0xe0], R44 ;  /* 0x0000e02c01007387 */ /* 0x0001e40000100a00 */
[----:B------:R1:W-:Y:S01]  /*34f60*/  STL.64 [R1+0xe8], R46 ;  /* 0x0000e82e01007387 */ /* 0x0003e20000100a00 */
[C---:B--2---:R-:W-:Y:S11]  /*34f70*/  HMMA.16816.F32 R40, R48.reuse, R32, R52 ;  /* 0x000000203028723c */ /* 0x044ff60000001834 */
[----:B------:R-:W-:Y:S11]  /*34f80*/  @!UPT UIADD3 URZ, URZ, URZ, URZ ;  /* 0x0000003f3f3ff290 */ /* 0x000ff6000fffe03f */
[----:B------:R-:W-:Y:S01]  /*34f90*/  @!UPT UIADD3 URZ, URZ, URZ, URZ ;  /* 0x0000003f3f3ff290 */ /* 0x000fe2000fffe03f */
[----:B------:R2:W-:Y:S01]  /*34fa0*/  STL.64 [R1+0xc0], R40 ;  /* 0x0000c02801007387 */ /* 0x0005e20000100a00 */
[----:B------:R3:W-:Y:S02]  /*34fb0*/  STL.64 [R1+0xc8], R42 ;  /* 0x0000c82a01007387 */ /* 0x0007e40000100a00 */
[----:B------:R-:W4:Y:S02]  /*34fc0*/  LDL.LU.64 R52, [R1+0xa0] ;  /* 0x0000a00001347983 */ /* 0x000f240000300a00 */
[----:B------:R-:W4:Y:S01]  /*34fd0*/  LDL.LU.64 R54, [R1+0xa8] ;  /* 0x0000a80001367983 */ /* 0x000f220000300a00 */
[----:B0-----:R-:W4:Y:S01]  /*34fe0*/  LDL.LU.64 R44, [R1+0x90] ;  /* 0x00009000012c7983 */ /* 0x001f220000300a00 */
[----:B-1----:R-:W4:Y:S03]  /*34ff0*/  LDL.LU.64 R46, [R1+0x98] ;  /* 0x00009800012e7983 */ /* 0x002f260000300a00 */
[----:B--2---:R-:W2:Y:S01]  /*35000*/  LDL.LU.64 R40, [R1+0x80] ;  /* 0x0000800001287983 */ /* 0x004ea20000300a00 */
[----:B---3--:R-:W2:Y:S01]  /*35010*/  LDL.LU.64 R42, [R1+0x88] ;  /* 0x00008800012a7983 */ /* 0x008ea20000300a00 */
[C---:B------:R-:W-:Y:S11]  /*35020*/  HMMA.16816.F32 R36, R48.reuse, R28, R36 ;  /* 0x0000001c3024723c */ /* 0x040ff60000001824 */
[----:B------:R-:W-:Y:S11]  /*35030*/  @!UPT UIADD3 URZ, URZ, URZ, URZ ;  /* 0x0000003f3f3ff290 */ /* 0x000ff6000fffe03f */
[----:B------:R-:W-:Y:S02]  /*35040*/  @!UPT UIADD3 URZ, URZ, URZ, URZ ;  /* 0x0000003f3f3ff290 */ /* 0x000fe4000fffe03f */
[----:B------:R-:W-:Y:S02]  /*35050*/  IMAD.MOV.U32 R32, RZ, RZ, R39 ;  /* 0x000000ffff207224 */ /* 0x000fe400078e0027 */
[----:B------:R-:W-:Y:S02]  /*35060*/  IMAD.MOV.U32 R0, RZ, RZ, R36 ;  /* 0x000000ffff007224 */ /* 0x000fe400078e0024 */
[----:B------:R-:W-:Y:S01]  /*35070*/  IMAD.MOV.U32 R3, RZ, RZ, R37 ;  /* 0x000000ffff037224 */ /* 0x000fe200078e0025 */
[----:B------:R-:W3:Y:S01]  /*35080*/  LDL.LU R36, [R1+0x680] ;  /* 0x0006800001247983 */ /* 0x000ee20000300800 */
[----:B------:R-:W-:Y:S02]  /*35090*/  IMAD.MOV.U32 R33, RZ, RZ, R38 ;  /* 0x000000ffff217224 */ /* 0x000fe400078e0026 */
[----:B------:R-:W3:Y:S02]  /*350a0*/  LDL.LU.64 R56, [R1+0x70] ;  /* 0x0000700001387983 */ /* 0x000ee40000300a00 */
[----:B------:R-:W3:Y:S01]  /*350b0*/  LDL.LU.64 R58, [R1+0x78] ;  /* 0x00007800013a7983 */ /* 0x000ee20000300a00 */
[----:B------:R0:W-:Y:S01]  /*350c0*/  STL [R1+0x2bd4], R32 ;  /* 0x002bd42001007387 */ /* 0x0001e20000100800 */
[----:B------:R1:W-:Y:S02]  /*350d0*/  STL [R1+0x2bd0], R0 ;  /* 0x002bd00001007387 */ /* 0x0003e40000100800 */
[----:B------:R-:W-:Y:S02]  /*350e0*/  STL [R1+0x2adc], R3 ;  /* 0x002adc0301007387 */ /* 0x000fe40000100800 */
[----:B------:R-:W-:Y:S01]  /*350f0*/  STL [R1+0x2ad8], R33 ;  /* 0x002ad82101007387 */ /* 0x000fe20000100800 */
[C---:B----4-:R-:W-:Y:S08]  /*35100*/  HMMA.16816.F32 R52, R48.reuse, R24, R52 ;  /* 0x000000183034723c */ /* 0x050ff00000001834 */
[C---:B------:R-:W-:Y:S08]  /*35110*/  HMMA.16816.F32 R44, R48.reuse, R20, R44 ;  /* 0x00000014302c723c */ /* 0x040ff0000000182c */
[----:B--2---:R-:W-:Y:S07]  /*35120*/  HMMA.16816.F32 R40, R48, R4, R40 ;  /* 0x000000043028723c */ /* 0x004fee0000001828 */
[----:B------:R-:W-:Y:S01]  /*35130*/  STL.64 [R1+0xa0], R52 ;  /* 0x0000a03401007387 */ /* 0x000fe20000100a00 */
[----:B------:R2:W-:Y:S08]  /*35140*/  STL.64 [R1+0xa8], R54 ;  /* 0x0000a83601007387 */ /* 0x0005f00000100a00 */
[----:B0-----:R-:W-:-:S02]  /*35150*/  IMAD.MOV.U32 R32, RZ, RZ, R46 ;  /* 0x000000ffff207224 */ /* 0x001fc400078e002e */
[----:B-1----:R-:W-:Y:S01]  /*35160*/  IMAD.MOV.U32 R0, RZ, RZ, R47 ;  /* 0x000000ffff007224 */ /* 0x002fe200078e002f */
[----:B--2---:R-:W2:Y:S01]  /*35170*/  LDL.LU.64 R54, [R1+0x34f0] ;  /* 0x0034f00001367983 */ /* 0x004ea20000300a00 */
[----:B------:R-:W2:Y:S02]  /*35180*/  LDL.LU.64 R52, [R1+0x34e8] ;  /* 0x0034e80001347983 */ /* 0x000ea40000300a00 */
[----:B------:R0:W-:Y:S02]  /*35190*/  STL.64 [R1+0x90], R44 ;  /* 0x0000902c01007387 */ /* 0x0001e40000100a00 */
[----:B0-----:R-:W4:Y:S01]  /*351a0*/  LDL.LU.64 R44, [R1+0x60] ;  /* 0x00006000012c7983 */ /* 0x001f220000300a00 */
[----:B------:R-:W4:Y:S02]  /*351b0*/  LDL.LU.64 R46, [R1+0x68] ;  /* 0x00006800012e7983 */ /* 0x000f240000300a00 */
[----:B------:R-:W-:Y:S02]  /*351c0*/  IMAD.MOV.U32 R3, RZ, RZ, R40 ;  /* 0x000000ffff037224 */ /* 0x000fe400078e0028 */
[----:B------:R-:W-:-:S02]  /*351d0*/  IMAD.MOV.U32 R33, RZ, RZ, R41 ;  /* 0x000000ffff217224 */ /* 0x000fc400078e0029 */
[----:B------:R-:W-:Y:S02]  /*351e0*/  IMAD.MOV.U32 R25, RZ, RZ, R42 ;  /* 0x000000ffff197224 */ /* 0x000fe400078e002a */
[----:B------:R-:W-:Y:S01]  /*351f0*/  IMAD.MOV.U32 R24, RZ, RZ, R43 ;  /* 0x000000ffff187224 */ /* 0x000fe200078e002b */
[----:B------:R-:W2:Y:S01]  /*35200*/  LDL.LU.64 R40, [R1+0x50] ;  /* 0x0000500001287983 */ /* 0x000ea20000300a00 */
[----:B------:R-:W2:Y:S02]  /*35210*/  LDL.LU.64 R42, [R1+0x58] ;  /* 0x00005800012a7983 */ /* 0x000ea40000300a00 */
[----:B------:R-:W-:Y:S01]  /*35220*/  STL.64 [R1+0x34c0], R26 ;  /* 0x0034c01a01007387 */ /* 0x000fe20000100a00 */
[----:B------:R4:W-:Y:S01]  /*35230*/  STL.64 [R1+0x34b8], R24 ;  /* 0x0034b81801007387 */ /* 0x0009e20000100a00 */
[----:B------:R-:W-:Y:S02]  /*35240*/  IMAD.MOV.U32 R37, RZ, RZ, R61 ;  /* 0x000000ffff257224 */ /* 0x000fe400078e003d */
[----:B------:R-:W-:-:S02]  /*35250*/  IMAD.MOV.U32 R38, RZ, RZ, R60 ;  /* 0x000000ffff267224 */ /* 0x000fc400078e003c */
[----:B------:R-:W-:Y:S01]  /*35260*/  IMAD.MOV.U32 R39, RZ, RZ, R2 ;  /* 0x000000ffff277224 */ /* 0x000fe200078e0002 */
[C---:B---3--:R-:W-:Y:S01]  /*35270*/  HMMA.16816.F32 R56, R48.reuse, R8, R56 ;  /* 0x000000083038723c */ /* 0x048fe20000001838 */
[----:B------:R-:W-:Y:S11]  /*35280*/  STL.64 [R1+0x34a8], R10 ;  /* 0x0034a80a01007387 */ /* 0x000ff60000100a00 */
[----:B------:R-:W-:Y:S11]  /*35290*/  @!UPT UIADD3 URZ, URZ, URZ, URZ ;  /* 0x0000003f3f3ff290 */ /* 0x000ff6000fffe03f */
[----:B------:R-:W-:Y:S01]  /*352a0*/  @!UPT UIADD3 URZ, URZ, URZ, URZ ;  /* 0x0000003f3f3ff290 */ /* 0x000fe2000fffe03f */
[----:B------:R-:W-:Y:S02]  /*352b0*/  IMAD.MOV.U32 R60, RZ, RZ, R56 ;  /* 0x000000ffff3c7224 */ /* 0x000fe400078e0038 */
[----:B------:R-:W-:Y:S01]  /*352c0*/  IMAD.MOV.U32 R61, RZ, RZ, R57 ;  /* 0x000000ffff3d7224 */ /* 0x000fe200078e0039 */
[C---:B----4-:R-:W-:Y:S11]  /*352d0*/  HMMA.16816.F32 R24, R48.reuse, R12, R44 ;  /* 0x0000000c3018723c */ /* 0x050ff6000000182c */
[----:B------:R-:W-:Y:S11]  /*352e0*/  @!UPT UIADD3 URZ, URZ, URZ, URZ ;  /* 0x0000003f3f3ff290 */ /* 0x000ff6000fffe03f */
[----:B------:R-:W-:Y:S02]  /*352f0*/  @!UPT UIADD3 URZ, URZ, URZ, URZ ;  /* 0x0000003f3f3ff290 */ /* 0x000fe4000fffe03f */
[----:B------:R-:W-:Y:S02]  /*35300*/  IMAD.MOV.U32 R9, RZ, RZ, R24 ;  /* 0x000000ffff097224 */ /* 0x000fe400078e0018 */
[----:B------:R-:W-:Y:S02]  /*35310*/  IMAD.MOV.U32 R8, RZ, RZ, R25 ;  /* 0x000000ffff087224 */ /* 0x000fe400078e0019 */
[----:B------:R-:W-:Y:S02]  /*35320*/  IMAD.MOV.U32 R5, RZ, RZ, R26 ;  /* 0x000000ffff057224 */ /* 0x000fe400078e001a */
[----:B------:R-:W-:Y:S02]  /*35330*/  IMAD.MOV.U32 R4, RZ, RZ, R27 ;  /* 0x000000ffff047224 */ /* 0x000fe400078e001b */
[----:B--2---:R-:W-:Y:S01]  /*35340*/  HMMA.16816.F32 R24, R48, R16, R40 ;  /* 0x000000103018723c */ /* 0x004fe20000001828 */
[----:B------:R0:W-:Y:S07]  /*35350*/  STL.64 [R1+0x34a0], R8 ;  /* 0x0034a00801007387 */ /* 0x0001ee0000100a00 */
[----:B0-----:R-:W-:Y:S01]  /*35360*/  HMMA.16816.F32 R8, R52, R34, R36 ;  /* 0x000000223408723c */ /* 0x001fe20000001824 */
[----:B------:R-:W-:Y:S11]  /*35370*/  STL.64 [R1+0x3498], R14 ;  /* 0x0034980e01007387 */ /* 0x000ff60000100a00 */
[----:B------:R-:W-:Y:S03]  /*35380*/  @!UPT UIADD3 URZ, URZ, URZ, URZ ;  /* 0x0000003f3f3ff290 */ /* 0x000fe6000fffe03f */
[----:B------:R-:W-:Y:S01]  /*35390*/  STL [R1+0x50], R24 ;  /* 0x0000501801007387 */ /* 0x000fe20000100800 */
[----:B------:R0:W-:Y:S02]  /*353a0*/  STL.64 [R1+0x3490], R18 ;  /* 0x0034901201007387 */ /* 0x0001e40000100a00 */
[----:B------:R-:W2:Y:S05]  /*353b0*/  LDL.LU R56, [R1+0x240] ;  /* 0x0002400001387983 */ /* 0x000eaa0000300800 */
[----:B------:R1:W-:Y:S01]  /*353c0*/  STL.64 [R1+0x680], R8 ;  /* 0x0006800801007387 */ /* 0x0003e20000100a00 */
[----:B------:R3:W-:Y:S02]  /*353d0*/  STL.64 [R1+0x688], R10 ;  /* 0x0006880a01007387 */ /* 0x0007e40000100a00 */
[----:B------:R-:W2:Y:S02]  /*353e0*/  LDL.LU R57, [R1+0x244] ;  /* 0x0002440001397983 */ /* 0x000ea40000300800 */
[----:B------:R-:W-:-:S02]  /*353f0*/  IMAD.MOV.U32 R29, RZ, RZ, R58 ;  /* 0x000000ffff1d7224 */ /* 0x000fc400078e003a */
[----:B------:R-:W-:Y:S02]  /*35400*/  IMAD.MOV.U32 R28, RZ, RZ, R59 ;  /* 0x000000ffff1c7224 */ /* 0x000fe400078e003b */
[----:B------:R-:W-:Y:S02]  /*35410*/  IMAD.MOV.U32 R58, RZ, RZ, R31 ;  /* 0x000000ffff3a7224 */ /* 0x000fe400078e001f */
[----:B------:R-:W-:Y:S01]  /*35420*/  IMAD.MOV.U32 R59, RZ, RZ, R30 ;  /* 0x000000ffff3b7224 */ /* 0x000fe200078e001e */
[----:B------:R-:W4:Y:S01]  /*35430*/  LDL.LU R31, [R1+0x34e0] ;  /* 0x0034e000011f7983 */ /* 0x000f220000300800 */
[----:B------:R-:W4:Y:S02]  /*35440*/  LDL.LU R30, [R1+0x34dc] ;  /* 0x0034dc00011e7983 */ /* 0x000f240000300800 */
[----:B------:R-:W4:Y:S02]  /*35450*/  LDL.LU R16, [R1+0x620] ;  /* 0x0006200001107983 */ /* 0x000f240000300800 */
[----:B------:R-:W4:Y:S01]  /*35460*/  LDL.LU R17, [R1+0x624] ;  /* 0x0006240001117983 */ /* 0x000f220000300800 */
[----:B0-----:R-:W4:Y:S01]  /*35470*/  LDL.LU R18, [R1+0x628] ;  /* 0x0006280001127983 */ /* 0x001f220000300800 */
[----:B------:R-:W4:Y:S02]  /*35480*/  LDL.LU R19, [R1+0x62c] ;  /* 0x00062c0001137983 */ /* 0x000f240000300800 */
[----:B------:R-:W4:Y:S02]  /*35490*/  LDL.LU R44, [R1+0x660] ;  /* 0x00066000012c7983 */ /* 0x000f240000300800 */
[----:B------:R-:W4:Y:S01]  /*354a0*/  LDL.LU R45, [R1+0x664] ;  /* 0x00066400012d7983 */ /* 0x000f220000300800 */
[----:B------:R-:W4:Y:S01]  /*354b0*/  LDL.LU R46, [R1+0x668] ;  /* 0x00066800012e7983 */ /* 0x000f220000300800 */
[----:B------:R-:W4:Y:S02]  /*354c0*/  LDL.LU R47, [R1+0x66c] ;  /* 0x00066c00012f7983 */ /* 0x000f240000300800 */
[----:B------:R-:W-:-:S02]  /*354d0*/  IMAD.MOV.U32 R2, RZ, RZ, R25 ;  /* 0x000000ffff027224 */ /* 0x000fc400078e0019 */
[----:B------:R-:W4:Y:S02]  /*354e0*/  LDL.LU R24, [R1+0x670] ;  /* 0x0006700001187983 */ /* 0x000f240000300800 */
[----:B------:R-:W-:Y:S01]  /*354f0*/  IMAD.MOV.U32 R21, RZ, RZ, R26 ;  /* 0x000000ffff157224 */ /* 0x000fe200078e001a */
[----:B------:R-:W4:Y:S01]  /*35500*/  LDL.LU R25, [R1+0x674] ;  /* 0x0006740001197983 */ /* 0x000f220000300800 */
[----:B------:R-:W-:Y:S02]  /*35510*/  IMAD.MOV.U32 R20, RZ, RZ, R27 ;  /* 0x000000ffff147224 */ /* 0x000fe400078e001b */
[----:B------:R-:W4:Y:S02]  /*35520*/  LDL.LU R26, [R1+0x678] ;  /* 0x00067800011a7983 */ /* 0x000f240000300800 */
[----:B------:R-:W4:Y:S01]  /*35530*/  LDL.LU R27, [R1+0x67c] ;  /* 0x00067c00011b7983 */ /* 0x000f220000300800 */
[----:B------:R-:W4:Y:S01]  /*35540*/  LDL.LU R40, [R1+0x640] ;  /* 0x0006400001287983 */ /* 0x000f220000300800 */
[----:B------:R-:W4:Y:S02]  /*35550*/  LDL.LU R41, [R1+0x644] ;  /* 0x0006440001297983 */ /* 0x000f240000300800 */
[----:B------:R-:W4:Y:S02]  /*35560*/  LDL.LU R42, [R1+0x648] ;  /* 0x00064800012a7983 */ /* 0x000f240000300800 */
[----:B------:R-:W4:Y:S01]  /*35570*/  LDL.LU R43, [R1+0x64c] ;  /* 0x00064c00012b7983 */ /* 0x000f220000300800 */
[----:B-1----:R-:W4:Y:S01]  /*35580*/  LDL.LU R8, [R1+0x650] ;  /* 0x0006500001087983 */ /* 0x002f220000300800 */
[----:B------:R-:W4:Y:S02]  /*35590*/  LDL.LU R9, [R1+0x654] ;  /* 0x0006540001097983 */ /* 0x000f240000300800 */
[----:B---3--:R-:W3:Y:S02]  /*355a0*/  LDL.LU R10, [R1+0x658] ;  /* 0x00065800010a7983 */ /* 0x008ee40000300800 */
[----:B------:R-:W3:Y:S01]  /*355b0*/  LDL.LU R11, [R1+0x65c] ;  /* 0x00065c00010b7983 */ /* 0x000ee20000300800 */
[----:B------:R-:W3:Y:S01]  /*355c0*/  LDL.LU R12, [R1+0x630] ;  /* 0x00063000010c7983 */ /* 0x000ee20000300800 */
[----:B------:R-:W3:Y:S02]  /*355d0*/  LDL.LU R13, [R1+0x634] ;  /* 0x00063400010d7983 */ /* 0x000ee40000300800 */
[----:B------:R-:W3:Y:S02]  /*355e0*/  LDL.LU R14, [R1+0x638] ;  /* 0x00063800010e7983 */ /* 0x000ee40000300800 */
[----:B------:R-:W3:Y:S01]  /*355f0*/  LDL.LU R15, [R1+0x63c] ;  /* 0x00063c00010f7983 */ /* 0x000ee20000300800 */
[----:B------:R-:W3:Y:S01]  /*35600*/  LDL.LU R36, [R1+0x2b0] ;  /* 0x0002b00001247983 */ /* 0x000ee20000300800 */
[----:B------:R-:W3:Y:S02]  /*35610*/  LDL.LU R37, [R1+0x2b4] ;  /* 0x0002b40001257983 */ /* 0x000ee40000300800 */
[----:B------:R-:W3:Y:S02]  /*35620*/  LDL.LU R38, [R1+0x2b8] ;  /* 0x0002b80001267983 */ /* 0x000ee40000300800 */
[----:B------:R-:W3:Y:S01]  /*35630*/  LDL.LU R39, [R1+0x2bc] ;  /* 0x0002bc0001277983 */ /* 0x000ee20000300800 */
[----:B------:R-:W-:Y:S04]  /*35640*/  STL.64 [R1+0x3468], R58 ;  /* 0x0034683a01007387 */ /* 0x000fe80000100a00 */
[----:B--2---:R0:W-:Y:S04]  /*35650*/  STL.64 [R1+0x3460], R56 ;  /* 0x0034603801007387 */ /* 0x0041e80000100a00 */
[----:B0-----:R-:W2:Y:S01]  /*35660*/  LDL.LU R56, [R1+0x250] ;  /* 0x0002500001387983 */ /* 0x001ea20000300800 */
[----:B------:R-:W2:Y:S02]  /*35670*/  LDL.LU R57, [R1+0x254] ;  /* 0x0002540001397983 */ /* 0x000ea40000300800 */
[----:B------:R-:W2:Y:S02]  /*35680*/  LDL.LU R58, [R1+0x258] ;  /* 0x00025800013a7983 */ /* 0x000ea40000300800 */
[----:B------:R-:W2:Y:S02]  /*35690*/  LDL.LU R59, [R1+0x25c] ;  /* 0x00025c00013b7983 */ /* 0x000ea40000300800 */
[----:B--2---:R4:W-:Y:S01]  /*356a0*/  STL.64 [R1+0x3478], R58 ;  /* 0x0034783a01007387 */ /* 0x0049e20000100a00 */
[----:B------:R0:W-:Y:S02]  /*356b0*/  STL.64 [R1+0x3470], R56 ;  /* 0x0034703801007387 */ /* 0x0001e40000100a00 */
[----:B----4-:R-:W-:Y:S01]  /*356c0*/  IMAD.MOV.U32 R58, RZ, RZ, R31 ;  /* 0x000000ffff3a7224 */ /* 0x010fe200078e001f */
[----:B0-----:R-:W2:Y:S01]  /*356d0*/  LDL.LU R56, [R1+0x260] ;  /* 0x0002600001387983 */ /* 0x001ea20000300800 */
[----:B------:R-:W-:-:S02]  /*356e0*/  IMAD.MOV.U32 R57, RZ, RZ, R30 ;  /* 0x000000ffff397224 */ /* 0x000fc400078e001e */
[----:B------:R-:W4:Y:S02]  /*356f0*/  LDL.LU R30, [R1+0x34d8] ;  /* 0x0034d800011e7983 */ /* 0x000f240000300800 */
[----:B------:R-:W4:Y:S01]  /*35700*/  LDL.LU R31, [R1+0x34d4] ;  /* 0x0034d400011f7983 */ /* 0x000f220000300800 */
[----:B------:R-:W2:Y:S01]  /*35710*/  LDL.LU R59, [R1+0x26c] ;  /* 0x00026c00013b7983 */ /* 0x000ea20000300800 */
[----:B------:R-:W2:Y:S02]  /*35720*/  LDL.LU R48, [R1+0x5f0] ;  /* 0x0005f00001307983 */ /* 0x000ea40000300800 */
[----:B------:R-:W-:Y:S02]  /*35730*/  IMAD.MOV.U32 R49, RZ, RZ, R6 ;  /* 0x000000ffff317224 */ /* 0x000fe400078e0006 */
[----:B------:R-:W-:Y:S01]  /*35740*/  IMAD.MOV.U32 R50, RZ, RZ, R22 ;  /* 0x000000ffff327224 */ /* 0x000fe200078e0016 */
[----:B------:R-:W2:Y:S01]  /*35750*/  LDL.LU R6, [R1+0x34d0] ;  /* 0x0034d00001067983 */ /* 0x000ea20000300800 */
[----:B------:R-:W3:Y:S02]  /*35760*/  LDL.LU R22, [R1+0x34cc] ;  /* 0x0034cc0001167983 */ /* 0x000ee40000300800 */
[----:B------:R-:W-:-:S02]  /*35770*/  IMAD.MOV.U32 R51, RZ, RZ, R23 ;  /* 0x000000ffff337224 */ /* 0x000fc400078e0017 */
[----:B------:R-:W3:Y:S01]  /*35780*/  LDL.LU R23, [R1+0x34c8] ;  /* 0x0034c80001177983 */ /* 0x000ee20000300800 */
[C---:B----4-:R-:W-:Y:S11]  /*35790*/  HMMA.16816.F32 R24, R52.reuse, R30, R24 ;  /* 0x0000001e3418723c */ /* 0x050ff60000001818 */
[----:B------:R-:W-:Y:S11]  /*357a0*/  @!UPT UIADD3 URZ, URZ, URZ, URZ ;  /* 0x0000003f3f3ff290 */ /* 0x000ff6000fffe03f */
[----:B------:R-:W-:Y:S01]  /*357b0*/  @!UPT UIADD3 URZ, URZ, URZ, URZ ;  /* 0x0000003f3f3ff290 */ /* 0x000fe2000fffe03f */
[----:B------:R-:W-:Y:S01]  /*357c0*/  STL.64 [R1+0x670], R24 ;  /* 0x0006701801007387 */ /* 0x000fe20000100a00 */
[----:B------:R0:W-:Y:S03]  /*357d0*/  STL.64 [R1+0x678], R26 ;  /* 0x0006781a01007387 */ /* 0x0001e60000100a00 */
[----:B0-----:R-:W4:Y:S01]  /*357e0*/  LDL.LU.64 R26, [R1+0x34c0] ;  /* 0x0034c000011a7983 */ /* 0x001f220000300a00 */
[C---:B---3--:R-:W-:Y:S01]  /*357f0*/  HMMA.16816.F32 R8, R52.reuse, R22, R8 ;  /* 0x000000163408723c */ /* 0x048fe20000001808 */
[----:B------:R-:W3:Y:S07]  /*35800*/  LDL.LU.64 R24, [R1+0x34b8] ;  /* 0x0034b80001187983 */ /* 0x000eee0000300a00 */
[C---:B----4-:R-:W-:Y:S11]  /*35810*/  HMMA.16816.F32 R44, R52.reuse, R26, R44 ;  /* 0x0000001a342c723c */ /* 0x050ff6000000182c */
[----:B------:R-:W-:Y:S11]  /*35820*/  @!UPT UIADD3 URZ, URZ, URZ, URZ ;  /* 0x0000003f3f3ff290 */ /* 0x000ff6000fffe03f */
[----:B------:R-:W-:Y:S01]  /*35830*/  @!UPT UIADD3 URZ, URZ, URZ, URZ ;  /* 0x0000003f3f3ff290 */ /* 0x000fe2000fffe03f */
[----:B------:R0:W-:Y:S01]  /*35840*/  STL.64 [R1+0x660], R44 ;  /* 0x0006602c01007387 */ /* 0x0001e20000100a00 */
[----:B------:R1:W-:Y:S02]  /*35850*/  STL.64 [R1+0x668], R46 ;  /* 0x0006682e01007387 */ /* 0x0003e40000100a00 */
[----:B0-----:R-:W-:Y:S02]  /*35860*/  IMAD.MOV.U32 R44, RZ, RZ, R7 ;  /* 0x000000ffff2c7224 */ /* 0x001fe400078e0007 */
[----:B------:R-:W2:Y:S01]  /*35870*/  LDL.LU R7, [R1+0x34b0] ;  /* 0x0034b00001077983 */ /* 0x000ea20000300800 */
[----:B------:R-:W4:Y:S02]  /*35880*/  LDL.LU R45, [R1+0x954] ;  /* 0x00095400012d7983 */ /* 0x000f240000300800 */
[----:B-1----:R-:W4:Y:S02]  /*35890*/  LDL.LU R46, [R1+0x958] ;  /* 0x00095800012e7983 */ /* 0x002f240000300800 */
[----:B------:R-:W4:Y:S01]  /*358a0*/  LDL.LU R47, [R1+0x95c] ;  /* 0x00095c00012f7983 */ /* 0x000f220000300800 */
[----:B------:R-:W-:Y:S01]  /*358b0*/  STL.64 [R1+0x650], R8 ;  /* 0x0006500801007387 */ /* 0x000fe20000100a00 */
[----:B------:R0:W-:Y:S03]  /*358c0*/  STL.64 [R1+0x658], R10 ;  /* 0x0006580a01007387 */ /* 0x0001e60000100a00 */
[----:B0-----:R-:W3:Y:S01]  /*358d0*/  LDL.LU.64 R10, [R1+0x34a8] ;  /* 0x0034a800010a7983 */ /* 0x001ee20000300a00 */
[----:B------:R-:W4:Y:S01]  /*358e0*/  LDL.LU.64 R8, [R1+0x34a0] ;  /* 0x0034a00001087983 */ /* 0x000f220000300a00 */
[C---:B--2---:R-:W-:Y:S08]  /*358f0*/  HMMA.16816.F32 R40, R52.reuse, R6, R40 ;  /* 0x000000063428723c */ /* 0x044ff00000001828 */
[C---:B---3--:R-:W-:Y:S11]  /*35900*/  HMMA.16816.F32 R12, R52.reuse, R10, R12 ;  /* 0x0000000a340c723c */ /* 0x048ff6000000180c */
[----:B------:R-:W-:Y:S04]  /*35910*/  @!UPT UIADD3 URZ, URZ, URZ, URZ ;  /* 0x0000003f3f3ff290 */ /* 0x000fe8000fffe03f */
[----:B------:R0:W-:Y:S01]  /*35920*/  STL.64 [R1+0x640], R40 ;  /* 0x0006402801007387 */ /* 0x0001e20000100a00 */
[----:B------:R1:W-:Y:S03]  /*35930*/  STL.64 [R1+0x648], R42 ;  /* 0x0006482a01007387 */ /* 0x0003e60000100a00 */
[----:B0-----:R-:W2:Y:S01]  /*35940*/  LDL.LU R40, [R1+0xcc0] ;  /* 0x000cc00001287983 */ /* 0x001ea20000300800 */
[----:B------:R-:W2:Y:S02]  /*35950*/  LDL.LU R41, [R1+0xcc4] ;  /* 0x000cc40001297983 */ /* 0x000ea40000300800 */
[----:B-1----:R-:W2:Y:S02]  /*35960*/  LDL.LU R42, [R1+0xcc8] ;  /* 0x000cc800012a7983 */ /* 0x002ea40000300800 */
[----:B------:R-:W2:Y:S01]  /*35970*/  LDL.LU R43, [R1+0xccc] ;  /* 0x000ccc00012b7983 */ /* 0x000ea20000300800 */
[----:B------:R-:W-:Y:S01]  /*35980*/  STL.64 [R1+0x630], R12 ;  /* 0x0006300c01007387 */ /* 0x000fe20000100a00 */
[----:B------:R0:W-:Y:S03]  /*35990*/  STL.64 [R1+0x638], R14 ;  /* 0x0006380e01007387 */ /* 0x0001e60000100a00 */
[----:B0-----:R-:W3:Y:S02]  /*359a0*/  LDL.LU.64 R14, [R1+0x3498] ;  /* 0x00349800010e7983 */ /* 0x001ee40000300a00 */
[C---:B---3--:R-:W-:Y:S11]  /*359b0*/  HMMA.16816.F32 R16, R52.reuse, R14, R16 ;  /* 0x0000000e3410723c */ /* 0x048ff60000001810 */
[----:B------:R-:W-:Y:S11]  /*359c0*/  @!UPT UIADD3 URZ, URZ, URZ, URZ ;  /* 0x0000003f3f3ff290 */ /* 0x000ff6000fffe03f */
[----:B------:R-:W-:Y:S01]  /*359d0*/  @!UPT UIADD3 URZ, URZ, URZ, URZ ;  /* 0x0000003f3f3ff290 */ /* 0x000fe2000fffe03f */
[----:B------:R-:W-:Y:S01]  /*359e0*/  STL.64 [R1+0x620], R16 ;  /* 0x0006201001007387 */ /* 0x000fe20000100a00 */
[----:B------:R0:W-:Y:S03]  /*359f0*/  STL.64 [R1+0x628], R18 ;  /* 0x0006281201007387 */ /* 0x0001e60000100a00 */
[----:B0-----:R-:W3:Y:S02]  /*35a00*/  LDL.LU.64 R18, [R1+0x3490] ;  /* 0x0034900001127983 */ /* 0x001ee40000300a00 */
[----:B---3--:R-:W-:Y:S02]  /*35a10*/  HMMA.16816.F32 R52, R52, R18, R36 ;  /* 0x000000123434723c */ /* 0x008fe40000001824 */
[----:B------:R-:W3:Y:S01]  /*35a20*/  LDL.LU.64 R38, [R1+0x3488] ;  /* 0x0034880001267983 */ /* 0x000ee20000300a00 */
[----:B------:R-:W3:Y:S11]  /*35a30*/  LDL.LU.64 R36, [R1+0x3480] ;  /* 0x0034800001247983 */ /* 0x000ef60000300a00 */
[----:B------:R-:W-:Y:S09]  /*35a40*/  @!UPT UIADD3 URZ, URZ, URZ, URZ ;  /* 0x0000003f3f3ff290 */ /* 0x000ff2000fffe03f */
[----:B------:R0:W-:Y:S01]  /*35a50*/  STL.64 [R1+0x2b0], R52 ;  /* 0x0002b03401007387 */ /* 0x0001e20000100a00 */
[----:B------:R1:W-:Y:S03]  /*35a60*/  STL.64 [R1+0x2b8], R54 ;  /* 0x0002b83601007387 */ /* 0x0003e60000100a00 */
[----:B0-----:R-:W2:Y:S01]  /*35a70*/  LDL.LU R52, [R1+0x230] ;  /* 0x0002300001347983 */ /* 0x001ea20000300800 */
[----:B------:R-:W2:Y:S02]  /*35a80*/  LDL.LU R53, [R1+0x234] ;  /* 0x0002340001357983 */ /* 0x000ea40000300800 */
[----:B-1----:R-:W2:Y:S02]  /*35a90*/  LDL.LU R54, [R1+0x238] ;  /* 0x0002380001367983 */ /* 0x002ea40000300800 */
[----:B------:R-:W2:Y:S01]  /*35aa0*/  LDL.LU R55, [R1+0x23c] ;  /* 0x00023c0001377983 */ /* 0x000ea20000300800 */
[C---:B---3--:R-:W-:Y:S11]  /*35ab0*/  HMMA.16816.F32 R56, R36.reuse, R34, R56 ;  /* 0x000000222438723c */ /* 0x048ff60000001838 */
[----:B------:R-:W-:Y:S11]  /*35ac0*/  @!UPT UIADD3 URZ, URZ, URZ, URZ ;  /* 0x0000003f3f3ff290 */ /* 0x000ff6000fffe03f */
[----:B------:R-:W-:Y:S01]  /*35ad0*/  @!UPT UIADD3 URZ, URZ, URZ, URZ ;  /* 0x0000003f3f3ff290 */ /* 0x000fe2000fffe03f */
[----:B------:R-:W-:Y:S01]  /*35ae0*/  STL.64 [R1+0x260], R56 ;  /* 0x0002603801007387 */ /* 0x000fe20000100a00 */
[----:B------:R0:W-:Y:S03]  /*35af0*/  STL.64 [R1+0x268], R58 ;  /* 0x0002683a01007387 */ /* 0x0001e60000100a00 */
[----:B0-----:R-:W3:Y:S01]  /*35b00*/  LDL.LU.64 R58, [R1+0x3478] ;  /* 0x00347800013a7983 */ /* 0x001ee20000300a00 */
[----:B------:R-:W3:Y:S02]  /*35b10*/  LDL.LU.64 R56, [R1+0x3470] ;  /* 0x0034700001387983 */ /* 0x000ee40000300a00 */
[C---:B---3--:R-:W-:Y:S11]  /*35b20*/  HMMA.16816.F32 R56, R36.reuse, R30, R56 ;  /* 0x0000001e2438723c */ /* 0x048ff60000001838 */
        /* <DEDUP_REMOVED lines=8> */
[----:B0-----:R-:W2:Y:S01]  /*35bb0*/  LDL.LU R28, [R1+0xcb0] ;  /* 0x000cb000011c7983 */ /* 0x001ea20000300800 */
[----:B------:R-:W2:Y:S02]  /*35bc0*/  LDL.LU R29, [R1+0xcb4] ;  /* 0x000cb400011d7983 */ /* 0x000ea40000300800 */
[----:B------:R-:W2:Y:S02]  /*35bd0*/  LDL.LU R30, [R1+0xcb8] ;  /* 0x000cb800011e7983 */ /* 0x000ea40000300800 */
        /* <DEDUP_REMOVED lines=9> */
[----:B------:R2:W-:Y:S01]  /*35c70*/  STL.64 [R1+0x3430], R24 ;  /* 0x0034301801007387 */ /* 0x0005e20000100a00 */
[----:B------:R-:W-:Y:S01]  /*35c80*/  STL.64 [R1+0x3428], R22 ;  /* 0x0034281601007387 */ /* 0x000fe20000100a00 */
[----:B------:R0:W-:Y:S01]  /*35c90*/  STL.64 [R1+0x3420], R20 ;  /* 0x0034201401007387 */ /* 0x0001e20000100a00 */
[C---:B--2---:R-:W-:Y:S08]  /*35ca0*/  HMMA.16816.F32 R24, R36.reuse, R22, R52 ;  /* 0x000000162418723c */ /* 0x044ff00000001834 */
[C---:B0-----:R-:W-:Y:S11]  /*35cb0*/  HMMA.16816.F32 R20, R36.reuse, R6, R48 ;  /* 0x000000062414723c */ /* 0x041ff60000001830 */
[----:B------:R-:W-:Y:S04]  /*35cc0*/  @!UPT UIADD3 URZ, URZ, URZ, URZ ;  /* 0x0000003f3f3ff290 */ /* 0x000fe8000fffe03f */
[----:B------:R-:W-:Y:S01]  /*35cd0*/  STL.64 [R1+0x230], R24 ;  /* 0x0002301801007387 */ /* 0x000fe20000100a00 */
[----:B------:R-:W-:Y:S02]  /*35ce0*/  STL.64 [R1+0x238], R26 ;  /* 0x0002381a01007387 */ /* 0x000fe40000100a00 */
[----:B------:R-:W-:Y:S02]  /*35cf0*/  STL.64 [R1+0x3418], R6 ;  /* 0x0034180601007387 */ /* 0x000fe40000100a00 */
[----:B------:R4:W-:Y:S02]  /*35d00*/  STL.64 [R1+0x3410], R4 ;  /* 0x0034100401007387 */ /* 0x0009e40000100a00 */
[C---:B----4-:R-:W-:Y:S01]  /*35d10*/  HMMA.16816.F32 R4, R36.reuse, R10, R44 ;  /* 0x0000000a2404723c */ /* 0x050fe2000000182c */
[----:B------:R-:W-:Y:S01]  /*35d20*/  STL.64 [R1+0x5f0], R20 ;  /* 0x0005f01401007387 */ /* 0x000fe20000100a00 */
[----:B------:R-:W-:Y:S03]  /*35d30*/  STL.64 [R1+0x5f8], R22 ;  /* 0x0005f81601007387 */ /* 0x000fe60000100a00 */
[----:B---3--:R-:W0:Y:S04]  /*35d40*/  LDSM.16.MT88.4 R48, [R56+0x4180] ;  /* 0x004180003830783b */ /* 0x008e280000004200 */
[----:B------:R-:W1:Y:S04]  /*35d50*/  LDSM.16.MT88.4 R44, [R56+0x4200] ;  /* 0x00420000382c783b */ /* 0x000e680000004200 */
[----:B------:R-:W-:Y:S04]  /*35d60*/  LDSM.16.MT88.4 R52, [R56+0x4100] ;  /* 0x004100003834783b */ /* 0x000fe80000004200 */
[----:B0-----:R-:W-:Y:S01]  /*35d70*/  STL.64 [R1+0x33e8], R50 ;  /* 0x0033e83201007387 */ /* 0x001fe20000100a00 */
[----:B------:R-:W-:Y:S02]  /*35d80*/  STL.64 [R1+0x33e0], R48 ;  /* 0x0033e03001007387 */ /* 0x000fe40000100a00 */
[----:B------:R-:W-:Y:S02]  /*35d90*/  STL.64 [R1+0x3408], R10 ;  /* 0x0034080a01007387 */ /* 0x000fe40000100a00 */
[----:B------:R-:W-:Y:S01]  /*35da0*/  STL.64 [R1+0x3400], R8 ;  /* 0x0034000801007387 */ /* 0x000fe20000100a00 */
[----:B------:R-:W-:Y:S01]  /*35db0*/  STL.64 [R1+0x950], R4 ;  /* 0x0009500401007387 */ /* 0x000fe20000100a00 */
[----:B------:R0:W-:Y:S02]  /*35dc0*/  STL.64 [R1+0x958], R6 ;  /* 0x0009580601007387 */ /* 0x0001e40000100a00 */
[C---:B0-----:R-:W-:Y:S01]  /*35dd0*/  HMMA.16816.F32 R4, R36.reuse, R14, R40 ;  /* 0x0000000e2404723c */ /* 0x041fe20000001828 */
[----:B------:R-:W0:Y:S04]  /*35de0*/  LDSM.16.MT88.4 R40, [R56+0x4280] ;  /* 0x004280003828783b */ /* 0x000e280000004200 */
[----:B-1----:R-:W-:Y:S01]  /*35df0*/  STL.64 [R1+0x33b8], R46 ;  /* 0x0033b82e01007387 */ /* 0x002fe20000100a00 */
[----:B------:R-:W-:Y:S02]  /*35e00*/  STL.64 [R1+0x33b0], R44 ;  /* 0x0033b02c01007387 */ /* 0x000fe40000100a00 */
[----:B------:R-:W-:Y:S11]  /*35e10*/  STL.64 [R1+0x33f8], R14 ;  /* 0x0033f80e01007387 */ /* 0x000ff60000100a00 */
[----:B------:R-:W-:Y:S04]  /*35e20*/  @!UPT UIADD3 URZ, URZ, URZ, URZ ;  /* 0x0000003f3f3ff290 */ /* 0x000fe8000fffe03f */
[----:B------:R-:W-:Y:S01]  /*35e30*/  STL.64 [R1+0xcc0], R4 ;  /* 0x000cc00401007387 */ /* 0x000fe20000100a00 */
[----:B------:R-:W-:Y:S03]  /*35e40*/  STL.64 [R1+0xcc8], R6 ;  /* 0x000cc80601007387 */ /* 0x000fe60000100a00 */
[----:B0-----:R-:W-:Y:S01]  /*35e50*/  STL.64 [R1+0x3368], R42 ;  /* 0x0033682a01007387 */ /* 0x001fe20000100a00 */
[----:B------:R0:W-:Y:S03]  /*35e60*/  STL.64 [R1+0x3360], R40 ;  /* 0x0033602801007387 */ /* 0x0001e60000100a00 */
[----:B0-----:R-:W2:Y:S01]  /*35e70*/  LDL.LU R40, [R1+0x8b0] ;  /* 0x0008b00001287983 */ /* 0x001ea20000300800 */
[----:B------:R-:W2:Y:S02]  /*35e80*/  LDL.LU R41, [R1+0x8b4] ;  /* 0x0008b40001297983 */ /* 0x000ea40000300800 */
[----:B------:R-:W3:Y:S02]  /*35e90*/  LDL.LU R42, [R1+0x8b8] ;  /* 0x0008b800012a7983 */ /* 0x000ee40000300800 */
[----:B------:R-:W3:Y:S01]  /*35ea0*/  LDL.LU R43, [R1+0x8bc] ;  /* 0x0008bc00012b7983 */ /* 0x000ee20000300800 */
[----:B------:R-:W-:Y:S01]  /*35eb0*/  HMMA.16816.F32 R4, R36, R18, R28 ;  /* 0x000000122404723c */ /* 0x000fe2000000181c */
[----:B------:R-:W0:Y:S04]  /*35ec0*/  LDSM.16.MT88.4 R36, [R56+0x4300] ;  /* 0x004300003824783b */ /* 0x000e280000004200 */
[----:B---3--:R-:W-:Y:S01]  /*35ed0*/  STL.64 [R1+0x33c8], R42 ;  /* 0x0033c82a01007387 */ /* 0x008fe20000100a00 */
[----:B--2---:R1:W-:Y:S02]  /*35ee0*/  STL.64 [R1+0x33c0], R40 ;  /* 0x0033c02801007387 */ /* 0x0043e40000100a00 */
[----:B------:R2:W-:Y:S01]  /*35ef0*/  STL.64 [R1+0x33f0], R18 ;  /* 0x0033f01201007387 */ /* 0x0005e20000100a00 */
[----:B-1----:R-:W3:Y:S11]  /*35f00*/  LDL.LU R40, [R1+0xbe0] ;  /* 0x000be00001287983 */ /* 0x002ef60000300800 */
[----:B------:R-:W-:Y:S03]  /*35f10*/  @!UPT UIADD3 URZ, URZ, URZ, URZ ;  /* 0x0000003f3f3ff290 */ /* 0x000fe6000fffe03f */
[----:B------:R1:W-:Y:S02]  /*35f20*/  STL.64 [R1+0xcb0], R4 ;  /* 0x000cb00401007387 */ /* 0x0003e40000100a00 */
[----:B------:R4:W-:Y:S02]  /*35f30*/  STL.64 [R1+0xcb8], R6 ;  /* 0x000cb80601007387 */ /* 0x0009e40000100a00 */
[----:B------:R-:W3:Y:S01]  /*35f40*/  LDL.LU R41, [R1+0xbe4] ;  /* 0x000be40001297983 */ /* 0x000ee20000300800 */
[----:B------:R-:W3:Y:S01]  /*35f50*/  LDL.LU R42, [R1+0xbe8] ;  /* 0x000be800012a7983 */ /* 0x000ee20000300800 */
[----:B------:R-:W3:Y:S02]  /*35f60*/  LDL.LU R43, [R1+0xbec] ;  /* 0x000bec00012b7983 */ /* 0x000ee40000300800 */
[----:B------:R-:W3:Y:S02]  /*35f70*/  LDL.LU R16, [R1+0xf20] ;  /* 0x000f200001107983 */ /* 0x000ee40000300800 */
[----:B------:R-:W3:Y:S01]  /*35f80*/  LDL.LU R17, [R1+0xf24] ;  /* 0x000f240001117983 */ /* 0x000ee20000300800 */
[----:B--2---:R-:W2:Y:S01]  /*35f90*/  LDL.LU R18, [R1+0xf28] ;  /* 0x000f280001127983 */ /* 0x004ea20000300800 */
[----:B------:R-:W2:Y:S02]  /*35fa0*/  LDL.LU R19, [R1+0xf2c] ;  /* 0x000f2c0001137983 */ /* 0x000ea40000300800 */
[----:B------:R-:W2:Y:S02]  /*35fb0*/  LDL.LU R12, [R1+0xf30] ;  /* 0x000f3000010c7983 */ /* 0x000ea40000300800 */
[----:B------:R-:W2:Y:S01]  /*35fc0*/  LDL.LU R13, [R1+0xf34] ;  /* 0x000f3400010d7983 */ /* 0x000ea20000300800 */
[----:B------:R-:W2:Y:S01]  /*35fd0*/  LDL.LU R14, [R1+0xf38] ;  /* 0x000f3800010e7983 */ /* 0x000ea20000300800 */
        /* <DEDUP_REMOVED lines=17> */
[----:B-1----:R-:W2:Y:S02]  /*360f0*/  LDL.LU R4, [R1+0xf50] ;  /* 0x000f500001047983 */ /* 0x002ea40000300800 */
[----:B------:R-:W2:Y:S01]  /*36100*/  LDL.LU R5, [R1+0xf54] ;  /* 0x000f540001057983 */ /* 0x000ea20000300800 */
[----:B----4-:R-:W4:Y:S01]  /*36110*/  LDL.LU R6, [R1+0xf58] ;  /* 0x000f580001067983 */ /* 0x010f220000300800 */
[----:B------:R-:W4:Y:S02]  /*36120*/  LDL.LU R7, [R1+0xf5c] ;  /* 0x000f5c0001077983 */ /* 0x000f240000300800 */
[----:B------:R-:W4:Y:S02]  /*36130*/  LDL.LU R48, [R1+0xc90] ;  /* 0x000c900001307983 */ /* 0x000f240000300800 */
[----:B------:R-:W4:Y:S01]  /*36140*/  LDL.LU R49, [R1+0xc94] ;  /* 0x000c940001317983 */ /* 0x000f220000300800 */
[----:B------:R-:W4:Y:S01]  /*36150*/  LDL.LU R50, [R1+0xc98] ;  /* 0x000c980001327983 */ /* 0x000f220000300800 */
[----:B------:R-:W4:Y:S03]  /*36160*/  LDL.LU R51, [R1+0xc9c] ;  /* 0x000c9c0001337983 */ /* 0x000f260000300800 */
[----:B---3--:R-:W-:Y:S01]  /*36170*/  STL.64 [R1+0x33d8], R42 ;  /* 0x0033d82a01007387 */ /* 0x008fe20000100a00 */
[----:B------:R1:W-:Y:S03]  /*36180*/  STL.64 [R1+0x33d0], R40 ;  /* 0x0033d02801007387 */ /* 0x0003e60000100a00 */
[----:B-1----:R-:W3:Y:S01]  /*36190*/  LDL.LU R40, [R1+0xbf0] ;  /* 0x000bf00001287983 */ /* 0x002ee20000300800 */
[----:B------:R-:W3:Y:S02]  /*361a0*/  LDL.LU R41, [R1+0xbf4] ;  /* 0x000bf40001297983 */ /* 0x000ee40000300800 */
[----:B------:R-:W3:Y:S02]  /*361b0*/  LDL.LU R42, [R1+0xbf8] ;  /* 0x000bf800012a7983 */ /* 0x000ee40000300800 */
[----:B------:R-:W3:Y:S01]  /*361c0*/  LDL.LU R43, [R1+0xbfc] ;  /* 0x000bfc00012b7983 */ /* 0x000ee20000300800 */
[----:B------:R-:W3:Y:S01]  /*361d0*/  LDL.LU R44, [R1+0xbd0] ;  /* 0x000bd000012c7983 */ /* 0x000ee20000300800 */
[----:B------:R-:W3:Y:S02]  /*361e0*/  LDL.LU R45, [R1+0xbd4] ;  /* 0x000bd400012d7983 */ /* 0x000ee40000300800 */
[----:B------:R-:W3:Y:S02]  /*361f0*/  LDL.LU R46, [R1+0xbd8] ;  /* 0x000bd800012e7983 */ /* 0x000ee40000300800 */
[----:B------:R-:W3:Y:S01]  /*36200*/  LDL.LU R47, [R1+0xbdc] ;  /* 0x000bdc00012f7983 */ /* 0x000ee20000300800 */
[C---:B--2---:R-:W-:Y:S01]  /*36210*/  HMMA.16816.F32 R28, R52.reuse, R34, R28 ;  /* 0x00000022341c723c */ /* 0x044fe2000000181c */
[----:B0-----:R-:W-:Y:S01]  /*36220*/  STL.64 [R1+0x3308], R38 ;  /* 0x0033082601007387 */ /* 0x001fe20000100a00 */
[----:B------:R0:W-:Y:S03]  /*36230*/  STL.64 [R1+0x3300], R36 ;  /* 0x0033002401007387 */ /* 0x0001e60000100a00 */
[----:B0-----:R-:W2:Y:S01]  /*36240*/  LDL.LU R36, [R1+0xb90] ;  /* 0x000b900001247983 */ /* 0x001ea20000300800 */
[----:B------:R-:W2:Y:S02]  /*36250*/  LDL.LU R37, [R1+0xb94] ;  /* 0x000b940001257983 */ /* 0x000ea40000300800 */
[----:B------:R-:W2:Y:S02]  /*36260*/  LDL.LU R38, [R1+0xb98] ;  /* 0x000b980001267983 */ /* 0x000ea40000300800 */
[----:B------:R-:W2:Y:S01]  /*36270*/  LDL.LU R39, [R1+0xb9c] ;  /* 0x000b9c0001277983 */ /* 0x000ea20000300800 */
[----:B------:R-:W-:Y:S01]  /*36280*/  STL.64 [R1+0x32f8], R58 ;  /* 0x0032f83a01007387 */ /* 0x000fe20000100a00 */
[----:B------:R0:W-:Y:S03]  /*36290*/  STL.64 [R1+0x32f0], R56 ;  /* 0x0032f03801007387 */ /* 0x0001e60000100a00 */
[----:B0-----:R-:W2:Y:S01]  /*362a0*/  LDL.LU R56, [R1+0xba0] ;  /* 0x000ba00001387983 */ /* 0x001ea20000300800 */
[----:B------:R-:W2:Y:S02]  /*362b0*/  LDL.LU R57, [R1+0xba4] ;  /* 0x000ba40001397983 */ /* 0x000ea40000300800 */
[----:B------:R-:W2:Y:S02]  /*362c0*/  LDL.LU R58, [R1+0xba8] ;  /* 0x000ba800013a7983 */ /* 0x000ea40000300800 */
[----:B------:R-:W2:Y:S03]  /*362d0*/  LDL.LU R59, [R1+0xbac] ;  /* 0x000bac00013b7983 */ /* 0x000ea60000300800 */
[----:B------:R-:W-:Y:S01]  /*362e0*/  STL.64 [R1+0xf80], R28 ;  /* 0x000f801c01007387 */ /* 0x000fe20000100a00 */
[----:B------:R0:W-:Y:S03]  /*362f0*/  STL.64 [R1+0xf88], R30 ;  /* 0x000f881e01007387 */ /* 0x0001e60000100a00 */
[----:B0-----:R-:W2:Y:S01]  /*36300*/  LDL.LU.64 R30, [R1+0x3448] ;  /* 0x00344800011e7983 */ /* 0x001ea20000300a00 */
[----:B------:R-:W3:Y:S01]  /*36310*/  LDL.LU.64 R28, [R1+0x3440] ;  /* 0x00344000011c7983 */ /* 0x000ee20000300a00 */
[C---:B--2---:R-:W-:Y:S11]  /*36320*/  HMMA.16816.F32 R24, R52.reuse, R30, R24 ;  /* 0x0000001e3418723c */ /* 0x044ff60000001818 */
[----:B------:R-:W-:Y:S11]  /*36330*/  @!UPT UIADD3 URZ, URZ, URZ, URZ ;  /* 0x0000003f3f3ff290 */ /* 0x000ff6000fffe03f */
[----:B------:R-:W-:Y:S01]  /*36340*/  @!UPT UIADD3 URZ, URZ, URZ, URZ ;  /* 0x0000003f3f3ff290 */ /* 0x000fe2000fffe03f */
        /* <DEDUP_REMOVED lines=9> */
[----:B0-----:R-:W4:Y:S01]  /*363e0*/  LDL.LU.64 R22, [R1+0x3428] ;  /* 0x0034280001167983 */ /* 0x001f220000300a00 */
[----:B------:R-:W2:Y:S01]  /*363f0*/  LDL.LU.64 R20, [R1+0x3420] ;  /* 0x0034200001147983 */ /* 0x000ea20000300a00 */
[C---:B----4-:R-:W-:Y:S11]  /*36400*/  HMMA.16816.F32 R4, R52.reuse, R22, R4 ;  /* 0x000000163404723c */ /* 0x050ff60000001804 */
        /* <DEDUP_REMOVED lines=18> */
[----:B0-----:R-:W4:Y:S02]  /*36530*/  LDL.LU.64 R14, [R1+0x33f8] ;  /* 0x0033f800010e7983 */ /* 0x001f240000300a00 */
[C---:B----4-:R-:W-:Y:S11]  /*36540*/  HMMA.16816.F32 R16, R52.reuse, R14, R16 ;  /* 0x0000000e3410723c */ /* 0x050ff60000001810 */
[----:B------:R-:W-:Y:S11]  /*36550*/  @!UPT UIADD3 URZ, URZ, URZ, URZ ;  /* 0x0000003f3f3ff290 */ /* 0x000ff6000fffe03f */
[----:B------:R-:W-:Y:S01]  /*36560*/  @!UPT UIADD3 URZ, URZ, URZ, URZ ;  /* 0x0000003f3f3ff290 */ /* 0x000fe2000fffe03f */
[----:B------:R-:W-:Y:S01]  /*36570*/  STL.64 [R1+0xf20], R16 ;  /* 0x000f201001007387 */ /* 0x000fe20000100a00 */
[----:B------:R0:W-:Y:S03]  /*36580*/  STL.64 [R1+0xf28], R18 ;  /* 0x000f281201007387 */ /* 0x0001e60000100a00 */
[----:B0-----:R-:W4:Y:S02]  /*36590*/  LDL.LU.64 R18, [R1+0x33f0] ;  /* 0x0033f00001127983 */ /* 0x001f240000300a00 */
[----:B----4-:R-:W-:Y:S02]  /*365a0*/  HMMA.16816.F32 R52, R52, R18, R48 ;  /* 0x000000123434723c */ /* 0x010fe40000001830 */
[----:B------:R-:W3:Y:S01]  /*365b0*/  LDL.LU.64 R50, [R1+0x33e8] ;  /* 0x0033e80001327983 */ /* 0x000ee20000300a00 */
[----:B------:R-:W3:Y:S11]  /*365c0*/  LDL.LU.64 R48, [R1+0x33e0] ;  /* 0x0033e00001307983 */ /* 0x000ef60000300a00 */
[----:B------:R-:W-:Y:S09]  /*365d0*/  @!UPT UIADD3 URZ, URZ, URZ, URZ ;  /* 0x0000003f3f3ff290 */ /* 0x000ff2000fffe03f */
[----:B------:R0:W-:Y:S01]  /*365e0*/  STL.64 [R1+0xc90], R52 ;  /* 0x000c903401007387 */ /* 0x0001e20000100a00 */
[----:B------:R1:W-:Y:S03]  /*365f0*/  STL.64 [R1+0xc98], R54 ;  /* 0x000c983601007387 */ /* 0x0003e60000100a00 */
[----:B0-----:R-:W4:Y:S01]  /*36600*/  LDL.LU R52, [R1+0xbb0] ;  /* 0x000bb00001347983 */ /* 0x001f220000300800 */
[----:B------:R-:W4:Y:S02]  /*36610*/  LDL.LU R53, [R1+0xbb4] ;  /* 0x000bb40001357983 */ /* 0x000f240000300800 */
[----:B-1----:R-:W4:Y:S02]  /*36620*/  LDL.LU R54, [R1+0xbb8] ;  /* 0x000bb80001367983 */ /* 0x002f240000300800 */
[----:B------:R-:W4:Y:S01]  /*36630*/  LDL.LU R55, [R1+0xbbc] ;  /* 0x000bbc0001377983 */ /* 0x000f220000300800 */
        /* <DEDUP_REMOVED lines=16> */
[----:B0-----:R-:W3:Y:S01]  /*36740*/  LDL.LU R28, [R1+0xbc0] ;  /* 0x000bc000011c7983 */ /* 0x001ee20000300800 */
[----:B------:R-:W3:Y:S02]  /*36750*/  LDL.LU R29, [R1+0xbc4] ;  /* 0x000bc400011d7983 */ /* 0x000ee40000300800 */
[----:B------:R-:W3:Y:S02]  /*36760*/  LDL.LU R30, [R1+0xbc8] ;  /* 0x000bc800011e7983 */ /* 0x000ee40000300800 */
[----:B------:R-:W3:Y:S01]  /*36770*/  LDL.LU R31, [R1+0xbcc] ;  /* 0x000bcc00011f7983 */ /* 0x000ee20000300800 */
[C---:B------:R-:W-:Y:S11]  /*36780*/  HMMA.16816.F32 R44, R48.reuse, R26, R44 ;  /* 0x0000001a302c723c */ /* 0x040ff6000000182c */
[----:B------:R-:W-:Y:S11]  /*36790*/  @!UPT UIADD3 URZ, URZ, URZ, URZ ;  /* 0x0000003f3f3ff290 */ /* 0x000ff6000fffe03f */
[----:B------:R-:W-:Y:S01]  /*367a0*/  @!UPT UIADD3 URZ, URZ, URZ, URZ ;  /* 0x0000003f3f3ff290 */ /* 0x000fe2000fffe03f */
[----:B------:R-:W-:Y:S01]  /*367b0*/  STL.64 [R1+0xbd0], R44 ;  /* 0x000bd02c01007387 */ /* 0x000fe20000100a00 */
[----:B------:R0:W-:Y:S03]  /*367c0*/  STL.64 [R1+0xbd8], R46 ;  /* 0x000bd82e01007387 */ /* 0x0001e60000100a00 */
[----:B0-----:R-:W4:Y:S01]  /*367d0*/  LDL.LU.64 R46, [R1+0x33b8] ;  /* 0x0033b800012e7983 */ /* 0x001f220000300a00 */
[----:B------:R-:W4:Y:S02]  /*367e0*/  LDL.LU.64 R44, [R1+0x33b0] ;  /* 0x0033b000012c7983 */ /* 0x000f240000300a00 */
[----:B------:R-:W-:Y:S02]  /*367f0*/  STL.64 [R1+0x3398], R22 ;  /* 0x0033981601007387 */ /* 0x000fe40000100a00 */
[----:B--2---:R4:W-:Y:S01]  /*36800*/  STL.64 [R1+0x3390], R20 ;  /* 0x0033901401007387 */ /* 0x0049e20000100a00 */
[C---:B---3--:R-:W-:Y:S08]  /*36810*/  HMMA.16816.F32 R28, R48.reuse, R22, R28 ;  /* 0x00000016301c723c */ /* 0x048ff0000000181c */
[C---:B----4-:R-:W-:Y:S11]  /*36820*/  HMMA.16816.F32 R20, R48.reuse, R6, R52 ;  /* 0x000000063014723c */ /* 0x050ff60000001834 */
[----:B------:R-:W-:Y:S04]  /*36830*/  @!UPT UIADD3 URZ, URZ, URZ, URZ ;  /* 0x0000003f3f3ff290 */ /* 0x000fe8000fffe03f */
[----:B------:R-:W-:Y:S01]  /*36840*/  STL.64 [R1+0xbc0], R28 ;  /* 0x000bc01c01007387 */ /* 0x000fe20000100a00 */
[----:B------:R-:W-:Y:S02]  /*36850*/  STL.64 [R1+0xbc8], R30 ;  /* 0x000bc81e01007387 */ /* 0x000fe40000100a00 */
[----:B------:R-:W-:Y:S02]  /*36860*/  STL.64 [R1+0x3388], R6 ;  /* 0x0033880601007387 */ /* 0x000fe40000100a00 */
[----:B------:R0:W-:Y:S02]  /*36870*/  STL.64 [R1+0x3380], R4 ;  /* 0x0033800401007387 */ /* 0x0001e40000100a00 */
[C---:B0-----:R-:W-:Y:S01]  /*36880*/  HMMA.16816.F32 R4, R48.reuse, R10, R56 ;  /* 0x0000000a3004723c */ /* 0x041fe20000001838 */
[----:B------:R-:W-:Y:S01]  /*36890*/  STL.64 [R1+0xbb0], R20 ;  /* 0x000bb01401007387 */ /* 0x000fe20000100a00 */
[----:B------:R0:W-:Y:S02]  /*368a0*/  STL.64 [R1+0xbb8], R22 ;  /* 0x000bb81601007387 */ /* 0x0001e40000100a00 */
[----:B------:R-:W-:Y:S04]  /*368b0*/  STL.64 [R1+0x3378], R14 ;  /* 0x0033780e01007387 */ /* 0x000fe80000100a00 */
[C---:B0-----:R-:W-:Y:S11]  /*368c0*/  HMMA.16816.F32 R20, R48.reuse, R14, R36 ;  /* 0x0000000e3014723c */ /* 0x041ff60000001824 */
[----:B------:R-:W-:Y:S04]  /*368d0*/  @!UPT UIADD3 URZ, URZ, URZ, URZ ;  /* 0x0000003f3f3ff290 */ /* 0x000fe8000fffe03f */
[----:B------:R-:W-:Y:S01]  /*368e0*/  STL.64 [R1+0xba0], R4 ;  /* 0x000ba00401007387 */ /* 0x000fe20000100a00 */
[----:B------:R0:W-:Y:S02]  /*368f0*/  STL.64 [R1+0xba8], R6 ;  /* 0x000ba80601007387 */ /* 0x0001e40000100a00 */
[----:B0-----:R-:W-:Y:S05]  /*36900*/  HMMA.16816.F32 R4, R48, R18, R40 ;  /* 0x000000123004723c */ /* 0x001fea0000001828 */
[----:B------:R-:W-:Y:S01]  /*36910*/  STL.64 [R1+0xb90], R20 ;  /* 0x000b901401007387 */ /* 0x000fe20000100a00 */
[----:B------:R-:W-:Y:S02]  /*36920*/  STL.64 [R1+0xb98], R22 ;  /* 0x000b981601007387 */ /* 0x000fe40000100a00 */
[----:B------:R-:W-:Y:S02]  /*36930*/  STL.64 [R1+0x3370], R18 ;  /* 0x0033701201007387 */ /* 0x000fe40000100a00 */
[----:B------:R-:W2:Y:S11]  /*36940*/  LDL.LU R48, [R1+0x3f0] ;  /* 0x0003f00001307983 */ /* 0x000eb60000300800 */
[----:B------:R-:W-:Y:S02]  /*36950*/  @!UPT UIADD3 URZ, URZ, URZ, URZ ;  /* 0x0000003f3f3ff290 */ /* 0x000fe4000fffe03f */
[----:B------:R-:W-:Y:S01]  /*36960*/  STL.64 [R1+0x8b0], R4 ;  /* 0x0008b00401007387 */ /* 0x000fe20000100a00 */
[----:B------:R-:W-:Y:S02]  /*36970*/  STL.64 [R1+0x8b8], R6 ;  /* 0x0008b80601007387 */ /* 0x000fe40000100a00 */
[----:B------:R-:W2:Y:S02]  /*36980*/  LDL.LU R49, [R1+0x3f4] ;  /* 0x0003f40001317983 */ /* 0x000ea40000300800 */
[----:B------:R-:W3:Y:S01]  /*36990*/  LDL.LU R50, [R1+0x3f8] ;  /* 0x0003f80001327983 */ /* 0x000ee20000300800 */
[----:B------:R-:W3:Y:S04]  /*369a0*/  LDL.LU R51, [R1+0x3fc] ;  /* 0x0003fc0001337983 */ /* 0x000ee80000300800 */
[----:B---3--:R-:W-:Y:S01]  /*369b0*/  STL.64 [R1+0x3318], R50 ;  /* 0x0033183201007387 */ /* 0x008fe20000100a00 */
[----:B--2---:R0:W-:Y:S03]  /*369c0*/  STL.64 [R1+0x3310], R48 ;  /* 0x0033103001007387 */ /* 0x0041e60000100a00 */
[----:B0-----:R-:W2:Y:S01]  /*369d0*/  LDL.LU R48, [R1+0x400] ;  /* 0x0004000001307983 */ /* 0x001ea20000300800 */
[----:B------:R-:W2:Y:S02]  /*369e0*/  LDL.LU R49, [R1+0x404] ;  /* 0x0004040001317983 */ /* 0x000ea40000300800 */
[----:B------:R-:W3:Y:S02]  /*369f0*/  LDL.LU R50, [R1+0x408] ;  /* 0x0004080001327983 */ /* 0x000ee40000300800 */
[----:B------:R-:W3:Y:S02]  /*36a00*/  LDL.LU R51, [R1+0x40c] ;  /* 0x00040c0001337983 */ /* 0x000ee40000300800 */
        /* <DEDUP_REMOVED lines=11> */
[----:B------:R-:W3:Y:S01]  /*36ac0*/  LDL.LU R51, [R1+0x42c] ;  /* 0x00042c0001337983 */ /* 0x000ee20000300800 */
        /* <DEDUP_REMOVED lines=32> */
[----:B---3--:R-:W-:Y:S01]  /*36cd0*/  STL.64 [R1+0x3348], R50 ;  /* 0x0033483201007387 */ /* 0x008fe20000100a00 */
[----:B--2---:R0:W-:Y:S03]  /*36ce0*/  STL.64 [R1+0x3340], R48 ;  /* 0x0033403001007387 */ /* 0x0041e60000100a00 */
[----:B0-----:R-:W2:Y:S01]  /*36cf0*/  LDL.LU R48, [R1+0x430] ;  /* 0x0004300001307983 */ /* 0x001ea20000300800 */
[----:B------:R-:W2:Y:S02]  /*36d00*/  LDL.LU R49, [R1+0x434] ;  /* 0x0004340001317983 */ /* 0x000ea40000300800 */
[----:B------:R-:W3:Y:S02]  /*36d10*/  LDL.LU R50, [R1+0x438] ;  /* 0x0004380001327983 */ /* 0x000ee40000300800 */
[----:B------:R-:W3:Y:S01]  /*36d20*/  LDL.LU R51, [R1+0x43c] ;  /* 0x00043c0001337983 */ /* 0x000ee20000300800 */
[C---:B----4-:R-:W-:Y:S01]  /*36d30*/  HMMA.16816.F32 R28, R44.reuse, R34, R28 ;  /* 0x000000222c1c723c */ /* 0x050fe2000000181c */
[----:B---3--:R-:W-:Y:S01]  /*36d40*/  STL.64 [R1+0x3358], R50 ;  /* 0x0033583201007387 */ /* 0x008fe20000100a00 */
[----:B--2---:R0:W-:Y:S03]  /*36d50*/  STL.64 [R1+0x3350], R48 ;  /* 0x0033503001007387 */ /* 0x0041e60000100a00 */
[----:B0-----:R-:W2:Y:S01]  /*36d60*/  LDL.LU R48, [R1+0x440] ;  /* 0x0004400001307983 */ /* 0x001ea20000300800 */
[----:B------:R-:W2:Y:S02]  /*36d70*/  LDL.LU R49, [R1+0x444] ;  /* 0x0004440001317983 */ /* 0x000ea40000300800 */
[----:B------:R-:W2:Y:S02]  /*36d80*/  LDL.LU R50, [R1+0x448] ;  /* 0x0004480001327983 */ /* 0x000ea40000300800 */
[----:B------:R-:W2:Y:S01]  /*36d90*/  LDL.LU R51, [R1+0x44c] ;  /* 0x00044c0001337983 */ /* 0x000ea20000300800 */
[----:B------:R-:W3:Y:S01]  /*36da0*/  LDL.LU R36, [R1+0x3e0] ;  /* 0x0003e00001247983 */ /* 0x000ee20000300800 */
[----:B------:R-:W3:Y:S02]  /*36db0*/  LDL.LU R37, [R1+0x3e4] ;  /* 0x0003e40001257983 */ /* 0x000ee40000300800 */
[----:B------:R-:W3:Y:S02]  /*36dc0*/  LDL.LU R38, [R1+0x3e8] ;  /* 0x0003e80001267983 */ /* 0x000ee40000300800 */
[----:B------:R-:W3:Y:S07]  /*36dd0*/  LDL.LU R39, [R1+0x3ec] ;  /* 0x0003ec0001277983 */ /* 0x000eee0000300800 */
[----:B------:R-:W-:Y:S01]  /*36de0*/  STL.64 [R1+0x820], R28 ;  /* 0x0008201c01007387 */ /* 0x000fe20000100a00 */
[----:B------:R0:W-:Y:S03]  /*36df0*/  STL.64 [R1+0x828], R30 ;  /* 0x0008281e01007387 */ /* 0x0001e60000100a00 */
[----:B0-----:R-:W4:Y:S01]  /*36e00*/  LDL.LU.64 R30, [R1+0x33a8] ;  /* 0x0033a800011e7983 */ /* 0x001f220000300a00 */
[C---:B------:R-:W-:Y:S01]  /*36e10*/  HMMA.16816.F32 R20, R44.reuse, R26, R20 ;  /* 0x0000001a2c14723c */ /* 0x040fe20000001814 */
[----:B------:R-:W2:Y:S07]  /*36e20*/  LDL.LU.64 R28, [R1+0x33a0] ;  /* 0x0033a000011c7983 */ /* 0x000eae0000300a00 */
[C---:B----4-:R-:W-:Y:S11]  /*36e30*/  HMMA.16816.F32 R56, R44.reuse, R30, R56 ;  /* 0x0000001e2c38723c */ /* 0x050ff60000001838 */
[----:B------:R-:W-:Y:S11]  /*36e40*/  @!UPT UIADD3 URZ, URZ, URZ, URZ ;  /* 0x0000003f3f3ff290 */ /* 0x000ff6000fffe03f */
[----:B------:R-:W-:Y:S01]  /*36e50*/  @!UPT UIADD3 URZ, URZ, URZ, URZ ;  /* 0x0000003f3f3ff290 */ /* 0x000fe2000fffe03f */
[----:B------:R0:W-:Y:S01]  /*36e60*/  STL.64 [R1+0x810], R56 ;  /* 0x0008103801007387 */ /* 0x0001e20000100a00 */
[----:B------:R1:W-:Y:S03]  /*36e70*/  STL.64 [R1+0x818], R58 ;  /* 0x0008183a01007387 */ /* 0x0003e60000100a00 */
[----:B0-----:R-:W4:Y:S01]  /*36e80*/  LDL.LU R56, [R1+0x120] ;  /* 0x0001200001387983 */ /* 0x001f220000300800 */
[----:B------:R-:W4:Y:S02]  /*36e90*/  LDL.LU R57, [R1+0x124] ;  /* 0x0001240001397983 */ /* 0x000f240000300800 */
[----:B-1----:R-:W4:Y:S02]  /*36ea0*/  LDL.LU R58, [R1+0x128] ;  /* 0x00012800013a7983 */ /* 0x002f240000300800 */
[----:B------:R-:W4:Y:S01]  /*36eb0*/  LDL.LU R59, [R1+0x12c] ;  /* 0x00012c00013b7983 */ /* 0x000f220000300800 */
        /* <DEDUP_REMOVED lines=10> */
[C---:B------:R-:W-:Y:S01]  /*36f60*/  HMMA.16816.F32 R12, R44.reuse, R10, R12 ;  /* 0x0000000a2c0c723c */ /* 0x040fe2000000180c */
[----:B------:R-:W3:Y:S07]  /*36f70*/  LDL.LU.64 R4, [R1+0x3380] ;  /* 0x0033800001047983 */ /* 0x000eee0000300a00 */
[C---:B--2---:R-:W-:Y:S11]  /*36f80*/  HMMA.16816.F32 R52, R44.reuse, R6, R52 ;  /* 0x000000062c34723c */ /* 0x044ff60000001834 */
[----:B------:R-:W-:Y:S11]  /*36f90*/  @!UPT UIADD3 URZ, URZ, URZ, URZ ;  /* 0x0000003f3f3ff290 */ /* 0x000ff6000fffe03f */
[----:B------:R-:W-:Y:S01]  /*36fa0*/  @!UPT UIADD3 URZ, URZ, URZ, URZ ;  /* 0x0000003f3f3ff290 */ /* 0x000fe2000fffe03f */
        /* <DEDUP_REMOVED lines=8> */
[----:B0-----:R-:W2:Y:S02]  /*37030*/  LDL.LU.64 R14, [R1+0x3378] ;  /* 0x00337800010e7983 */ /* 0x001ea40000300a00 */
[C---:B--2---:R-:W-:Y:S11]  /*37040*/  HMMA.16816.F32 R16, R44.reuse, R14, R16 ;  /* 0x0000000e2c10723c */ /* 0x044ff60000001810 */
[----:B------:R-:W-:Y:S11]  /*37050*/  @!UPT UIADD3 URZ, URZ, URZ, URZ ;  /* 0x0000003f3f3ff290 */ /* 0x000ff6000fffe03f */
[----:B------:R-:W-:Y:S01]  /*37060*/  @!UPT UIADD3 URZ, URZ, URZ, URZ ;  /* 0x0000003f3f3ff290 */ /* 0x000fe2000fffe03f */
[----:B------:R-:W-:Y:S01]  /*37070*/  STL.64 [R1+0x7c0], R16 ;  /* 0x0007c01001007387 */ /* 0x000fe20000100a00 */
[----:B------:R0:W-:Y:S03]  /*37080*/  STL.64 [R1+0x7c8], R18 ;  /* 0x0007c81201007387 */ /* 0x0001e60000100a00 */
[----:B0-----:R-:W2:Y:S02]  /*37090*/  LDL.LU.64 R18, [R1+0x3370] ;  /* 0x0033700001127983 */ /* 0x001ea40000300a00 */
[----:B--2---:R-:W-:Y:S02]  /*370a0*/  HMMA.16816.F32 R44, R44, R18, R40 ;  /* 0x000000122c2c723c */ /* 0x004fe40000001828 */
[----:B------:R-:W2:Y:S01]  /*370b0*/  LDL.LU.64 R42, [R1+0x3368] ;  /* 0x00336800012a7983 */ /* 0x000ea20000300a00 */
[----:B------:R-:W2:Y:S11]  /*370c0*/  LDL.LU.64 R40, [R1+0x3360] ;  /* 0x0033600001287983 */ /* 0x000eb60000300a00 */
[----:B------:R-:W-:Y:S09]  /*370d0*/  @!UPT UIADD3 URZ, URZ, URZ, URZ ;  /* 0x0000003f3f3ff290 */ /* 0x000ff2000fffe03f */
[----:B------:R0:W-:Y:S01]  /*370e0*/  STL.64 [R1+0x4c0], R44 ;  /* 0x0004c02c01007387 */ /* 0x0001e20000100a00 */
[----:B------:R1:W-:Y:S03]  /*370f0*/  STL.64 [R1+0x4c8], R46 ;  /* 0x0004c82e01007387 */ /* 0x0003e60000100a00 */
[----:B0-----:R-:W3:Y:S01]  /*37100*/  LDL.LU R44, [R1+0x170] ;  /* 0x00017000012c7983 */ /* 0x001ee20000300800 */
[----:B------:R-:W3:Y:S02]  /*37110*/  LDL.LU R45, [R1+0x174] ;  /* 0x00017400012d7983 */ /* 0x000ee40000300800 */
[----:B-1----:R-:W3:Y:S02]  /*37120*/  LDL.LU R46, [R1+0x178] ;  /* 0x00017800012e7983 */ /* 0x002ee40000300800 */
[----:B------:R-:W3:Y:S01]  /*37130*/  LDL.LU R47, [R1+0x17c] ;  /* 0x00017c00012f7983 */ /* 0x000ee20000300800 */
        /* <DEDUP_REMOVED lines=36> */
[C---:B------:R-:W-:Y:S08]  /*37380*/  HMMA.16816.F32 R44, R40.reuse, R18, R44 ;  /* 0x00000012282c723c */ /* 0x040ff0000000182c */
[----:B--2---:R-:W-:Y:S11]  /*37390*/  HMMA.16816.F32 R48, R40, R10, R48 ;  /* 0x0000000a2830723c */ /* 0x004ff60000001830 */
        /* <DEDUP_REMOVED lines=10> */
[----:B0-----:R-:W4:Y:S01]  /*37440*/  LDL.LU.64 R38, [R1+0x3308] ;  /* 0x0033080001267983 */ /* 0x001f220000300a00 */
[----:B------:R-:W4:Y:S02]  /*37450*/  LDL.LU.64 R36, [R1+0x3300] ;  /* 0x0033000001247983 */ /* 0x000f240000300a00 */
[----:B------:R-:W3:Y:S02]  /*37460*/  LDL.LU R40, [R1+0x110] ;  /* 0x0001100001287983 */ /* 0x000ee40000300800 */
[----:B------:R0:W-:Y:S01]  /*37470*/  STL.64 [R1+0x170], R44 ;  /* 0x0001702c01007387 */ /* 0x0001e20000100a00 */
[----:B------:R1:W-:Y:S01]  /*37480*/  STL.64 [R1+0x178], R46 ;  /* 0x0001782e01007387 */ /* 0x0003e20000100a00 */
[----:B------:R-:W3:Y:S02]  /*37490*/  LDL.LU R41, [R1+0x114] ;  /* 0x0001140001297983 */ /* 0x000ee40000300800 */
[----:B------:R-:W3:Y:S02]  /*374a0*/  LDL.LU R42, [R1+0x118] ;  /* 0x00011800012a7983 */ /* 0x000ee40000300800 */
[----:B------:R-:W3:Y:S01]  /*374b0*/  LDL.LU R43, [R1+0x11c] ;  /* 0x00011c00012b7983 */ /* 0x000ee20000300800 */
[----:B0-----:R-:W2:Y:S01]  /*374c0*/  LDL.LU R44, [R1+0x710] ;  /* 0x00071000012c7983 */ /* 0x001ea20000300800 */
[----:B------:R-:W2:Y:S02]  /*374d0*/  LDL.LU R45, [R1+0x714] ;  /* 0x00071400012d7983 */ /* 0x000ea40000300800 */
[----:B-1----:R-:W2:Y:S02]  /*374e0*/  LDL.LU R46, [R1+0x718] ;  /* 0x00071800012e7983 */ /* 0x002ea40000300800 */
[----:B------:R-:W2:Y:S01]  /*374f0*/  LDL.LU R47, [R1+0x71c] ;  /* 0x00071c00012f7983 */ /* 0x000ea20000300800 */
[C---:B----4-:R-:W-:Y:S08]  /*37500*/  HMMA.16816.F32 R56, R36.reuse, R34, R56 ;  /* 0x000000222438723c */ /* 0x050ff00000001838 */
[----:B---3--:R-:W-:Y:S11]  /*37510*/  HMMA.16816.F32 R40, R36, R30, R40 ;  /* 0x0000001e2428723c */ /* 0x008ff60000001828 */
[----:B------:R-:W-:Y:S04]  /*37520*/  @!UPT UIADD3 URZ, URZ, URZ, URZ ;  /* 0x0000003f3f3ff290 */ /* 0x000fe8000fffe03f */
[----:B------:R-:W-:Y:S01]  /*37530*/  STL.64 [R1+0x120], R56 ;  /* 0x0001203801007387 */ /* 0x000fe20000100a00 */
[----:B------:R0:W-:Y:S03]  /*37540*/  STL.64 [R1+0x128], R58 ;  /* 0x0001283a01007387 */ /* 0x0001e60000100a00 */
[----:B0-----:R-:W3:Y:S01]  /*37550*/  LDL.LU.64 R58, [R1+0x32f8] ;  /* 0x0032f800013a7983 */ /* 0x001ee20000300a00 */
[----:B------:R-:W4:Y:S03]  /*37560*/  LDL.LU.64 R56, [R1+0x32f0] ;  /* 0x0032f00001387983 */ /* 0x000f260000300a00 */
[----:B------:R0:W-:Y:S02]  /*37570*/  STL.64 [R1+0x110], R40 ;  /* 0x0001102801007387 */ /* 0x0001e40000100a00 */
[----:B------:R1:W-:Y:S01]  /*37580*/  STL.64 [R1+0x118], R42 ;  /* 0x0001182a01007387 */ /* 0x0003e20000100a00 */
[----:B0-----:R-:W2:Y:S01]  /*37590*/  LDL.LU R40, [R1+0xa40] ;  /* 0x000a400001287983 */ /* 0x001ea20000300800 */
[----:B------:R-:W2:Y:S02]  /*375a0*/  LDL.LU R41, [R1+0xa44] ;  /* 0x000a440001297983 */ /* 0x000ea40000300800 */
[----:B-1----:R-:W2:Y:S02]  /*375b0*/  LDL.LU R42, [R1+0xa48] ;  /* 0x000a4800012a7983 */ /* 0x002ea40000300800 */
[----:B------:R-:W2:Y:S01]  /*375c0*/  LDL.LU R43, [R1+0xa4c] ;  /* 0x000a4c00012b7983 */ /* 0x000ea20000300800 */
[----:B------:R-:W-:Y:S01]  /*375d0*/  STL.64 [R1+0x32e8], R30 ;  /* 0x0032e81e01007387 */ /* 0x000fe20000100a00 */
[----:B------:R0:W-:Y:S03]  /*375e0*/  STL.64 [R1+0x32e0], R28 ;  /* 0x0032e01c01007387 */ /* 0x0001e60000100a00 */
[----:B0-----:R-:W2:Y:S01]  /*375f0*/  LDL.LU R28, [R1+0x100] ;  /* 0x00010000011c7983 */ /* 0x001ea20000300800 */
[----:B------:R-:W2:Y:S02]  /*37600*/  LDL.LU R29, [R1+0x104] ;  /* 0x00010400011d7983 */ /* 0x000ea40000300800 */
[----:B------:R-:W2:Y:S02]  /*37610*/  LDL.LU R30, [R1+0x108] ;  /* 0x00010800011e7983 */ /* 0x000ea40000300800 */
[----:B------:R-:W2:Y:S01]  /*37620*/  LDL.LU R31, [R1+0x10c] ;  /* 0x00010c00011f7983 */ /* 0x000ea20000300800 */
[----:B------:R-:W0:Y:S04]  /*37630*/  S2R R13, SR_TID.X ;  /* 0x00000000000d7919 */ /* 0x000e280000002100 */
[----:B------:R-:W-:Y:S01]  /*37640*/  STL.64 [R1+0x32d8], R26 ;  /* 0x0032d81a01007387 */ /* 0x000fe20000100a00 */
[----:B------:R1:W-:Y:S01]  /*37650*/  STL.64 [R1+0x32d0], R24 ;  /* 0x0032d01801007387 */ /* 0x0003e20000100a00 */
[C---:B0-----:R-:W-:Y:S01]  /*37660*/  LOP3.LUT R12, R13.reuse, 0x7, RZ, 0xc0, !PT ;  /* 0x000000070d0c7812 */ /* 0x041fe200078ec0ff */
[----:B------:R-:W-:-:S04]  /*37670*/  IMAD.SHL.U32 R17, R13, 0x2, RZ ;  /* 0x000000020d117824 */ /* 0x000fc800078e00ff */
[----:B------:R-:W-:Y:S02]  /*37680*/  IMAD R12, R12, 0x410, RZ ;  /* 0x000004100c0c7824 */ /* 0x000fe400078e02ff */
[----:B------:R-:W-:Y:S01]  /*37690*/  IMAD.SHL.U32 R13, R13, 0x200, RZ ;  /* 0x000002000d0d7824 */ /* 0x000fe200078e00ff */
[C---:B--2---:R-:W-:Y:S08]  /*376a0*/  HMMA.16816.F32 R28, R36.reuse, R26, R28 ;  /* 0x0000001a241c723c */ /* 0x044ff0000000181c */
[----:B-1----:R-:W-:Y:S01]  /*376b0*/  HMMA.16816.F32 R24, R36, R22, R52 ;  /* 0x000000162418723c */ /* 0x002fe20000001834 */
[----:B----4-:R-:W-:Y:S11]  /*376c0*/  LDSM.16.MT88.4 R52, [R56+0x4380] ;  /* 0x004380003834783b */ /* 0x010ff60000004200 */
[----:B------:R-:W-:Y:S03]  /*376d0*/  @!UPT UIADD3 URZ, URZ, URZ, URZ ;  /* 0x0000003f3f3ff290 */ /* 0x000fe6000fffe03f */
[----:B------:R0:W-:Y:S01]  /*376e0*/  STL.64 [R1+0x100], R28 ;  /* 0x0001001c01007387 */ /* 0x0001e20000100a00 */
[----:B------:R1:W-:Y:S03]  /*376f0*/  STL.64 [R1+0x108], R30 ;  /* 0x0001081e01007387 */ /* 0x0003e60000100a00 */
[----:B0-----:R-:W2:Y:S04]  /*37700*/  LDL.LU R28, [R1+0xa30] ;  /* 0x000a3000011c7983 */ /* 0x001ea80000300800 */
[----:B------:R-:W-:Y:S02]  /*37710*/  STL.64 [R1+0xf0], R24 ;  /* 0x0000f01801007387 */ /* 0x000fe40000100a00 */
[----:B------:R-:W-:Y:S02]  /*37720*/  STL.64 [R1+0xf8], R26 ;  /* 0x0000f81a01007387 */ /* 0x000fe40000100a00 */
[----:B------:R-:W2:Y:S01]  /*37730*/  LDL.LU R29, [R1+0xa34] ;  /* 0x000a3400011d7983 */ /* 0x000ea20000300800 */
[----:B-1----:R-:W2:Y:S01]  /*37740*/  LDL.LU R30, [R1+0xa38] ;  /* 0x000a3800011e7983 */ /* 0x002ea20000300800 */
[----:B------:R-:W2:Y:S02]  /*37750*/  LDL.LU R31, [R1+0xa3c] ;  /* 0x000a3c00011f7983 */ /* 0x000ea40000300800 */
[----:B------:R-:W-:Y:S02]  /*37760*/  STL.64 [R1+0x32c8], R22 ;  /* 0x0032c81601007387 */ /* 0x000fe40000100a00 */
[----:B------:R-:W-:Y:S01]  /*37770*/  STL.64 [R1+0x32c0], R20 ;  /* 0x0032c01401007387 */ /* 0x000fe20000100a00 */
[----:B---3--:R0:W-:Y:S02]  /*37780*/  STL.64 [R1+0x2e20], R58 ;  /* 0x002e203a01007387 */ /* 0x0081e40000100a00 */
[----:B0-----:R-:W-:-:S04]  /*37790*/  LOP3.LUT R59, R12, 0x10, R17, 0x78, !PT ;  /* 0x000000100c3b7812 */ /* 0x001fc800078e7811 */
[----:B------:R-:W-:-:S04]  /*377a0*/  LOP3.LUT R59, R59, 0x2000, R13, 0xf8, !PT ;  /* 0x000020003b3b7812 */ /* 0x000fc800078ef80d */
[----:B------:R-:W-:Y:S01]  /*377b0*/  LOP3.LUT R59, R59, 0x20, RZ, 0x3c, !PT ;  /* 0x000000203b3b7812 */ /* 0x000fe200078e3cff */
[C---:B------:R-:W-:Y:S04]  /*377c0*/  HMMA.16816.F32 R20, R36.reuse, R6, R48 ;  /* 0x000000062414723c */ /* 0x040fe80000001830 */
[----:B------:R-:W0:Y:S04]  /*377d0*/  LDSM.16.MT88.4 R48, [R59+0x4000] ;  /* 0x004000003b30783b */ /* 0x000e280000004200 */
[----:B------:R-:W-:Y:S01]  /*377e0*/  STL.64 [R1+0x2e18], R56 ;  /* 0x002e183801007387 */ /* 0x000fe20000100a00 */
[----:B------:R-:W-:Y:S02]  /*377f0*/  STL.64 [R1+0x32b8], R6 ;  /* 0x0032b80601007387 */ /* 0x000fe40000100a00 */
[----:B------:R1:W-:Y:S02]  /*37800*/  STL.64 [R1+0x32b0], R4 ;  /* 0x0032b00401007387 */ /* 0x0003e40000100a00 */
[C---:B-1----:R-:W-:Y:S01]  /*37810*/  HMMA.16816.F32 R4, R36.reuse, R10, R44 ;  /* 0x0000000a2404723c */ /* 0x042fe2000000182c */
[----:B------:R-:W1:Y:S09]  /*37820*/  LDSM.16.MT88.4 R44, [R59+0x4080] ;  /* 0x004080003b2c783b */ /* 0x000e720000004200 */
[----:B------:R-:W-:Y:S01]  /*37830*/  STL.64 [R1+0x3b0], R20 ;  /* 0x0003b01401007387 */ /* 0x000fe20000100a00 */
[----:B------:R-:W-:Y:S03]  /*37840*/  STL.64 [R1+0x3b8], R22 ;  /* 0x0003b81601007387 */ /* 0x000fe60000100a00 */
[----:B0-----:R-:W-:Y:S01]  /*37850*/  STL.64 [R1+0x3288], R50 ;  /* 0x0032883201007387 */ /* 0x001fe20000100a00 */
[----:B------:R-:W-:Y:S02]  /*37860*/  STL.64 [R1+0x3280], R48 ;  /* 0x0032803001007387 */ /* 0x000fe40000100a00 */
[----:B------:R-:W-:Y:S02]  /*37870*/  STL.64 [R1+0x32a8], R10 ;  /* 0x0032a80a01007387 */ /* 0x000fe40000100a00 */
[----:B------:R-:W-:Y:S04]  /*37880*/  STL.64 [R1+0x32a0], R8 ;  /* 0x0032a00801007387 */ /* 0x000fe80000100a00 */
        /* <DEDUP_REMOVED lines=12> */
[----:B0-----:R-:W3:Y:S01]  /*37950*/  LDL.LU R40, [R1+0x920] ;  /* 0x0009200001287983 */ /* 0x001ee20000300800 */
[----:B------:R-:W3:Y:S02]  /*37960*/  LDL.LU R41, [R1+0x924] ;  /* 0x0009240001297983 */ /* 0x000ee40000300800 */
[----:B------:R-:W4:Y:S02]  /*37970*/  LDL.LU R42, [R1+0x928] ;  /* 0x00092800012a7983 */ /* 0x000f240000300800 */
[----:B------:R-:W4:Y:S01]  /*37980*/  LDL.LU R43, [R1+0x92c] ;  /* 0x00092c00012b7983 */ /* 0x000f220000300800 */
[----:B--2---:R-:W-:Y:S01]  /*37990*/  HMMA.16816.F32 R4, R36, R18, R28 ;  /* 0x000000122404723c */ /* 0x004fe2000000181c */
[----:B------:R-:W0:Y:S04]  /*379a0*/  LDSM.16.MT88.4 R36, [R59+0x4180] ;  /* 0x004180003b24783b */ /* 0x000e280000004200 */
[----:B----4-:R-:W-:Y:S01]  /*379b0*/  STL.64 [R1+0x3228], R42 ;  /* 0x0032282a01007387 */ /* 0x010fe20000100a00 */
[----:B---3--:R1:W-:Y:S02]  /*379c0*/  STL.64 [R1+0x3220], R40 ;  /* 0x0032202801007387 */ /* 0x0083e40000100a00 */
[----:B------:R-:W-:Y:S01]  /*379d0*/  STL.64 [R1+0x3290], R18 ;  /* 0x0032901201007387 */ /* 0x000fe20000100a00 */
[----:B-1----:R-:W2:Y:S11]  /*379e0*/  LDL.LU R40, [R1+0xd00] ;  /* 0x000d000001287983 */ /* 0x002eb60000300800 */
[----:B------:R-:W-:Y:S03]  /*379f0*/  @!UPT UIADD3 URZ, URZ, URZ, URZ ;  /* 0x0000003f3f3ff290 */ /* 0x000fe6000fffe03f */
[----:B------:R-:W-:Y:S02]  /*37a00*/  STL.64 [R1+0xa30], R4 ;  /* 0x000a300401007387 */ /* 0x000fe40000100a00 */
[----:B------:R-:W-:Y:S02]  /*37a10*/  STL.64 [R1+0xa38], R6 ;  /* 0x000a380601007387 */ /* 0x000fe40000100a00 */
[----:B------:R-:W2:Y:S01]  /*37a20*/  LDL.LU R41, [R1+0xd04] ;  /* 0x000d040001297983 */ /* 0x000ea20000300800 */
[----:B------:R-:W3:Y:S01]  /*37a30*/  LDL.LU R42, [R1+0xd08] ;  /* 0x000d0800012a7983 */ /* 0x000ee20000300800 */
[----:B------:R-:W3:Y:S03]  /*37a40*/  LDL.LU R43, [R1+0xd0c] ;  /* 0x000d0c00012b7983 */ /* 0x000ee60000300800 */
[----:B---3--:R-:W-:Y:S01]  /*37a50*/  STL.64 [R1+0x3238], R42 ;  /* 0x0032382a01007387 */ /* 0x008fe20000100a00 */
[----:B--2---:R1:W-:Y:S03]  /*37a60*/  STL.64 [R1+0x3230], R40 ;  /* 0x0032302801007387 */ /* 0x0043e60000100a00 */
[----:B-1----:R-:W2:Y:S01]  /*37a70*/  LDL.LU R40, [R1+0xd10] ;  /* 0x000d100001287983 */ /* 0x002ea20000300800 */
[----:B------:R-:W2:Y:S02]  /*37a80*/  LDL.LU R41, [R1+0xd14] ;  /* 0x000d140001297983 */ /* 0x000ea40000300800 */
[----:B------:R-:W3:Y:S02]  /*37a90*/  LDL.LU R42, [R1+0xd18] ;  /* 0x000d1800012a7983 */ /* 0x000ee40000300800 */
[----:B------:R-:W3:Y:S02]  /*37aa0*/  LDL.LU R43, [R1+0xd1c] ;  /* 0x000d1c00012b7983 */ /* 0x000ee40000300800 */
        /* <DEDUP_REMOVED lines=46> */
[----:B-1----:R-:W2:Y:S01]  /*37d90*/  LDL.LU R40, [R1+0xd40] ;  /* 0x000d400001287983 */ /* 0x002ea20000300800 */
[----:B------:R-:W2:Y:S02]  /*37da0*/  LDL.LU R41, [R1+0xd44] ;  /* 0x000d440001297983 */ /* 0x000ea40000300800 */
[----:B------:R-:W3:Y:S02]  /*37db0*/  LDL.LU R42, [R1+0xd48] ;  /* 0x000d4800012a7983 */ /* 0x000ee40000300800 */
[----:B------:R-:W3:Y:S01]  /*37dc0*/  LDL.LU R43, [R1+0xd4c] ;  /* 0x000d4c00012b7983 */ /* 0x000ee20000300800 */
[C---:B----4-:R-:W-:Y:S01]  /*37dd0*/  HMMA.16816.F32 R28, R52.reuse, R34, R28 ;  /* 0x00000022341c723c */ /* 0x050fe2000000181c */
[----:B---3--:R-:W-:Y:S01]  /*37de0*/  STL.64 [R1+0x3278], R42 ;  /* 0x0032782a01007387 */ /* 0x008fe20000100a00 */
[----:B--2---:R1:W-:Y:S03]  /*37df0*/  STL.64 [R1+0x3270], R40 ;  /* 0x0032702801007387 */ /* 0x0043e60000100a00 */
[----:B-1----:R-:W2:Y:S01]  /*37e00*/  LDL.LU R40, [R1+0xd50] ;  /* 0x000d500001287983 */ /* 0x002ea20000300800 */
[----:B------:R-:W2:Y:S02]  /*37e10*/  LDL.LU R41, [R1+0xd54] ;  /* 0x000d540001297983 */ /* 0x000ea40000300800 */
[----:B------:R-:W2:Y:S02]  /*37e20*/  LDL.LU R42, [R1+0xd58] ;  /* 0x000d5800012a7983 */ /* 0x000ea40000300800 */
[----:B------:R-:W2:Y:S01]  /*37e30*/  LDL.LU R43, [R1+0xd5c] ;  /* 0x000d5c00012b7983 */ /* 0x000ea20000300800 */
[----:B------:R-:W3:Y:S01]  /*37e40*/  LDL.LU R44, [R1+0xcf0] ;  /* 0x000cf000012c7983 */ /* 0x000ee20000300800 */
[----:B------:R-:W3:Y:S02]  /*37e50*/  LDL.LU R45, [R1+0xcf4] ;  /* 0x000cf400012d7983 */ /* 0x000ee40000300800 */
[----:B------:R-:W3:Y:S02]  /*37e60*/  LDL.LU R46, [R1+0xcf8] ;  /* 0x000cf800012e7983 */ /* 0x000ee40000300800 */
[----:B------:R-:W3:Y:S01]  /*37e70*/  LDL.LU R47, [R1+0xcfc] ;  /* 0x000cfc00012f7983 */ /* 0x000ee20000300800 */
[----:B0-----:R-:W-:Y:S01]  /*37e80*/  STL.64 [R1+0x3188], R38 ;  /* 0x0031882601007387 */ /* 0x001fe20000100a00 */
[----:B------:R0:W-:Y:S03]  /*37e90*/  STL.64 [R1+0x3180], R36 ;  /* 0x0031802401007387 */ /* 0x0001e60000100a00 */
[----:B0-----:R-:W4:Y:S01]  /*37ea0*/  LDL.LU R36, [R1+0x930] ;  /* 0x0009300001247983 */ /* 0x001f220000300800 */
[----:B------:R-:W4:Y:S02]  /*37eb0*/  LDL.LU R37, [R1+0x934] ;  /* 0x0009340001257983 */ /* 0x000f240000300800 */
[----:B------:R-:W4:Y:S02]  /*37ec0*/  LDL.LU R38, [R1+0x938] ;  /* 0x0009380001267983 */ /* 0x000f240000300800 */
[----:B------:R-:W4:Y:S01]  /*37ed0*/  LDL.LU R39, [R1+0x93c] ;  /* 0x00093c0001277983 */ /* 0x000f220000300800 */
[----:B------:R0:W-:Y:S01]  /*37ee0*/  STL [R1+0x3168], R59 ;  /* 0x0031683b01007387 */ /* 0x0001e20000100800 */
[----:B------:R-:W2:Y:S02]  /*37ef0*/  LDL.LU R56, [R1+0x940] ;  /* 0x0009400001387983 */ /* 0x000ea40000300800 */
[----:B------:R-:W2:Y:S02]  /*37f00*/  LDL.LU R57, [R1+0x944] ;  /* 0x0009440001397983 */ /* 0x000ea40000300800 */
[----:B------:R-:W2:Y:S01]  /*37f10*/  LDL.LU R58, [R1+0x948] ;  /* 0x00094800013a7983 */ /* 0x000ea20000300800 */
[----:B0-----:R-:W2:Y:S01]  /*37f20*/  LDL.LU R59, [R1+0x94c] ;  /* 0x00094c00013b7983 */ /* 0x001ea20000300800 */
[----:B------:R-:W-:Y:S02]  /*37f30*/  STL.64 [R1+0xdc0], R28 ;  /* 0x000dc01c01007387 */ /* 0x000fe40000100a00 */
[----:B------:R0:W-:Y:S02]  /*37f40*/  STL.64 [R1+0xdc8], R30 ;  /* 0x000dc81e01007387 */ /* 0x0001e40000100a00 */
        /* <DEDUP_REMOVED lines=97> */
[----:B0-----:R-:W3:Y:S01]  /*38560*/  LDL.LU.64 R46, [R1+0x3218] ;  /* 0x00321800012e7983 */ /* 0x001ee20000300a00 */
[----:B------:R-:W3:Y:S02]  /*38570*/  LDL.LU.64 R44, [R1+0x3210] ;  /* 0x00321000012c7983 */ /* 0x000ee40000300a00 */
[----:B------:R0:W-:Y:S02]  /*38580*/  STL.64 [R1+0x3208], R14 ;  /* 0x0032080e01007387 */ /* 0x0001e40000100a00 */
[----:B0-----:R-:W-:Y:S01]  /*38590*/  HMMA.16816.F32 R12, R48, R18, R52 ;  /* 0x00000012300c723c */ /* 0x001fe20000001834 */
[----:B------:R3:W-:Y:S11]  /*385a0*/  STL.64 [R1+0x3200], R18 ;  /* 0x0032001201007387 */ /* 0x0007f60000100a00 */
[----:B------:R-:W-:Y:S11]  /*385b0*/  @!UPT UIADD3 URZ, URZ, URZ, URZ ;  /* 0x0000003f3f3ff290 */ /* 0x000ff6000fffe03f */
[----:B------:R-:W-:Y:S01]  /*385c0*/  STL.64 [R1+0x9e0], R12 ;  /* 0x0009e00c01007387 */ /* 0x000fe20000100a00 */
[----:B------:R4:W-:Y:S02]  /*385d0*/  STL.64 [R1+0x9e8], R14 ;  /* 0x0009e80e01007387 */ /* 0x0009e40000100a00 */
[----:B------:R-:W-:Y:S01]  /*385e0*/  STL.64 [R1+0x31e8], R30 ;  /* 0x0031e81e01007387 */ /* 0x000fe20000100a00 */
[C---:B---3--:R-:W-:Y:S08]  /*385f0*/  HMMA.16816.F32 R16, R44.reuse, R34, R56 ;  /* 0x000000222c10723c */ /* 0x048ff00000001838 */
[C---:B----4-:R-:W-:Y:S11]  /*38600*/  HMMA.16816.F32 R12, R44.reuse, R30, R36 ;  /* 0x0000001e2c0c723c */ /* 0x050ff60000001824 */
[----:B------:R-:W-:Y:S04]  /*38610*/  @!UPT UIADD3 URZ, URZ, URZ, URZ ;  /* 0x0000003f3f3ff290 */ /* 0x000fe8000fffe03f */
[----:B------:R-:W-:Y:S01]  /*38620*/  STL.64 [R1+0x940], R16 ;  /* 0x0009401001007387 */ /* 0x000fe20000100a00 */
[----:B------:R-:W-:Y:S02]  /*38630*/  STL.64 [R1+0x948], R18 ;  /* 0x0009481201007387 */ /* 0x000fe40000100a00 */
[----:B------:R-:W-:Y:S05]  /*38640*/  STL.64 [R1+0x31e0], R28 ;  /* 0x0031e01c01007387 */ /* 0x000fea0000100a00 */
[----:B------:R-:W-:Y:S01]  /*38650*/  STL.64 [R1+0x930], R12 ;  /* 0x0009300c01007387 */ /* 0x000fe20000100a00 */
[----:B------:R2:W-:Y:S01]  /*38660*/  STL.64 [R1+0x938], R14 ;  /* 0x0009380e01007387 */ /* 0x0005e20000100a00 */
[----:B------:R-:W3:Y:S01]  /*38670*/  LDL.LU R56, [R1+0x1b0] ;  /* 0x0001b00001387983 */ /* 0x000ee20000300800 */
[C---:B--2---:R-:W-:Y:S11]  /*38680*/  HMMA.16816.F32 R12, R44.reuse, R26, R40 ;  /* 0x0000001a2c0c723c */ /* 0x044ff60000001828 */
[----:B------:R-:W-:Y:S11]  /*38690*/  @!UPT UIADD3 URZ, URZ, URZ, URZ ;  /* 0x0000003f3f3ff290 */ /* 0x000ff6000fffe03f */
[----:B------:R-:W-:Y:S01]  /*386a0*/  @!UPT UIADD3 URZ, URZ, URZ, URZ ;  /* 0x0000003f3f3ff290 */ /* 0x000fe2000fffe03f */
[----:B------:R-:W-:Y:S01]  /*386b0*/  STL.64 [R1+0x920], R12 ;  /* 0x0009200c01007387 */ /* 0x000fe20000100a00 */
[----:B------:R-:W-:Y:S02]  /*386c0*/  STL.64 [R1+0x928], R14 ;  /* 0x0009280e01007387 */ /* 0x000fe40000100a00 */
[----:B------:R-:W3:Y:S02]  /*386d0*/  LDL.LU R57, [R1+0x1b4] ;  /* 0x0001b40001397983 */ /* 0x000ee40000300800 */
[----:B------:R-:W2:Y:S01]  /*386e0*/  LDL.LU R58, [R1+0x1b8] ;  /* 0x0001b800013a7983 */ /* 0x000ea20000300800 */
[----:B------:R-:W2:Y:S01]  /*386f0*/  LDL.LU R59, [R1+0x1bc] ;  /* 0x0001bc00013b7983 */ /* 0x000ea20000300800 */
[----:B------:R-:W4:Y:S02]  /*38700*/  LDL.LU R36, [R1+0x210] ;  /* 0x0002100001247983 */ /* 0x000f240000300800 */
[----:B------:R-:W4:Y:S02]  /*38710*/  LDL.LU R37, [R1+0x214] ;  /* 0x0002140001257983 */ /* 0x000f240000300800 */
[----:B------:R-:W2:Y:S01]  /*38720*/  LDL.LU R38, [R1+0x218] ;  /* 0x0002180001267983 */ /* 0x000ea20000300800 */
[----:B------:R-:W2:Y:S04]  /*38730*/  LDL.LU R39, [R1+0x21c] ;  /* 0x00021c0001277983 */ /* 0x000ea80000300800 */
[----:B--2---:R-:W-:Y:S01]  /*38740*/  STL.64 [R1+0x3198], R38 ;  /* 0x0031982601007387 */ /* 0x004fe20000100a00 */
[----:B----4-:R0:W-:Y:S03]  /*38750*/  STL.64 [R1+0x3190], R36 ;  /* 0x0031902401007387 */ /* 0x0101e60000100a00 */
[----:B0-----:R-:W2:Y:S01]  /*38760*/  LDL.LU R36, [R1+0x500] ;  /* 0x0005000001247983 */ /* 0x001ea20000300800 */
[----:B------:R-:W2:Y:S02]  /*38770*/  LDL.LU R37, [R1+0x504] ;  /* 0x0005040001257983 */ /* 0x000ea40000300800 */
[----:B------:R-:W4:Y:S02]  /*38780*/  LDL.LU R38, [R1+0x508] ;  /* 0x0005080001267983 */ /* 0x000f240000300800 */
[----:B------:R-:W4:Y:S02]  /*38790*/  LDL.LU R39, [R1+0x50c] ;  /* 0x00050c0001277983 */ /* 0x000f240000300800 */
[----:B----4-:R-:W-:Y:S01]  /*387a0*/  STL.64 [R1+0x31a8], R38 ;  /* 0x0031a82601007387 */ /* 0x010fe20000100a00 */
[----:B--2---:R0:W-:Y:S03]  /*387b0*/  STL.64 [R1+0x31a0], R36 ;  /* 0x0031a02401007387 */ /* 0x0041e60000100a00 */
        /* <DEDUP_REMOVED lines=9> */
[----:B------:R-:W4:Y:S01]  /*38850*/  LDL.LU R39, [R1+0x52c] ;  /* 0x00052c0001277983 */ /* 0x000f220000300800 */
[----:B------:R-:W2:Y:S01]  /*38860*/  LDL.LU R28, [R1+0x560] ;  /* 0x00056000011c7983 */ /* 0x000ea20000300800 */
[----:B------:R-:W3:Y:S02]  /*38870*/  LDL.LU R29, [R1+0x564] ;  /* 0x00056400011d7983 */ /* 0x000ee40000300800 */
        /* <DEDUP_REMOVED lines=22> */
[----:B----4-:R-:W-:Y:S01]  /*389e0*/  STL.64 [R1+0x31c8], R38 ;  /* 0x0031c82601007387 */ /* 0x010fe20000100a00 */
[----:B--2---:R0:W-:Y:S03]  /*389f0*/  STL.64 [R1+0x31c0], R36 ;  /* 0x0031c02401007387 */ /* 0x0041e60000100a00 */
[----:B0-----:R-:W2:Y:S01]  /*38a00*/  LDL.LU R36, [R1+0x530] ;  /* 0x0005300001247983 */ /* 0x001ea20000300800 */
[----:B------:R-:W2:Y:S02]  /*38a10*/  LDL.LU R37, [R1+0x534] ;  /* 0x0005340001257983 */ /* 0x000ea40000300800 */
[----:B------:R-:W4:Y:S02]  /*38a20*/  LDL.LU R38, [R1+0x538] ;  /* 0x0005380001267983 */ /* 0x000f240000300800 */
[----:B------:R-:W4:Y:S01]  /*38a30*/  LDL.LU R39, [R1+0x53c] ;  /* 0x00053c0001277983 */ /* 0x000f220000300800 */
[C---:B---3--:R-:W-:Y:S08]  /*38a40*/  HMMA.16816.F32 R48, R44.reuse, R22, R48 ;  /* 0x000000162c30723c */ /* 0x048ff00000001830 */
[C---:B------:R-:W-:Y:S01]  /*38a50*/  HMMA.16816.F32 R12, R44.reuse, R10, R12 ;  /* 0x0000000a2c0c723c */ /* 0x040fe2000000180c */
[----:B----4-:R-:W-:Y:S01]  /*38a60*/  STL.64 [R1+0x31d8], R38 ;  /* 0x0031d82601007387 */ /* 0x010fe20000100a00 */
[----:B--2---:R0:W-:Y:S03]  /*38a70*/  STL.64 [R1+0x31d0], R36 ;  /* 0x0031d02401007387 */ /* 0x0041e60000100a00 */
[----:B0-----:R-:W2:Y:S01]  /*38a80*/  LDL.LU R36, [R1+0x540] ;  /* 0x0005400001247983 */ /* 0x001ea20000300800 */
[----:B------:R-:W2:Y:S02]  /*38a90*/  LDL.LU R37, [R1+0x544] ;  /* 0x0005440001257983 */ /* 0x000ea40000300800 */
[----:B------:R-:W2:Y:S02]  /*38aa0*/  LDL.LU R38, [R1+0x548] ;  /* 0x0005480001267983 */ /* 0x000ea40000300800 */
[----:B------:R-:W2:Y:S01]  /*38ab0*/  LDL.LU R39, [R1+0x54c] ;  /* 0x00054c0001277983 */ /* 0x000ea20000300800 */
[----:B------:R-:W-:Y:S01]  /*38ac0*/  STL.64 [R1+0x3178], R58 ;  /* 0x0031783a01007387 */ /* 0x000fe20000100a00 */
[----:B------:R0:W-:Y:S03]  /*38ad0*/  STL.64 [R1+0x3170], R56 ;  /* 0x0031703801007387 */ /* 0x0001e60000100a00 */
[----:B0-----:R-:W3:Y:S01]  /*38ae0*/  LDL.LU R56, [R1+0x1c0] ;  /* 0x0001c00001387983 */ /* 0x001ee20000300800 */
[----:B------:R-:W3:Y:S02]  /*38af0*/  LDL.LU R57, [R1+0x1c4] ;  /* 0x0001c40001397983 */ /* 0x000ee40000300800 */
[----:B------:R-:W3:Y:S02]  /*38b00*/  LDL.LU R58, [R1+0x1c8] ;  /* 0x0001c800013a7983 */ /* 0x000ee40000300800 */
[----:B------:R-:W3:Y:S01]  /*38b10*/  LDL.LU R59, [R1+0x1cc] ;  /* 0x0001cc00013b7983 */ /* 0x000ee20000300800 */
[----:B------:R-:W-:Y:S01]  /*38b20*/  STL.64 [R1+0x910], R48 ;  /* 0x0009103001007387 */ /* 0x000fe20000100a00 */
[----:B------:R0:W-:Y:S02]  /*38b30*/  STL.64 [R1+0x918], R50 ;  /* 0x0009183201007387 */ /* 0x0001e40000100a00 */
[C---:B0-----:R-:W-:Y:S01]  /*38b40*/  HMMA.16816.F32 R48, R44.reuse, R6, R52 ;  /* 0x000000062c30723c */ /* 0x041fe20000001834 */
[----:B------:R-:W4:Y:S11]  /*38b50*/  LDL.LU R52, [R1+0x190] ;  /* 0x0001900001347983 */ /* 0x000f360000300800 */
[----:B------:R-:W-:Y:S11]  /*38b60*/  @!UPT UIADD3 URZ, URZ, URZ, URZ ;  /* 0x0000003f3f3ff290 */ /* 0x000ff6000fffe03f */
[----:B------:R0:W-:Y:S01]  /*38b70*/  STL.64 [R1+0x900], R48 ;  /* 0x0009003001007387 */ /* 0x0001e20000100a00 */
[----:B------:R1:W-:Y:S02]  /*38b80*/  STL.64 [R1+0x908], R50 ;  /* 0x0009083201007387 */ /* 0x0003e40000100a00 */
[----:B------:R-:W4:Y:S02]  /*38b90*/  LDL.LU R53, [R1+0x194] ;  /* 0x0001940001357983 */ /* 0x000f240000300800 */
[----:B------:R-:W4:Y:S01]  /*38ba0*/  LDL.LU R54, [R1+0x198] ;  /* 0x0001980001367983 */ /* 0x000f220000300800 */
[----:B------:R-:W4:Y:S04]  /*38bb0*/  LDL.LU R55, [R1+0x19c] ;  /* 0x00019c0001377983 */ /* 0x000f280000300800 */
        /* <DEDUP_REMOVED lines=28> */
[----:B0-----:R-:W3:Y:S01]  /*38d80*/  LDL.LU.64 R30, [R1+0x31e8] ;  /* 0x0031e800011e7983 */ /* 0x001ee20000300a00 */
[C---:B------:R-:W-:Y:S01]  /*38d90*/  HMMA.16816.F32 R36, R40.reuse, R26, R36 ;  /* 0x0000001a2824723c */ /* 0x040fe20000001824 */
[----:B------:R-:W2:Y:S07]  /*38da0*/  LDL.LU.64 R28, [R1+0x31e0] ;  /* 0x0031e000011c7983 */ /* 0x000eae0000300a00 */
[C---:B---3--:R-:W-:Y:S11]  /*38db0*/  HMMA.16816.F32 R44, R40.reuse, R30, R44 ;  /* 0x0000001e282c723c */ /* 0x048ff6000000182c */
[----:B------:R-:W-:Y:S11]  /*38dc0*/  @!UPT UIADD3 URZ, URZ, URZ, URZ ;  /* 0x0000003f3f3ff290 */ /* 0x000ff6000fffe03f */
[----:B------:R-:W-:Y:S01]  /*38dd0*/  @!UPT UIADD3 URZ, URZ, URZ, URZ ;  /* 0x0000003f3f3ff290 */ /* 0x000fe2000fffe03f */
[----:B------:R0:W-:Y:S01]  /*38de0*/  STL.64 [R1+0x550], R44 ;  /* 0x0005502c01007387 */ /* 0x0001e20000100a00 */
[----:B------:R1:W-:Y:S03]  /*38df0*/  STL.64 [R1+0x558], R46 ;  /* 0x0005582e01007387 */ /* 0x0003e60000100a00 */
[----:B0-----:R-:W3:Y:S01]  /*38e00*/  LDL.LU R44, [R1+0x8a0] ;  /* 0x0008a000012c7983 */ /* 0x001ee20000300800 */
[----:B------:R-:W3:Y:S02]  /*38e10*/  LDL.LU R45, [R1+0x8a4] ;  /* 0x0008a400012d7983 */ /* 0x000ee40000300800 */
[----:B-1----:R-:W3:Y:S02]  /*38e20*/  LDL.LU R46, [R1+0x8a8] ;  /* 0x0008a800012e7983 */ /* 0x002ee40000300800 */
[----:B------:R-:W3:Y:S01]  /*38e30*/  LDL.LU R47, [R1+0x8ac] ;  /* 0x0008ac00012f7983 */ /* 0x000ee20000300800 */
        /* <DEDUP_REMOVED lines=54> */
[----:B0-----:R-:W2:Y:S01]  /*391a0*/  LDL.LU R59, [R1+0x3168] ;  /* 0x00316800013b7983 */ /* 0x001ea20000300800 */
[----:B------:R-:W-:Y:S02]  /*391b0*/  STL.64 [R1+0x3160], R30 ;  /* 0x0031601e01007387 */ /* 0x000fe40000100a00 */
[----:B------:R0:W-:Y:S02]  /*391c0*/  STL.64 [R1+0x3158], R28 ;  /* 0x0031581c01007387 */ /* 0x0001e40000100a00 */
[----:B0-----:R-:W2:Y:S01]  /*391d0*/  LDL.LU R28, [R1+0x1a0] ;  /* 0x0001a000011c7983 */ /* 0x001ea20000300800 */
[----:B------:R-:W2:Y:S02]  /*391e0*/  LDL.LU R29, [R1+0x1a4] ;  /* 0x0001a400011d7983 */ /* 0x000ea40000300800 */
[----:B------:R-:W2:Y:S02]  /*391f0*/  LDL.LU R30, [R1+0x1a8] ;  /* 0x0001a800011e7983 */ /* 0x000ea40000300800 */
[----:B------:R-:W2:Y:S01]  /*39200*/  LDL.LU R31, [R1+0x1ac] ;  /* 0x0001ac00011f7983 */ /* 0x000ea20000300800 */
[----:B------:R-:W-:Y:S01]  /*39210*/  STL.64 [R1+0x3150], R26 ;  /* 0x0031501a01007387 */ /* 0x000fe20000100a00 */
[----:B------:R4:W-:Y:S01]  /*39220*/  STL.64 [R1+0x3148], R24 ;  /* 0x0031481801007387 */ /* 0x0009e20000100a00 */
[C---:B--2---:R-:W-:Y:S08]  /*39230*/  HMMA.16816.F32 R28, R36.reuse, R26, R28 ;  /* 0x0000001a241c723c */ /* 0x044ff0000000181c */
[C---:B----4-:R-:W-:Y:S01]  /*39240*/  HMMA.16816.F32 R24, R36.reuse, R22, R52 ;  /* 0x000000162418723c */ /* 0x050fe20000001834 */
[----:B------:R-:W-:Y:S11]  /*39250*/  LDSM.16.MT88.4 R52, [R59+0x4200] ;  /* 0x004200003b34783b */ /* 0x000ff60000004200 */
[----:B------:R-:W-:Y:S03]  /*39260*/  @!UPT UIADD3 URZ, URZ, URZ, URZ ;  /* 0x0000003f3f3ff290 */ /* 0x000fe6000fffe03f */
[----:B------:R-:W-:Y:S01]  /*39270*/  STL.64 [R1+0x1a0], R28 ;  /* 0x0001a01c01007387 */ /* 0x000fe20000100a00 */
[----:B------:R-:W-:Y:S02]  /*39280*/  STL.64 [R1+0x1a8], R30 ;  /* 0x0001a81e01007387 */ /* 0x000fe40000100a00 */
[----:B------:R-:W-:Y:S02]  /*39290*/  STL.64 [R1+0x3140], R22 ;  /* 0x0031401601007387 */ /* 0x000fe40000100a00 */
[----:B------:R0:W-:Y:S02]  /*392a0*/  STL.64 [R1+0x3138], R20 ;  /* 0x0031381401007387 */ /* 0x0001e40000100a00 */
[C---:B0-----:R-:W-:Y:S01]  /*392b0*/  HMMA.16816.F32 R20, R36.reuse, R6, R48 ;  /* 0x000000062414723c */ /* 0x041fe20000001830 */
[----:B------:R-:W0:Y:S04]  /*392c0*/  LDSM.16.MT88.4 R48, [R59+0x4280] ;  /* 0x004280003b30783b */ /* 0x000e280000004200 */
[----:B------:R-:W-:Y:S01]  /*392d0*/  STL.64 [R1+0x190], R24 ;  /* 0x0001901801007387 */ /* 0x000fe20000100a00 */
[----:B------:R-:W-:Y:S02]  /*392e0*/  STL.64 [R1+0x198], R26 ;  /* 0x0001981a01007387 */ /* 0x000fe40000100a00 */
[----:B------:R-:W-:Y:S11]  /*392f0*/  STL.64 [R1+0x3130], R6 ;  /* 0x0031300601007387 */ /* 0x000ff60000100a00 */
[----:B------:R-:W-:Y:S04]  /*39300*/  @!UPT UIADD3 URZ, URZ, URZ, URZ ;  /* 0x0000003f3f3ff290 */ /* 0x000fe8000fffe03f */
[----:B------:R-:W-:Y:S01]  /*39310*/  STL.64 [R1+0x4e0], R20 ;  /* 0x0004e01401007387 */ /* 0x000fe20000100a00 */
[----:B------:R-:W-:Y:S02]  /*39320*/  STL.64 [R1+0x4e8], R22 ;  /* 0x0004e81601007387 */ /* 0x000fe40000100a00 */
[----:B------:R3:W-:Y:S02]  /*39330*/  STL.64 [R1+0x3128], R4 ;  /* 0x0031280401007387 */ /* 0x0007e40000100a00 */
[C---:B---3--:R-:W-:Y:S01]  /*39340*/  HMMA.16816.F32 R4, R36.reuse, R10, R44 ;  /* 0x0000000a2404723c */ /* 0x048fe2000000182c */
[----:B------:R-:W1:Y:S04]  /*39350*/  LDSM.16.MT88.4 R44, [R59+0x4300] ;  /* 0x004300003b2c783b */ /* 0x000e680000004200 */
[----:B0-----:R-:W-:Y:S01]  /*39360*/  STL.64 [R1+0x30f0], R50 ;  /* 0x0030f03201007387 */ /* 0x001fe20000100a00 */
[----:B------:R-:W-:Y:S02]  /*39370*/  STL.64 [R1+0x30e8], R48 ;  /* 0x0030e83001007387 */ /* 0x000fe40000100a00 */
[----:B------:R-:W-:Y:S02]  /*39380*/  STL.64 [R1+0x3120], R10 ;  /* 0x0031200a01007387 */ /* 0x000fe40000100a00 */
[----:B------:R-:W-:Y:S11]  /*39390*/  STL.64 [R1+0x3118], R8 ;  /* 0x0031180801007387 */ /* 0x000ff60000100a00 */
[----:B------:R-:W-:Y:S02]  /*393a0*/  @!UPT UIADD3 URZ, URZ, URZ, URZ ;  /* 0x0000003f3f3ff290 */ /* 0x000fe4000fffe03f */
[----:B------:R-:W-:Y:S01]  /*393b0*/  STL.64 [R1+0x8a0], R4 ;  /* 0x0008a00401007387 */ /* 0x000fe20000100a00 */
[----:B------:R0:W-:Y:S02]  /*393c0*/  STL.64 [R1+0x8a8], R6 ;  /* 0x0008a80601007387 */ /* 0x0001e40000100a00 */
[----:B0-----:R-:W-:Y:S01]  /*393d0*/  HMMA.16816.F32 R4, R36, R14, R40 ;  /* 0x0000000e2404723c */ /* 0x001fe20000001828 */
[----:B------:R0:W2:Y:S04]  /*393e0*/  LDSM.16.MT88.4 R40, [R59+0x4380] ;  /* 0x004380003b28783b */ /* 0x0000a80000004200 */
[----:B-1----:R-:W-:Y:S01]  /*393f0*/  STL.64 [R1+0x3090], R46 ;  /* 0x0030902e01007387 */ /* 0x002fe20000100a00 */
[----:B------:R-:W-:Y:S02]  /*39400*/  STL.64 [R1+0x3088], R44 ;  /* 0x0030882c01007387 */ /* 0x000fe40000100a00 */
[----:B------:R-:W3:Y:S11]  /*39410*/  LDL.LU R56, [R1+0x6e0] ;  /* 0x0006e00001387983 */ /* 0x000ef60000300800 */
[----:B------:R-:W-:Y:S04]  /*39420*/  @!UPT UIADD3 URZ, URZ, URZ, URZ ;  /* 0x0000003f3f3ff290 */ /* 0x000fe8000fffe03f */
[----:B------:R-:W-:Y:S01]  /*39430*/  STL.64 [R1+0xb80], R4 ;  /* 0x000b800401007387 */ /* 0x000fe20000100a00 */
[----:B------:R-:W-:Y:S02]  /*39440*/  STL.64 [R1+0xb88], R6 ;  /* 0x000b880601007387 */ /* 0x000fe40000100a00 */
[----:B------:R-:W3:Y:S02]  /*39450*/  LDL.LU R57, [R1+0x6e4] ;  /* 0x0006e40001397983 */ /* 0x000ee40000300800 */
[----:B------:R-:W4:Y:S01]  /*39460*/  LDL.LU R58, [R1+0x6e8] ;  /* 0x0006e800013a7983 */ /* 0x000f220000300800 */
[----:B0-----:R-:W4:Y:S04]  /*39470*/  LDL.LU R59, [R1+0x6ec] ;  /* 0x0006ec00013b7983 */ /* 0x001f280000300800 */
[----:B----4-:R-:W-:Y:S01]  /*39480*/  STL.64 [R1+0x30a0], R58 ;  /* 0x0030a03a01007387 */ /* 0x010fe20000100a00 */
[----:B---3--:R0:W-:Y:S03]  /*39490*/  STL.64 [R1+0x3098], R56 ;  /* 0x0030983801007387 */ /* 0x0081e60000100a00 */
[----:B0-----:R-:W3:Y:S01]  /*394a0*/  LDL.LU R56, [R1+0xa90] ;  /* 0x000a900001387983 */ /* 0x001ee20000300800 */
[----:B------:R-:W3:Y:S02]  /*394b0*/  LDL.LU R57, [R1+0xa94] ;  /* 0x000a940001397983 */ /* 0x000ee40000300800 */
[----:B------:R-:W4:Y:S02]  /*394c0*/  LDL.LU R58, [R1+0xa98] ;  /* 0x000a9800013a7983 */ /* 0x000f240000300800 */
[----:B------:R-:W4:Y:S02]  /*394d0*/  LDL.LU R59, [R1+0xa9c] ;  /* 0x000a9c00013b7983 */ /* 0x000f240000300800 */
        /* <DEDUP_REMOVED lines=17> */
[----:B------:R-:W4:Y:S01]  /*395f0*/  LDL.LU R59, [R1+0xacc] ;  /* 0x000acc00013b7983 */ /* 0x000f220000300800 */
[----:B------:R-:W2:Y:S01]  /*39600*/  LDL.LU R48, [R1+0xb50] ;  /* 0x000b500001307983 */ /* 0x000ea20000300800 */
[----:B------:R-:W2:Y:S02]  /*39610*/  LDL.LU R49, [R1+0xb54] ;  /* 0x000b540001317983 */ /* 0x000ea40000300800 */
[----:B------:R-:W2:Y:S02]  /*39620*/  LDL.LU R50, [R1+0xb58] ;  /* 0x000b580001327983 */ /* 0x000ea40000300800 */
[----:B------:R-:W2:Y:S01]  /*39630*/  LDL.LU R51, [R1+0xb5c] ;  /* 0x000b5c0001337983 */ /* 0x000ea20000300800 */
[----:B------:R-:W0:Y:S04]  /*39640*/  S2R R13, SR_TID.X ;  /* 0x00000000000d7919 */ /* 0x000e280000002100 */
[----:B--2---:R-:W-:Y:S01]  /*39650*/  STL.64 [R1+0x3100], R50 ;  /* 0x0031003201007387 */ /* 0x004fe20000100a00 */
[----:B------:R1:W-:Y:S03]  /*39660*/  STL.64 [R1+0x30f8], R48 ;  /* 0x0030f83001007387 */ /* 0x0003e60000100a00 */
        /* <DEDUP_REMOVED lines=28> */
[C---:B0-----:R-:W-:Y:S01]  /*39830*/  LOP3.LUT R12, R13.reuse, 0x7, RZ, 0xc0, !PT ;  /* 0x000000070d0c7812 */ /* 0x041fe200078ec0ff */
[----:B------:R-:W-:-:S04]  /*39840*/  IMAD.SHL.U32 R16, R13, 0x2, RZ ;  /* 0x000000020d107824 */ /* 0x000fc800078e00ff */
[----:B------:R-:W-:Y:S02]  /*39850*/  IMAD R17, R12, 0x410, RZ ;  /* 0x000004100c117824 */ /* 0x000fe400078e02ff */
[----:B------:R-:W-:-:S03]  /*39860*/  IMAD.SHL.U32 R12, R13, 0x200, RZ ;  /* 0x000002000d0c7824 */ /* 0x000fc600078e00ff */
[----:B------:R-:W-:-:S04]  /*39870*/  LOP3.LUT R13, R17, 0x10, R16, 0x78, !PT ;  /* 0x00000010110d7812 */ /* 0x000fc800078e7810 */
[----:B------:R-:W-:-:S04]  /*39880*/  LOP3.LUT R13, R13, 0x2000, R12, 0xf8, !PT ;  /* 0x000020000d0d7812 */ /* 0x000fc800078ef80c */
[----:B------:R-:W-:Y:S01]  /*39890*/  LOP3.LUT R13, R13, 0x40, RZ, 0x3c, !PT ;  /* 0x000000400d0d7812 */ /* 0x000fe200078e3cff */
[----:B--2---:R-:W-:Y:S01]  /*398a0*/  STL.64 [R1+0x3110], R50 ;  /* 0x0031103201007387 */ /* 0x004fe20000100a00 */
[----:B------:R0:W-:Y:S01]  /*398b0*/  STL.64 [R1+0x3108], R48 ;  /* 0x0031083001007387 */ /* 0x0001e20000100a00 */
[----:B---3--:R-:W-:Y:S02]  /*398c0*/  HMMA.16816.F32 R36, R36, R18, R44 ;  /* 0x000000122424723c */ /* 0x008fe4000000182c */
[----:B0-----:R-:W2:Y:S01]  /*398d0*/  LDL.LU R48, [R1+0xe50] ;  /* 0x000e500001307983 */ /* 0x001ea20000300800 */
[----:B------:R-:W2:Y:S02]  /*398e0*/  LDL.LU R49, [R1+0xe54] ;  /* 0x000e540001317983 */ /* 0x000ea40000300800 */
[----:B------:R-:W2:Y:S02]  /*398f0*/  LDL.LU R50, [R1+0xe58] ;  /* 0x000e580001327983 */ /* 0x000ea40000300800 */
[----:B------:R-:W2:Y:S01]  /*39900*/  LDL.LU R51, [R1+0xe5c] ;  /* 0x000e5c0001337983 */ /* 0x000ea20000300800 */
[----:B----4-:R-:W-:Y:S01]  /*39910*/  STL.64 [R1+0x30e0], R58 ;  /* 0x0030e03a01007387 */ /* 0x010fe20000100a00 */
[----:B------:R0:W-:Y:S03]  /*39920*/  STL.64 [R1+0x30d8], R56 ;  /* 0x0030d83801007387 */ /* 0x0001e60000100a00 */
[----:B0-----:R-:W3:Y:S01]  /*39930*/  LDL.LU R56, [R1+0xad0] ;  /* 0x000ad00001387983 */ /* 0x001ee20000300800 */
[----:B------:R-:W3:Y:S02]  /*39940*/  LDL.LU R57, [R1+0xad4] ;  /* 0x000ad40001397983 */ /* 0x000ee40000300800 */
[----:B------:R-:W3:Y:S02]  /*39950*/  LDL.LU R58, [R1+0xad8] ;  /* 0x000ad800013a7983 */ /* 0x000ee40000300800 */
[----:B------:R-:W3:Y:S01]  /*39960*/  LDL.LU R59, [R1+0xadc] ;  /* 0x000adc00013b7983 */ /* 0x000ee20000300800 */
[----:B------:R-:W-:Y:S01]  /*39970*/  STL.64 [R1+0x3050], R42 ;  /* 0x0030502a01007387 */ /* 0x000fe20000100a00 */
[----:B------:R0:W-:Y:S03]  /*39980*/  STL.64 [R1+0x3048], R40 ;  /* 0x0030482801007387 */ /* 0x0001e60000100a00 */
[----:B0-----:R-:W4:Y:S01]  /*39990*/  LDL.LU R40, [R1+0x6f0] ;  /* 0x0006f00001287983 */ /* 0x001f220000300800 */
[----:B------:R-:W4:Y:S02]  /*399a0*/  LDL.LU R41, [R1+0x6f4] ;  /* 0x0006f40001297983 */ /* 0x000f240000300800 */
[----:B------:R-:W4:Y:S02]  /*399b0*/  LDL.LU R42, [R1+0x6f8] ;  /* 0x0006f800012a7983 */ /* 0x000f240000300800 */
[----:B------:R-:W4:Y:S01]  /*399c0*/  LDL.LU R43, [R1+0x6fc] ;  /* 0x0006fc00012b7983 */ /* 0x000f220000300800 */
[----:B------:R-:W2:Y:S01]  /*399d0*/  LDL.LU R44, [R1+0xa80] ;  /* 0x000a8000012c7983 */ /* 0x000ea20000300800 */
[----:B------:R-:W-:Y:S02]  /*399e0*/  STL.64 [R1+0xb70], R36 ;  /* 0x000b702401007387 */ /* 0x000fe40000100a00 */
[----:B------:R-:W-:Y:S02]  /*399f0*/  STL.64 [R1+0xb78], R38 ;  /* 0x000b782601007387 */ /* 0x000fe40000100a00 */
[----:B------:R-:W0:Y:S01]  /*39a00*/  LDSM.16.MT88.4 R36, [R13+0x4000] ;  /* 0x004000000d24783b */ /* 0x000e220000004200 */
[C---:B------:R-:W-:Y:S03]  /*39a10*/  HMMA.16816.F32 R28, R52.reuse, R34, R28 ;  /* 0x00000022341c723c */ /* 0x040fe6000000181c */
[----:B------:R-:W2:Y:S01]  /*39a20*/  LDL.LU R45, [R1+0xa84] ;  /* 0x000a8400012d7983 */ /* 0x000ea20000300800 */
[----:B------:R-:W2:Y:S02]  /*39a30*/  LDL.LU R46, [R1+0xa88] ;  /* 0x000a8800012e7983 */ /* 0x000ea40000300800 */
[----:B------:R-:W2:Y:S01]  /*39a40*/  LDL.LU R47, [R1+0xa8c] ;  /* 0x000a8c00012f7983 */ /* 0x000ea20000300800 */
[----:B0-----:R-:W-:Y:S01]  /*39a50*/  STL.64 [R1+0x2fd0], R38 ;  /* 0x002fd02601007387 */ /* 0x001fe20000100a00 */
[----:B------:R0:W-:Y:S03]  /*39a60*/  STL.64 [R1+0x2fc8], R36 ;  /* 0x002fc82401007387 */ /* 0x0001e60000100a00 */
[----:B0-----:R-:W2:Y:S01]  /*39a70*/  LDL.LU R36, [R1+0x700] ;  /* 0x0007000001247983 */ /* 0x001ea20000300800 */
[----:B------:R-:W2:Y:S02]  /*39a80*/  LDL.LU R37, [R1+0x704] ;  /* 0x0007040001257983 */ /* 0x000ea40000300800 */
[----:B------:R-:W2:Y:S02]  /*39a90*/  LDL.LU R38, [R1+0x708] ;  /* 0x0007080001267983 */ /* 0x000ea40000300800 */
[----:B------:R-:W2:Y:S07]  /*39aa0*/  LDL.LU R39, [R1+0x70c] ;  /* 0x00070c0001277983 */ /* 0x000eae0000300800 */
        /* <DEDUP_REMOVED lines=84> */
[C---:B------:R-:W-:Y:S08]  /*39ff0*/  HMMA.16816.F32 R44, R48.reuse, R10, R44 ;  /* 0x0000000a302c723c */ /* 0x040ff0000000182c */
        /* <DEDUP_REMOVED lines=13> */
[----:B------:R-:W-:Y:S01]  /*3a0d0*/  STL.64 [R1+0xa80], R44 ;  /* 0x000a802c01007387 */ /* 0x000fe20000100a00 */
[----:B------:R0:W-:Y:S03]  /*3a0e0*/  STL.64 [R1+0xa88], R46 ;  /* 0x000a882e01007387 */ /* 0x0001e60000100a00 */
[----:B0-----:R-:W3:Y:S01]  /*3a0f0*/  LDL.LU.64 R46, [R1+0x3090] ;  /* 0x00309000012e7983 */ /* 0x001ee20000300a00 */
[----:B------:R-:W3:Y:S02]  /*3a100*/  LDL.LU.64 R44, [R1+0x3088] ;  /* 0x00308800012c7983 */ /* 0x000ee40000300a00 */
[----:B------:R-:W-:Y:S02]  /*3a110*/  STL.64 [R1+0x3070], R14 ;  /* 0x0030700e01007387 */ /* 0x000fe40000100a00 */
[----:B------:R-:W-:Y:S01]  /*3a120*/  STL.64 [R1+0x3068], R12 ;  /* 0x0030680c01007387 */ /* 0x000fe20000100a00 */
[C---:B--2---:R-:W-:Y:S11]  /*3a130*/  HMMA.16816.F32 R4, R48.reuse, R14, R4 ;  /* 0x0000000e3004723c */ /* 0x044ff60000001804 */
[----:B------:R-:W-:Y:S11]  /*3a140*/  @!UPT UIADD3 URZ, URZ, URZ, URZ ;  /* 0x0000003f3f3ff290 */ /* 0x000ff6000fffe03f */
[----:B------:R-:W-:Y:S01]  /*3a150*/  @!UPT UIADD3 URZ, URZ, URZ, URZ ;  /* 0x0000003f3f3ff290 */ /* 0x000fe2000fffe03f */
[----:B------:R-:W-:Y:S01]  /*3a160*/  STL.64 [R1+0xa70], R4 ;  /* 0x000a700401007387 */ /* 0x000fe20000100a00 */
[----:B------:R0:W-:Y:S02]  /*3a170*/  STL.64 [R1+0xa78], R6 ;  /* 0x000a780601007387 */ /* 0x0001e40000100a00 */
[----:B0-----:R-:W-:Y:S01]  /*3a180*/  HMMA.16816.F32 R4, R48, R18, R52 ;  /* 0x000000123004723c */ /* 0x001fe20000001834 */
[----:B------:R-:W-:Y:S01]  /*3a190*/  STL.64 [R1+0x3060], R18 ;  /* 0x0030601201007387 */ /* 0x000fe20000100a00 */
[----:B------:R-:W-:Y:S06]  /*3a1a0*/  STL.64 [R1+0x3058], R16 ;  /* 0x0030581001007387 */ /* 0x000fec0000100a00 */
[C---:B---3--:R-:W-:Y:S11]  /*3a1b0*/  HMMA.16816.F32 R12, R44.reuse, R34, R36 ;  /* 0x000000222c0c723c */ /* 0x048ff60000001824 */
[----:B------:R-:W-:Y:S04]  /*3a1c0*/  @!UPT UIADD3 URZ, URZ, URZ, URZ ;  /* 0x0000003f3f3ff290 */ /* 0x000fe8000fffe03f */
[----:B------:R-:W-:Y:S01]  /*3a1d0*/  STL.64 [R1+0x7a0], R4 ;  /* 0x0007a00401007387 */ /* 0x000fe20000100a00 */
[----:B------:R4:W-:Y:S02]  /*3a1e0*/  STL.64 [R1+0x7a8], R6 ;  /* 0x0007a80601007387 */ /* 0x0009e40000100a00 */
[C---:B----4-:R-:W-:Y:S01]  /*3a1f0*/  HMMA.16816.F32 R4, R44.reuse, R30, R40 ;  /* 0x0000001e2c04723c */ /* 0x050fe20000001828 */
[----:B------:R-:W-:Y:S04]  /*3a200*/  STL.64 [R1+0x3040], R30 ;  /* 0x0030401e01007387 */ /* 0x000fe80000100a00 */
[----:B------:R-:W-:Y:S02]  /*3a210*/  STL.64 [R1+0x700], R12 ;  /* 0x0007000c01007387 */ /* 0x000fe40000100a00 */
[----:B------:R-:W-:Y:S02]  /*3a220*/  STL.64 [R1+0x708], R14 ;  /* 0x0007080e01007387 */ /* 0x000fe40000100a00 */
[----:B------:R-:W-:Y:S11]  /*3a230*/  STL.64 [R1+0x3038], R28 ;  /* 0x0030381c01007387 */ /* 0x000ff60000100a00 */
[----:B------:R-:W-:Y:S03]  /*3a240*/  @!UPT UIADD3 URZ, URZ, URZ, URZ ;  /* 0x0000003f3f3ff290 */ /* 0x000fe6000fffe03f */
[----:B------:R-:W-:Y:S01]  /*3a250*/  STL.64 [R1+0x6f0], R4 ;  /* 0x0006f00401007387 */ /* 0x000fe20000100a00 */
[----:B------:R0:W-:Y:S02]  /*3a260*/  STL.64 [R1+0x6f8], R6 ;  /* 0x0006f80601007387 */ /* 0x0001e40000100a00 */
[C---:B0-----:R-:W-:Y:S01]  /*3a270*/  HMMA.16816.F32 R4, R44.reuse, R26, R56 ;  /* 0x0000001a2c04723c */ /* 0x041fe20000001838 */
[----:B------:R-:W-:Y:S01]  /*3a280*/  STL.64 [R1+0x3030], R26 ;  /* 0x0030301a01007387 */ /* 0x000fe20000100a00 */
[----:B------:R-:W-:Y:S11]  /*3a290*/  STL.64 [R1+0x3028], R24 ;  /* 0x0030281801007387 */ /* 0x000ff60000100a00 */
[----:B------:R-:W-:Y:S10]  /*3a2a0*/  @!UPT UIADD3 URZ, URZ, URZ, URZ ;  /* 0x0000003f3f3ff290 */ /* 0x000ff4000fffe03f */
[----:B------:R-:W-:Y:S01]  /*3a2b0*/  STL.64 [R1+0x6e0], R4 ;  /* 0x0006e00401007387 */ /* 0x000fe20000100a00 */
[----:B------:R-:W-:Y:S02]  /*3a2c0*/  STL.64 [R1+0x6e8], R6 ;  /* 0x0006e80601007387 */ /* 0x000fe40000100a00 */
[----:B------:R-:W2:Y:S02]  /*3a2d0*/  LDL.LU R52, [R1+0x270] ;  /* 0x0002700001347983 */ /* 0x000ea40000300800 */
[----:B------:R-:W2:Y:S01]  /*3a2e0*/  LDL.LU R53, [R1+0x274] ;  /* 0x0002740001357983 */ /* 0x000ea20000300800 */
[----:B------:R-:W3:Y:S01]  /*3a2f0*/  LDL.LU R54, [R1+0x278] ;  /* 0x0002780001367983 */ /* 0x000ee20000300800 */
[----:B------:R-:W3:Y:S02]  /*3a300*/  LDL.LU R55, [R1+0x27c] ;  /* 0x00027c0001377983 */ /* 0x000ee40000300800 */
[----:B------:R-:W4:Y:S02]  /*3a310*/  LDL.LU R36, [R1+0xd0] ;  /* 0x0000d00001247983 */ /* 0x000f240000300800 */
[----:B------:R-:W4:Y:S01]  /*3a320*/  LDL.LU R37, [R1+0xd4] ;  /* 0x0000d40001257983 */ /* 0x000f220000300800 */
[----:B------:R-:W2:Y:S01]  /*3a330*/  LDL.LU R38, [R1+0xd8] ;  /* 0x0000d80001267983 */ /* 0x000ea20000300800 */
[----:B------:R-:W2:Y:S03]  /*3a340*/  LDL.LU R39, [R1+0xdc] ;  /* 0x0000dc0001277983 */ /* 0x000ea60000300800 */
        /* <DEDUP_REMOVED lines=53> */
[----:B--2---:R0:W-:Y:S01]  /*3a6a0*/  STL.64 [R1+0x3018], R36 ;  /* 0x0030182401007387 */ /* 0x0041e20000100a00 */
[C---:B---3--:R-:W-:Y:S02]  /*3a6b0*/  HMMA.16816.F32 R4, R44.reuse, R22, R4 ;  /* 0x000000162c04723c */ /* 0x048fe40000001804 */
        /* <DEDUP_REMOVED lines=10> */
[----:B------:R-:W4:Y:S01]  /*3a760*/  LDL.LU R48, [R1+0x610] ;  /* 0x0006100001307983 */ /* 0x000f220000300800 */
[----:B------:R-:W4:Y:S02]  /*3a770*/  LDL.LU R49, [R1+0x614] ;  /* 0x0006140001317983 */ /* 0x000f240000300800 */
[----:B------:R-:W4:Y:S02]  /*3a780*/  LDL.LU R50, [R1+0x618] ;  /* 0x0006180001327983 */ /* 0x000f240000300800 */
[----:B------:R-:W4:Y:S01]  /*3a790*/  LDL.LU R51, [R1+0x61c] ;  /* 0x00061c0001337983 */ /* 0x000f220000300800 */
        /* <DEDUP_REMOVED lines=117> */
[C---:B---3--:R-:W-:Y:S08]  /*3aef0*/  HMMA.16816.F32 R24, R36.reuse, R22, R52 ;  /* 0x000000162418723c */ /* 0x048ff00000001834 */
[C---:B----4-:R-:W-:Y:S01]  /*3af00*/  HMMA.16816.F32 R20, R36.reuse, R6, R48 ;  /* 0x000000062414723c */ /* 0x050fe20000001830 */
[----:B------:R-:W0:Y:S04]  /*3af10*/  LDSM.16.MT88.4 R48, [R13+0x4100] ;  /* 0x004100000d30783b */ /* 0x000e280000004200 */
[----:B------:R-:W-:Y:S10]  /*3af20*/  LDSM.16.MT88.4 R52, [R13+0x4080] ;  /* 0x004080000d34783b */ /* 0x000ff40000004200 */
[----:B------:R-:W-:Y:S01]  /*3af30*/  STL.64 [R1+0x270], R24 ;  /* 0x0002701801007387 */ /* 0x000fe20000100a00 */
[----:B------:R-:W-:Y:S02]  /*3af40*/  STL.64 [R1+0x278], R26 ;  /* 0x0002781a01007387 */ /* 0x000fe40000100a00 */
[----:B------:R-:W-:Y:S02]  /*3af50*/  STL.64 [R1+0x2f70], R6 ;  /* 0x002f700601007387 */ /* 0x000fe40000100a00 */
[----:B------:R1:W-:Y:S02]  /*3af60*/  STL.64 [R1+0x2f68], R4 ;  /* 0x002f680401007387 */ /* 0x0003e40000100a00 */
[C---:B-1----:R-:W-:Y:S01]  /*3af70*/  HMMA.16816.F32 R4, R36.reuse, R10, R56 ;  /* 0x0000000a2404723c */ /* 0x042fe20000001838 */
[----:B------:R-:W-:Y:S01]  /*3af80*/  STL.64 [R1+0x610], R20 ;  /* 0x0006101401007387 */ /* 0x000fe20000100a00 */
[----:B------:R-:W-:Y:S02]  /*3af90*/  STL.64 [R1+0x618], R22 ;  /* 0x0006181601007387 */ /* 0x000fe40000100a00 */
[----:B0-----:R-:W-:Y:S01]  /*3afa0*/  STL.64 [R1+0x2f30], R50 ;  /* 0x002f303201007387 */ /* 0x001fe20000100a00 */
[----:B------:R-:W-:Y:S04]  /*3afb0*/  STL.64 [R1+0x2f28], R48 ;  /* 0x002f283001007387 */ /* 0x000fe80000100a00 */
[----:B------:R-:W-:Y:S01]  /*3afc0*/  STL.64 [R1+0x2f60], R10 ;  /* 0x002f600a01007387 */ /* 0x000fe20000100a00 */
[----:B------:R-:W-:Y:S11]  /*3afd0*/  STL.64 [R1+0x2f58], R8 ;  /* 0x002f580801007387 */ /* 0x000ff60000100a00 */
[----:B------:R-:W-:Y:S02]  /*3afe0*/  @!UPT UIADD3 URZ, URZ, URZ, URZ ;  /* 0x0000003f3f3ff290 */ /* 0x000fe4000fffe03f */
[----:B------:R-:W-:Y:S01]  /*3aff0*/  STL.64 [R1+0x9d0], R4 ;  /* 0x0009d00401007387 */ /* 0x000fe20000100a00 */
[----:B------:R-:W-:Y:S02]  /*3b000*/  STL.64 [R1+0x9d8], R6 ;  /* 0x0009d80601007387 */ /* 0x000fe40000100a00 */
[----:B------:R-:W2:Y:S02]  /*3b010*/  LDL.LU R56, [R1+0xc40] ;  /* 0x000c400001387983 */ /* 0x000ea40000300800 */
[----:B------:R-:W2:Y:S01]  /*3b020*/  LDL.LU R57, [R1+0xc44] ;  /* 0x000c440001397983 */ /* 0x000ea20000300800 */
[----:B------:R-:W3:Y:S01]  /*3b030*/  LDL.LU R58, [R1+0xc48] ;  /* 0x000c4800013a7983 */ /* 0x000ee20000300800 */
[----:B------:R-:W3:Y:S03]  /*3b040*/  LDL.LU R59, [R1+0xc4c] ;  /* 0x000c4c00013b7983 */ /* 0x000ee60000300800 */
        /* <DEDUP_REMOVED lines=50> */
[C---:B----4-:R-:W-:Y:S11]  /*3b370*/  HMMA.16816.F32 R40, R36.reuse, R14, R40 ;  /* 0x0000000e2428723c */ /* 0x050ff60000001828 */
[----:B------:R-:W-:Y:S11]  /*3b380*/  @!UPT UIADD3 URZ, URZ, URZ, URZ ;  /* 0x0000003f3f3ff290 */ /* 0x000ff6000fffe03f */
[----:B------:R-:W-:Y:S01]  /*3b390*/  @!UPT UIADD3 URZ, URZ, URZ, URZ ;  /* 0x0000003f3f3ff290 */ /* 0x000fe2000fffe03f */
[----:B------:R-:W-:Y:S01]  /*3b3a0*/  STL.64 [R1+0xce0], R40 ;  /* 0x000ce02801007387 */ /* 0x000fe20000100a00 */
[----:B------:R-:W-:Y:S02]  /*3b3b0*/  STL.64 [R1+0xce8], R42 ;  /* 0x000ce82a01007387 */ /* 0x000fe40000100a00 */
[----:B------:R-:W0:Y:S01]  /*3b3c0*/  LDSM.16.MT88.4 R40, [R13+0x4200] ;  /* 0x004200000d28783b */ /* 0x000e220000004200 */
[----:B--2---:R-:W-:Y:S01]  /*3b3d0*/  HMMA.16816.F32 R36, R36, R18, R32 ;  /* 0x000000122424723c */ /* 0x004fe20000001820 */
[----:B0-----:R-:W-:Y:S02]  /*3b3e0*/  STL.64 [R1+0x2e80], R42 ;  /* 0x002e802a01007387 */ /* 0x001fe40000100a00 */
[----:B------:R0:W-:Y:S02]  /*3b3f0*/  STL.64 [R1+0x2e78], R40 ;  /* 0x002e782801007387 */ /* 0x0001e40000100a00 */
[----:B0-----:R-:W2:Y:S01]  /*3b400*/  LDL.LU R40, [R1+0xc60] ;  /* 0x000c600001287983 */ /* 0x001ea20000300800 */
[----:B------:R-:W2:Y:S02]  /*3b410*/  LDL.LU R41, [R1+0xc64] ;  /* 0x000c640001297983 */ /* 0x000ea40000300800 */
[----:B------:R-:W2:Y:S02]  /*3b420*/  LDL.LU R42, [R1+0xc68] ;  /* 0x000c6800012a7983 */ /* 0x000ea40000300800 */
[----:B------:R-:W2:Y:S01]  /*3b430*/  LDL.LU R43, [R1+0xc6c] ;  /* 0x000c6c00012b7983 */ /* 0x000ea20000300800 */
[----:B------:R-:W4:Y:S01]  /*3b440*/  LDL.LU.64 R34, [R1+0x2fb0] ;  /* 0x002fb00001227983 */ /* 0x000f220000300a00 */
[----:B------:R-:W2:Y:S11]  /*3b450*/  LDL.LU.64 R32, [R1+0x2fa8] ;  /* 0x002fa80001207983 */ /* 0x000eb60000300a00 */
[----:B------:R-:W-:Y:S02]  /*3b460*/  STL.64 [R1+0xcd0], R36 ;  /* 0x000cd02401007387 */ /* 0x000fe40000100a00 */
[----:B------:R-:W-:Y:S02]  /*3b470*/  STL.64 [R1+0xcd8], R38 ;  /* 0x000cd82601007387 */ /* 0x000fe40000100a00 */
[----:B------:R-:W0:Y:S04]  /*3b480*/  LDSM.16.MT88.4 R36, [R13+0x4280] ;  /* 0x004280000d24783b */ /* 0x000e280000004200 */
[----:B0-----:R-:W-:Y:S01]  /*3b490*/  STL.64 [R1+0x2e30], R38 ;  /* 0x002e302601007387 */ /* 0x001fe20000100a00 */
[----:B------:R0:W-:Y:S03]  /*3b4a0*/  STL.64 [R1+0x2e28], R36 ;  /* 0x002e282401007387 */ /* 0x0001e60000100a00 */
[----:B0-----:R-:W2:Y:S01]  /*3b4b0*/  LDL.LU R36, [R1+0xc70] ;  /* 0x000c700001247983 */ /* 0x001ea20000300800 */
[----:B------:R-:W2:Y:S02]  /*3b4c0*/  LDL.LU R37, [R1+0xc74] ;  /* 0x000c740001257983 */ /* 0x000ea40000300800 */
[----:B------:R-:W2:Y:S02]  /*3b4d0*/  LDL.LU R38, [R1+0xc78] ;  /* 0x000c780001267983 */ /* 0x000ea40000300800 */
[----:B------:R-:W2:Y:S01]  /*3b4e0*/  LDL.LU R39, [R1+0xc7c] ;  /* 0x000c7c0001277983 */ /* 0x000ea20000300800 */
        /* <DEDUP_REMOVED lines=26> */
[----:B0-----:R-:W3:Y:S01]  /*3b690*/  LDL.LU.64 R6, [R1+0x2f70] ;  /* 0x002f700001067983 */ /* 0x001ee20000300a00 */
[----:B------:R-:W4:Y:S01]  /*3b6a0*/  LDL.LU.64 R4, [R1+0x2f68] ;  /* 0x002f680001047983 */ /* 0x000f220000300a00 */
[C---:B---3--:R-:W-:Y:S11]  /*3b6b0*/  HMMA.16816.F32 R8, R52.reuse, R6, R8 ;  /* 0x000000063408723c */ /* 0x048ff60000001808 */
[----:B------:R-:W-:Y:S11]  /*3b6c0*/  @!UPT UIADD3 URZ, URZ, URZ, URZ ;  /* 0x0000003f3f3ff290 */ /* 0x000ff6000fffe03f */
[----:B------:R-:W-:Y:S01]  /*3b6d0*/  @!UPT UIADD3 URZ, URZ, URZ, URZ ;  /* 0x0000003f3f3ff290 */ /* 0x000fe2000fffe03f */
[----:B------:R-:W-:Y:S01]  /*3b6e0*/  STL.64 [R1+0xfb0], R8 ;  /* 0x000fb00801007387 */ /* 0x000fe20000100a00 */
[----:B------:R0:W-:Y:S03]  /*3b6f0*/  STL.64 [R1+0xfb8], R10 ;  /* 0x000fb80a01007387 */ /* 0x0001e60000100a00 */
[----:B0-----:R-:W3:Y:S01]  /*3b700*/  LDL.LU.64 R10, [R1+0x2f60] ;  /* 0x002f6000010a7983 */ /* 0x001ee20000300a00 */
[----:B------:R-:W2:Y:S01]  /*3b710*/  LDL.LU.64 R8, [R1+0x2f58] ;  /* 0x002f580001087983 */ /* 0x000ea20000300a00 */
[C---:B---3--:R-:W-:Y:S11]  /*3b720*/  HMMA.16816.F32 R56, R52.reuse, R10, R56 ;  /* 0x0000000a3438723c */ /* 0x048ff60000001838 */
[----:B------:R-:W-:Y:S11]  /*3b730*/  @!UPT UIADD3 URZ, URZ, URZ, URZ ;  /* 0x0000003f3f3ff290 */ /* 0x000ff6000fffe03f */
[----:B------:R-:W-:Y:S01]  /*3b740*/  @!UPT UIADD3 URZ, URZ, URZ, URZ ;  /* 0x0000003f3f3ff290 */ /* 0x000fe2000fffe03f */
[----:B------:R-:W-:Y:S01]  /*3b750*/  STL.64 [R1+0xfa0], R56 ;  /* 0x000fa03801007387 */ /* 0x000fe20000100a00 */
[----:B------:R0:W-:Y:S03]  /*3b760*/  STL.64 [R1+0xfa8], R58 ;  /* 0x000fa83a01007387 */ /* 0x0001e60000100a00 */
[----:B0-----:R-:W3:Y:S01]  /*3b770*/  LDL.LU.64 R58, [R1+0x2f50] ;  /* 0x002f5000013a7983 */ /* 0x001ee20000300a00 */
[----:B------:R-:W3:Y:S02]  /*3b780*/  LDL.LU.64 R56, [R1+0x2f48] ;  /* 0x002f480001387983 */ /* 0x000ee40000300a00 */
[C---:B---3--:R-:W-:Y:S08]  /*3b790*/  HMMA.16816.F32 R56, R52.reuse, R14, R56 ;  /* 0x0000000e3438723c */ /* 0x048ff00000001838 */
[----:B------:R-:W-:Y:S11]  /*3b7a0*/  HMMA.16816.F32 R52, R52, R18, R48 ;  /* 0x000000123434723c */ /* 0x000ff60000001830 */
[----:B------:R-:W-:Y:S04]  /*3b7b0*/  @!UPT UIADD3 URZ, URZ, URZ, URZ ;  /* 0x0000003f3f3ff290 */ /* 0x000fe8000fffe03f */
        /* <DEDUP_REMOVED lines=10> */
[----:B------:R-:W2:Y:S01]  /*3b860*/  LDL.LU.64 R50, [R1+0x2f30] ;  /* 0x002f300001327983 */ /* 0x000ea20000300a00 */
[----:B------:R-:W2:Y:S02]  /*3b870*/  LDL.LU.64 R48, [R1+0x2f28] ;  /* 0x002f280001307983 */ /* 0x000ea40000300a00 */
[----:B------:R-:W-:Y:S02]  /*3b880*/  STL.64 [R1+0x2f10], R18 ;  /* 0x002f101201007387 */ /* 0x000fe40000100a00 */
[----:B------:R2:W-:Y:S01]  /*3b890*/  STL.64 [R1+0x2f08], R16 ;  /* 0x002f081001007387 */ /* 0x0005e20000100a00 */
[----:B------:R-:W-:Y:S01]  /*3b8a0*/  STL.64 [R1+0xca0], R52 ;  /* 0x000ca03401007387 */ /* 0x000fe20000100a00 */
[----:B------:R-:W-:Y:S02]  /*3b8b0*/  STL.64 [R1+0xca8], R54 ;  /* 0x000ca83601007387 */ /* 0x000fe40000100a00 */
        /* <DEDUP_REMOVED lines=9> */
[C---:B0-----:R-:W-:Y:S02]  /*3b950*/  HMMA.16816.F32 R12, R48.reuse, R26, R40 ;  /* 0x0000001a300c723c */ /* 0x041fe40000001828 */
[----:B------:R-:W-:Y:S01]  /*3b960*/  STL.64 [R1+0x2ee0], R26 ;  /* 0x002ee01a01007387 */ /* 0x000fe20000100a00 */
[----:B------:R-:W-:Y:S11]  /*3b970*/  STL.64 [R1+0x2ed8], R24 ;  /* 0x002ed81801007387 */ /* 0x000ff60000100a00 */
[----:B------:R-:W-:Y:S09]  /*3b980*/  @!UPT UIADD3 URZ, URZ, URZ, URZ ;  /* 0x0000003f3f3ff290 */ /* 0x000ff2000fffe03f */
        /* <DEDUP_REMOVED lines=8> */
[C---:B---3--:R-:W-:Y:S01]  /*3ba10*/  HMMA.16816.F32 R12, R48.reuse, R6, R56 ;  /* 0x00000006300c723c */ /* 0x048fe20000001838 */
[----:B------:R-:W-:Y:S01]  /*3ba20*/  STL.64 [R1+0x2ec0], R6 ;  /* 0x002ec00601007387 */ /* 0x000fe20000100a00 */
[----:B----4-:R-:W-:Y:S11]  /*3ba30*/  STL.64 [R1+0x2eb8], R4 ;  /* 0x002eb80401007387 */ /* 0x010ff60000100a00 */
        /* <DEDUP_REMOVED lines=24> */
[----:B------:R-:W2:Y:S02]  /*3bbc0*/  LDL.LU R41, [R1+0x4d4] ;  /* 0x0004d40001297983 */ /* 0x000ea40000300800 */
[----:B------:R-:W2:Y:S02]  /*3bbd0*/  LDL.LU R42, [R1+0x4d8] ;  /* 0x0004d800012a7983 */ /* 0x000ea40000300800 */
[----:B------:R-:W2:Y:S02]  /*3bbe0*/  LDL.LU R43, [R1+0x4dc] ;  /* 0x0004dc00012b7983 */ /* 0x000ea40000300800 */
[----:B--2---:R-:W-:Y:S01]  /*3bbf0*/  STL.64 [R1+0x2e90], R42 ;  /* 0x002e902a01007387 */ /* 0x004fe20000100a00 */
[----:B------:R0:W-:Y:S03]  /*3bc00*/  STL.64 [R1+0x2e88], R40 ;  /* 0x002e882801007387 */ /* 0x0001e60000100a00 */
[----:B0-----:R-:W2:Y:S01]  /*3bc10*/  LDL.LU R40, [R1+0x830] ;  /* 0x0008300001287983 */ /* 0x001ea20000300800 */
        /* <DEDUP_REMOVED lines=37> */
[----:B--2---:R-:W-:Y:S01]  /*3be70*/  STL.64 [R1+0x2eb0], R42 ;  /* 0x002eb02a01007387 */ /* 0x004fe20000100a00 */
[----:B------:R0:W-:Y:S03]  /*3be80*/  STL.64 [R1+0x2ea8], R40 ;  /* 0x002ea82801007387 */ /* 0x0001e60000100a00 */
[----:B0-----:R-:W2:Y:S01]  /*3be90*/  LDL.LU R40, [R1+0x850] ;  /* 0x0008500001287983 */ /* 0x001ea20000300800 */
[----:B------:R-:W2:Y:S02]  /*3bea0*/  LDL.LU R41, [R1+0x854] ;  /* 0x0008540001297983 */ /* 0x000ea40000300800 */
[----:B------:R-:W2:Y:S02]  /*3beb0*/  LDL.LU R42, [R1+0x858] ;  /* 0x00085800012a7983 */ /* 0x000ea40000300800 */
[----:B------:R-:W2:Y:S01]  /*3bec0*/  LDL.LU R43, [R1+0x85c] ;  /* 0x00085c00012b7983 */ /* 0x000ea20000300800 */
[C---:B---3--:R-:W-:Y:S01]  /*3bed0*/  HMMA.16816.F32 R12, R48.reuse, R10, R12 ;  /* 0x0000000a300c723c */ /* 0x048fe2000000180c */
        /* <DEDUP_REMOVED lines=13> */
[----:B------:R-:W2:Y:S02]  /*3bfb0*/  LDL.LU R57, [R1+0x184] ;  /* 0x0001840001397983 */ /* 0x000ea40000300800 */
[----:B------:R-:W2:Y:S02]  /*3bfc0*/  LDL.LU R58, [R1+0x188] ;  /* 0x00018800013a7983 */ /* 0x000ea40000300800 */
        /* <DEDUP_REMOVED lines=102> */
[C---:B----4-:R-:W-:Y:S08]  /*3c630*/  HMMA.16816.F32 R36, R40.reuse, R6, R36 ;  /* 0x000000062824723c */ /* 0x050ff00000001824 */
        /* <DEDUP_REMOVED lines=11> */
[----:B0-----:R-:W4:Y:S01]  /*3c6f0*/  LDL.LU.64 R38, [R1+0x2e40] ;  /* 0x002e400001267983 */ /* 0x001f220000300a00 */
[----:B------:R-:W4:Y:S01]  /*3c700*/  LDL.LU.64 R36, [R1+0x2e38] ;  /* 0x002e380001247983 */ /* 0x000f220000300a00 */
[C---:B------:R-:W-:Y:S08]  /*3c710*/  HMMA.16816.F32 R48, R40.reuse, R14, R48 ;  /* 0x0000000e2830723c */ /* 0x040ff00000001830 */
[C---:B----4-:R-:W-:Y:S08]  /*3c720*/  HMMA.16816.F32 R36, R40.reuse, R10, R36 ;  /* 0x0000000a2824723c */ /* 0x050ff00000001824 */
[----:B------:R-:W-:Y:S11]  /*3c730*/  HMMA.16816.F32 R40, R40, R18, R56 ;  /* 0x000000122828723c */ /* 0x000ff60000001838 */
[----:B------:R-:W-:Y:S04]  /*3c740*/  @!UPT UIADD3 URZ, URZ, URZ, URZ ;  /* 0x0000003f3f3ff290 */ /* 0x000fe8000fffe03f */
[----:B------:R-:W-:Y:S01]  /*3c750*/  STL.64 [R1+0x460], R36 ;  /* 0x0004602401007387 */ /* 0x000fe20000100a00 */
[----:B------:R0:W-:Y:S03]  /*3c760*/  STL.64 [R1+0x468], R38 ;  /* 0x0004682601007387 */ /* 0x0001e60000100a00 */
[----:B0-----:R-:W2:Y:S01]  /*3c770*/  LDL.LU.64 R38, [R1+0x2e30] ;  /* 0x002e300001267983 */ /* 0x001ea20000300a00 */
[----:B------:R-:W2:Y:S02]  /*3c780*/  LDL.LU.64 R36, [R1+0x2e28] ;  /* 0x002e280001247983 */ /* 0x000ea40000300a00 */
[----:B------:R0:W-:Y:S02]  /*3c790*/  STL.64 [R1+0x450], R48 ;  /* 0x0004503001007387 */ /* 0x0001e40000100a00 */
[----:B------:R1:W-:Y:S01]  /*3c7a0*/  STL.64 [R1+0x458], R50 ;  /* 0x0004583201007387 */ /* 0x0003e20000100a00 */
[----:B0-----:R-:W4:Y:S01]  /*3c7b0*/  LDL.LU R48, [R1+0x3d0] ;  /* 0x0003d00001307983 */ /* 0x001f220000300800 */
[----:B------:R-:W4:Y:S02]  /*3c7c0*/  LDL.LU R49, [R1+0x3d4] ;  /* 0x0003d40001317983 */ /* 0x000f240000300800 */
[----:B-1----:R-:W4:Y:S02]  /*3c7d0*/  LDL.LU R50, [R1+0x3d8] ;  /* 0x0003d80001327983 */ /* 0x002f240000300800 */
[----:B------:R-:W4:Y:S01]  /*3c7e0*/  LDL.LU R51, [R1+0x3dc] ;  /* 0x0003dc0001337983 */ /* 0x000f220000300800 */
[----:B------:R-:W3:Y:S01]  /*3c7f0*/  LDL.LU.64 R58, [R1+0x2e20] ;  /* 0x002e2000013a7983 */ /* 0x000ee20000300a00 */
[----:B------:R-:W3:Y:S02]  /*3c800*/  LDL.LU.64 R56, [R1+0x2e18] ;  /* 0x002e180001387983 */ /* 0x000ee40000300a00 */
[----:B------:R0:W-:Y:S02]  /*3c810*/  STL.64 [R1+0x180], R40 ;  /* 0x0001802801007387 */ /* 0x0001e40000100a00 */
[----:B------:R1:W-:Y:S01]  /*3c820*/  STL.64 [R1+0x188], R42 ;  /* 0x0001882a01007387 */ /* 0x0003e20000100a00 */
[----:B0-----:R-:W3:Y:S01]  /*3c830*/  LDL.LU R40, [R1+0x150] ;  /* 0x0001500001287983 */ /* 0x001ee20000300800 */
[----:B------:R-:W3:Y:S02]  /*3c840*/  LDL.LU R41, [R1+0x154] ;  /* 0x0001540001297983 */ /* 0x000ee40000300800 */
[----:B-1----:R-:W3:Y:S02]  /*3c850*/  LDL.LU R42, [R1+0x158] ;  /* 0x00015800012a7983 */ /* 0x002ee40000300800 */
[----:B------:R-:W3:Y:S01]  /*3c860*/  LDL.LU R43, [R1+0x15c] ;  /* 0x00015c00012b7983 */ /* 0x000ee20000300800 */
[C---:B--2---:R-:W-:Y:S08]  /*3c870*/  HMMA.16816.F32 R44, R36.reuse, R34, R44 ;  /* 0x00000022242c723c */ /* 0x044ff0000000182c */
[----:B---3--:R-:W-:Y:S11]  /*3c880*/  HMMA.16816.F32 R40, R36, R30, R40 ;  /* 0x0000001e2428723c */ /* 0x008ff60000001828 */
[----:B------:R-:W-:Y:S04]  /*3c890*/  @!UPT UIADD3 URZ, URZ, URZ, URZ ;  /* 0x0000003f3f3ff290 */ /* 0x000fe8000fffe03f */
[----:B------:R0:W-:Y:S01]  /*3c8a0*/  STL.64 [R1+0x160], R44 ;  /* 0x0001602c01007387 */ /* 0x0001e20000100a00 */
[----:B------:R1:W-:Y:S03]  /*3c8b0*/  STL.64 [R1+0x168], R46 ;  /* 0x0001682e01007387 */ /* 0x0003e60000100a00 */
[----:B0-----:R-:W2:Y:S01]  /*3c8c0*/  LDL.LU R44, [R1+0x790] ;  /* 0x00079000012c7983 */ /* 0x001ea20000300800 */
[----:B------:R-:W2:Y:S02]  /*3c8d0*/  LDL.LU R45, [R1+0x794] ;  /* 0x00079400012d7983 */ /* 0x000ea40000300800 */
[----:B-1----:R-:W2:Y:S02]  /*3c8e0*/  LDL.LU R46, [R1+0x798] ;  /* 0x00079800012e7983 */ /* 0x002ea40000300800 */
[----:B------:R-:W-:Y:S01]  /*3c8f0*/  IMAD.MOV.U32 R47, RZ, RZ, R57 ;  /* 0x000000ffff2f7224 */ /* 0x000fe200078e0039 */
[----:B------:R0:W-:Y:S01]  /*3c900*/  STL.64 [R1+0x150], R40 ;  /* 0x0001502801007387 */ /* 0x0001e20000100a00 */
[----:B------:R1:W-:Y:S02]  /*3c910*/  STL.64 [R1+0x158], R42 ;  /* 0x0001582a01007387 */ /* 0x0003e40000100a00 */
[----:B------:R-:W-:Y:S01]  /*3c920*/  IMAD.MOV.U32 R57, RZ, RZ, R42 ;  /* 0x000000ffff397224 */ /* 0x000fe200078e002a */
[----:B0-----:R-:W3:Y:S01]  /*3c930*/  LDL.LU R40, [R1+0xa60] ;  /* 0x000a600001287983 */ /* 0x001ee20000300800 */
[----:B------:R-:W3:Y:S02]  /*3c940*/  LDL.LU R41, [R1+0xa64] ;  /* 0x000a640001297983 */ /* 0x000ee40000300800 */
[----:B-1----:R-:W-:-:S02]  /*3c950*/  IMAD.MOV.U32 R42, RZ, RZ, R58 ;  /* 0x000000ffff2a7224 */ /* 0x002fc400078e003a */
[----:B------:R-:W-:Y:S01]  /*3c960*/  IMAD.MOV.U32 R43, RZ, RZ, R59 ;  /* 0x000000ffff2b7224 */ /* 0x000fe200078e003b */
[----:B------:R-:W2:Y:S01]  /*3c970*/  LDL.LU R58, [R1+0x2e14] ;  /* 0x002e1400013a7983 */ /* 0x000ea20000300800 */
[----:B------:R-:W2:Y:S02]  /*3c980*/  LDL.LU R59, [R1+0x2e10] ;  /* 0x002e1000013b7983 */ /* 0x000ea40000300800 */
[----:B------:R-:W-:Y:S02]  /*3c990*/  STL.64 [R1+0x2e08], R30 ;  /* 0x002e081e01007387 */ /* 0x000fe40000100a00 */
[----:B------:R0:W-:Y:S02]  /*3c9a0*/  STL.64 [R1+0x2e00], R28 ;  /* 0x002e001c01007387 */ /* 0x0001e40000100a00 */
[----:B0-----:R-:W3:Y:S01]  /*3c9b0*/  LDL.LU R28, [R1+0xa50] ;  /* 0x000a5000011c7983 */ /* 0x001ee20000300800 */
[----:B------:R-:W3:Y:S02]  /*3c9c0*/  LDL.LU R29, [R1+0xa54] ;  /* 0x000a5400011d7983 */ /* 0x000ee40000300800 */
[----:B------:R-:W3:Y:S02]  /*3c9d0*/  LDL.LU R30, [R1+0xa58] ;  /* 0x000a5800011e7983 */ /* 0x000ee40000300800 */
[----:B------:R-:W3:Y:S01]  /*3c9e0*/  LDL.LU R31, [R1+0xa5c] ;  /* 0x000a5c00011f7983 */ /* 0x000ee20000300800 */
[----:B------:R0:W-:Y:S04]  /*3c9f0*/  STL.64 [R1+0x2aa0], R56 ;  /* 0x002aa03801007387 */ /* 0x0001e80000100a00 */
[----:B--2---:R1:W-:Y:S01]  /*3ca00*/  STL.64 [R1+0x2ab8], R58 ;  /* 0x002ab83a01007387 */ /* 0x0043e20000100a00 */
[----:B0-----:R-:W2:Y:S02]  /*3ca10*/  LDL.LU R56, [R1+0x140] ;  /* 0x0001400001387983 */ /* 0x001ea40000300800 */
[----:B------:R-:W2:Y:S01]  /*3ca20*/  LDL.LU R57, [R1+0x144] ;  /* 0x0001440001397983 */ /* 0x000ea20000300800 */
[----:B-1----:R-:W2:Y:S01]  /*3ca30*/  LDL.LU R58, [R1+0x148] ;  /* 0x00014800013a7983 */ /* 0x002ea20000300800 */
[----:B------:R-:W2:Y:S02]  /*3ca40*/  LDL.LU R59, [R1+0x14c] ;  /* 0x00014c00013b7983 */ /* 0x000ea40000300800 */
[----:B------:R-:W-:Y:S02]  /*3ca50*/  STL.64 [R1+0x2df8], R26 ;  /* 0x002df81a01007387 */ /* 0x000fe40000100a00 */
[----:B------:R0:W-:Y:S01]  /*3ca60*/  STL.64 [R1+0x2df0], R24 ;  /* 0x002df01801007387 */ /* 0x0001e20000100a00 */
[----:B------:R-:W-:-:S04]  /*3ca70*/  LOP3.LUT R17, R17, 0x10, R16, 0x78, !PT ;  /* 0x0000001011117812 */ /* 0x000fc800078e7810 */
[----:B------:R-:W-:-:S04]  /*3ca80*/  LOP3.LUT R17, R17, 0x2000, R12, 0xf8, !PT ;  /* 0x0000200011117812 */ /* 0x000fc800078ef80c */
[----:B------:R-:W-:Y:S01]  /*3ca90*/  LOP3.LUT R17, R17, 0x60, RZ, 0x3c, !PT ;  /* 0x0000006011117812 */ /* 0x000fe200078e3cff */
[C---:B--2---:R-:W-:Y:S08]  /*3caa0*/  HMMA.16816.F32 R56, R36.reuse, R26, R56 ;  /* 0x0000001a2438723c */ /* 0x044ff00000001838 */
[C---:B0-----:R-:W-:Y:S01]  /*3cab0*/  HMMA.16816.F32 R24, R36.reuse, R22, R52 ;  /* 0x000000162418723c */ /* 0x041fe20000001834 */
[----:B------:R-:W-:Y:S11]  /*3cac0*/  LDSM.16.MT88.4 R52, [R13+0x4300] ;  /* 0x004300000d34783b */ /* 0x000ff60000004200 */
[----:B------:R-:W-:Y:S03]  /*3cad0*/  @!UPT UIADD3 URZ, URZ, URZ, URZ ;  /* 0x0000003f3f3ff290 */ /* 0x000fe6000fffe03f */
[----:B------:R-:W-:Y:S01]  /*3cae0*/  STL.64 [R1+0x140], R56 ;  /* 0x0001403801007387 */ /* 0x000fe20000100a00 */
[----:B------:R-:W-:Y:S02]  /*3caf0*/  STL.64 [R1+0x148], R58 ;  /* 0x0001483a01007387 */ /* 0x000fe40000100a00 */
[----:B------:R-:W-:Y:S02]  /*3cb00*/  STL.64 [R1+0x2de8], R22 ;  /* 0x002de81601007387 */ /* 0x000fe40000100a00 */
[----:B------:R4:W-:Y:S02]  /*3cb10*/  STL.64 [R1+0x2de0], R20 ;  /* 0x002de01401007387 */ /* 0x0009e40000100a00 */
[C---:B----4-:R-:W-:Y:S01]  /*3cb20*/  HMMA.16816.F32 R20, R36.reuse, R6, R48 ;  /* 0x000000062414723c */ /* 0x050fe20000001830 */
[----:B------:R-:W0:Y:S04]  /*3cb30*/  LDSM.16.MT88.4 R48, [R13+0x4380] ;  /* 0x004380000d30783b */ /* 0x000e280000004200 */
[----:B------:R-:W-:Y:S01]  /*3cb40*/  STL.64 [R1+0x130], R24 ;  /* 0x0001301801007387 */ /* 0x000fe20000100a00 */
[----:B------:R-:W-:Y:S02]  /*3cb50*/  STL.64 [R1+0x138], R26 ;  /* 0x0001381a01007387 */ /* 0x000fe40000100a00 */
[----:B------:R-:W-:Y:S02]  /*3cb60*/  STL.64 [R1+0x2dd8], R6 ;  /* 0x002dd80601007387 */ /* 0x000fe40000100a00 */
[----:B------:R1:W-:Y:S02]  /*3cb70*/  STL.64 [R1+0x2dd0], R4 ;  /* 0x002dd00401007387 */ /* 0x0003e40000100a00 */
[C---:B-1----:R-:W-:Y:S01]  /*3cb80*/  HMMA.16816.F32 R4, R36.reuse, R10, R44 ;  /* 0x0000000a2404723c */ /* 0x042fe2000000182c */
[----:B------:R-:W1:Y:S10]  /*3cb90*/  LDSM.16.MT88.4 R44, [R17+0x4000] ;  /* 0x00400000112c783b */ /* 0x000e740000004200 */
[----:B------:R-:W-:Y:S01]  /*3cba0*/  STL.64 [R1+0x3d0], R20 ;  /* 0x0003d01401007387 */ /* 0x000fe20000100a00 */
[----:B------:R-:W-:Y:S03]  /*3cbb0*/  STL.64 [R1+0x3d8], R22 ;  /* 0x0003d81601007387 */ /* 0x000fe60000100a00 */
[----:B0-----:R-:W-:Y:S01]  /*3cbc0*/  STL.64 [R1+0x2da0], R50 ;  /* 0x002da03201007387 */ /* 0x001fe20000100a00 */
[----:B------:R-:W-:Y:S02]  /*3cbd0*/  STL.64 [R1+0x2d98], R48 ;  /* 0x002d983001007387 */ /* 0x000fe40000100a00 */
[----:B------:R-:W-:Y:S02]  /*3cbe0*/  STL.64 [R1+0x2dc8], R10 ;  /* 0x002dc80a01007387 */ /* 0x000fe40000100a00 */
[----:B------:R-:W-:Y:S03]  /*3cbf0*/  STL.64 [R1+0x2dc0], R8 ;  /* 0x002dc00801007387 */ /* 0x000fe60000100a00 */
[----:B------:R-:W-:Y:S01]  /*3cc00*/  STL.64 [R1+0x790], R4 ;  /* 0x0007900401007387 */ /* 0x000fe20000100a00 */
[----:B------:R3:W-:Y:S02]  /*3cc10*/  STL.64 [R1+0x798], R6 ;  /* 0x0007980601007387 */ /* 0x0007e40000100a00 */
[C---:B---3--:R-:W-:Y:S01]  /*3cc20*/  HMMA.16816.F32 R4, R36.reuse, R14, R40 ;  /* 0x0000000e2404723c */ /* 0x048fe20000001828 */
[----:B------:R-:W0:Y:S04]  /*3cc30*/  LDSM.16.MT88.4 R40, [R17+0x4080] ;  /* 0x004080001128783b */ /* 0x000e280000004200 */
[----:B-1----:R-:W-:Y:S01]  /*3cc40*/  STL.64 [R1+0x2d20], R46 ;  /* 0x002d202e01007387 */ /* 0x002fe20000100a00 */
[----:B------:R-:W-:Y:S02]  /*3cc50*/  STL.64 [R1+0x2d18], R44 ;  /* 0x002d182c01007387 */ /* 0x000fe40000100a00 */
[----:B------:R-:W-:Y:S11]  /*3cc60*/  STL.64 [R1+0x2db8], R14 ;  /* 0x002db80e01007387 */ /* 0x000ff60000100a00 */
[----:B------:R-:W-:Y:S04]  /*3cc70*/  @!UPT UIADD3 URZ, URZ, URZ, URZ ;  /* 0x0000003f3f3ff290 */ /* 0x000fe8000fffe03f */
[----:B------:R-:W-:Y:S01]  /*3cc80*/  STL.64 [R1+0xa60], R4 ;  /* 0x000a600401007387 */ /* 0x000fe20000100a00 */
[----:B------:R1:W-:Y:S02]  /*3cc90*/  STL.64 [R1+0xa68], R6 ;  /* 0x000a680601007387 */ /* 0x0003e40000100a00 */
[----:B-1----:R-:W-:Y:S01]  /*3cca0*/  HMMA.16816.F32 R4, R36, R18, R28 ;  /* 0x000000122404723c */ /* 0x002fe2000000181c */
[----:B------:R-:W1:Y:S04]  /*3ccb0*/  LDSM.16.MT88.4 R36, [R17+0x4100] ;  /* 0x004100001124783b */ /* 0x000e680000004200 */
[----:B0-----:R-:W-:Y:S01]  /*3ccc0*/  STL.64 [R1+0x2cf0], R42 ;  /* 0x002cf02a01007387 */ /* 0x001fe20000100a00 */
[----:B------:R0:W-:Y:S03]  /*3ccd0*/  STL.64 [R1+0x2ce8], R40 ;  /* 0x002ce82801007387 */ /* 0x0001e60000100a00 */
[----:B0-----:R-:W2:Y:S11]  /*3cce0*/  LDL.LU R40, [R1+0x970] ;  /* 0x0009700001287983 */ /* 0x001eb60000300800 */
[----:B------:R-:W-:Y:S03]  /*3ccf0*/  @!UPT UIADD3 URZ, URZ, URZ, URZ ;  /* 0x0000003f3f3ff290 */ /* 0x000fe6000fffe03f */
[----:B------:R-:W-:Y:S01]  /*3cd00*/  STL.64 [R1+0xa50], R4 ;  /* 0x000a500401007387 */ /* 0x000fe20000100a00 */
[----:B------:R-:W-:Y:S02]  /*3cd10*/  STL.64 [R1+0xa58], R6 ;  /* 0x000a580601007387 */ /* 0x000fe40000100a00 */
[----:B------:R-:W2:Y:S02]  /*3cd20*/  LDL.LU R41, [R1+0x974] ;  /* 0x0009740001297983 */ /* 0x000ea40000300800 */
[----:B------:R-:W3:Y:S01]  /*3cd30*/  LDL.LU R42, [R1+0x978] ;  /* 0x00097800012a7983 */ /* 0x000ee20000300800 */
[----:B------:R-:W3:Y:S04]  /*3cd40*/  LDL.LU R43, [R1+0x97c] ;  /* 0x00097c00012b7983 */ /* 0x000ee80000300800 */
[----:B---3--:R-:W-:Y:S01]  /*3cd50*/  STL.64 [R1+0x2d00], R42 ;  /* 0x002d002a01007387 */ /* 0x008fe20000100a00 */
[----:B--2---:R0:W-:Y:S02]  /*3cd60*/  STL.64 [R1+0x2cf8], R40 ;  /* 0x002cf82801007387 */ /* 0x0041e40000100a00 */
[----:B------:R-:W2:Y:S02]  /*3cd70*/  LDL.LU R56, [R1+0x960] ;  /* 0x0009600001387983 */ /* 0x000ea40000300800 */
[----:B------:R-:W2:Y:S01]  /*3cd80*/  LDL.LU R57, [R1+0x964] ;  /* 0x0009640001397983 */ /* 0x000ea20000300800 */
[----:B------:R-:W3:Y:S01]  /*3cd90*/  LDL.LU R58, [R1+0x968] ;  /* 0x00096800013a7983 */ /* 0x000ee20000300800 */
[----:B------:R-:W3:Y:S03]  /*3cda0*/  LDL.LU R59, [R1+0x96c] ;  /* 0x00096c00013b7983 */ /* 0x000ee60000300800 */
[----:B---3--:R-:W-:Y:S01]  /*3cdb0*/  STL.64 [R1+0x2d10], R58 ;  /* 0x002d103a01007387 */ /* 0x008fe20000100a00 */
[----:B--2---:R-:W-:Y:S02]  /*3cdc0*/  STL.64 [R1+0x2d08], R56 ;  /* 0x002d083801007387 */ /* 0x004fe40000100a00 */
[----:B0-----:R-:W2:Y:S02]  /*3cdd0*/  LDL.LU R40, [R1+0x9b0] ;  /* 0x0009b00001287983 */ /* 0x001ea40000300800 */
        /* <DEDUP_REMOVED lines=23> */
[----:B0-----:R-:W2:Y:S01]  /*3cf50*/  LDL.LU R40, [R1] ;  /* 0x0000000001287983 */ /* 0x001ea20000300800 */
        /* <DEDUP_REMOVED lines=11> */
[----:B------:R-:W2:Y:S02]  /*3d010*/  LDL.LU R50, [R1+0xa28] ;  /* 0x000a280001327983 */ /* 0x000ea40000300800 */
[----:B------:R-:W2:Y:S02]  /*3d020*/  LDL.LU R51, [R1+0xa2c] ;  /* 0x000a2c0001337983 */ /* 0x000ea40000300800 */
[----:B--2---:R-:W-:Y:S01]  /*3d030*/  STL.64 [R1+0x2db0], R50 ;  /* 0x002db03201007387 */ /* 0x004fe20000100a00 */
[----:B----4-:R0:W-:Y:S03]  /*3d040*/  STL.64 [R1+0x2da8], R48 ;  /* 0x002da83001007387 */ /* 0x0101e60000100a00 */
[----:B0-----:R-:W2:Y:S01]  /*3d050*/  LDL.LU R48, [R1+0xdd0] ;  /* 0x000dd00001307983 */ /* 0x001ea20000300800 */
[----:B------:R-:W2:Y:S02]  /*3d060*/  LDL.LU R49, [R1+0xdd4] ;  /* 0x000dd40001317983 */ /* 0x000ea40000300800 */
[----:B------:R-:W2:Y:S02]  /*3d070*/  LDL.LU R50, [R1+0xdd8] ;  /* 0x000dd80001327983 */ /* 0x000ea40000300800 */
[----:B------:R-:W2:Y:S01]  /*3d080*/  LDL.LU R51, [R1+0xddc] ;  /* 0x000ddc0001337983 */ /* 0x000ea20000300800 */
        /* <DEDUP_REMOVED lines=20> */
[----:B------:R-:W4:Y:S01]  /*3d1d0*/  LDL.LU R4, [R1+0xe00] ;  /* 0x000e000001047983 */ /* 0x000f220000300800 */
[----:B------:R-:W4:Y:S02]  /*3d1e0*/  LDL.LU R5, [R1+0xe04] ;  /* 0x000e040001057983 */ /* 0x000f240000300800 */
[----:B------:R-:W4:Y:S02]  /*3d1f0*/  LDL.LU R6, [R1+0xe08] ;  /* 0x000e080001067983 */ /* 0x000f240000300800 */
[----:B------:R-:W4:Y:S01]  /*3d200*/  LDL.LU R7, [R1+0xe0c] ;  /* 0x000e0c0001077983 */ /* 0x000f220000300800 */
[----:B---3--:R-:W-:Y:S01]  /*3d210*/  STL.64 [R1+0x2d80], R42 ;  /* 0x002d802a01007387 */ /* 0x008fe20000100a00 */
[----:B------:R0:W-:Y:S03]  /*3d220*/  STL.64 [R1+0x2d78], R40 ;  /* 0x002d782801007387 */ /* 0x0001e60000100a00 */
[----:B0-----:R-:W3:Y:S01]  /*3d230*/  LDL.LU R40, [R1+0x20] ;  /* 0x0000200001287983 */ /* 0x001ee20000300800 */
[----:B------:R-:W3:Y:S02]  /*3d240*/  LDL.LU R41, [R1+0x24] ;  /* 0x0000240001297983 */ /* 0x000ee40000300800 */
[----:B------:R-:W3:Y:S02]  /*3d250*/  LDL.LU R42, [R1+0x28] ;  /* 0x00002800012a7983 */ /* 0x000ee40000300800 */
[----:B------:R-:W3:Y:S01]  /*3d260*/  LDL.LU R43, [R1+0x2c] ;  /* 0x00002c00012b7983 */ /* 0x000ee20000300800 */
[C---:B--2---:R-:W-:Y:S01]  /*3d270*/  HMMA.16816.F32 R28, R52.reuse, R34, R28 ;  /* 0x00000022341c723c */ /* 0x044fe2000000181c */
[----:B---3--:R-:W-:Y:S01]  /*3d280*/  STL.64 [R1+0x2d90], R42 ;  /* 0x002d902a01007387 */ /* 0x008fe20000100a00 */
        /* <DEDUP_REMOVED lines=9> */
[----:B------:R-:W2:Y:S01]  /*3d320*/  LDL.LU R56, [R1+0x9c0] ;  /* 0x0009c00001387983 */ /* 0x000ea20000300800 */
[----:B------:R-:W2:Y:S02]  /*3d330*/  LDL.LU R57, [R1+0x9c4] ;  /* 0x0009c40001397983 */ /* 0x000ea40000300800 */
[----:B------:R-:W2:Y:S02]  /*3d340*/  LDL.LU R58, [R1+0x9c8] ;  /* 0x0009c800013a7983 */ /* 0x000ea40000300800 */
[----:B------:R-:W2:Y:S01]  /*3d350*/  LDL.LU R59, [R1+0x9cc] ;  /* 0x0009cc00013b7983 */ /* 0x000ea20000300800 */
[----:B-1----:R-:W-:Y:S01]  /*3d360*/  STL.64 [R1+0x2c98], R38 ;  /* 0x002c982601007387 */ /* 0x002fe20000100a00 */
[----:B------:R0:W-:Y:S03]  /*3d370*/  STL.64 [R1+0x2c90], R36 ;  /* 0x002c902401007387 */ /* 0x0001e60000100a00 */
[----:B0-----:R-:W2:Y:S01]  /*3d380*/  LDL.LU R36, [R1+0x980] ;  /* 0x0009800001247983 */ /* 0x001ea20000300800 */
        /* <DEDUP_REMOVED lines=46> */
[----:B0-----:R-:W4:Y:S01]  /*3d670*/  LDL.LU.64 R50, [R1+0x2db0] ;  /* 0x002db00001327983 */ /* 0x001f220000300a00 */
[----:B------:R-:W4:Y:S02]  /*3d680*/  LDL.LU.64 R48, [R1+0x2da8] ;  /* 0x002da80001307983 */ /* 0x000f240000300a00 */
[----:B----4-:R-:W-:Y:S01]  /*3d690*/  HMMA.16816.F32 R52, R52, R18, R48 ;  /* 0x000000123434723c */ /* 0x010fe20000001830 */
[----:B------:R-:W4:Y:S01]  /*3d6a0*/  LDL.LU.64 R50, [R1+0x2da0] ;  /* 0x002da00001327983 */ /* 0x000f220000300a00 */
[----:B------:R-:W4:Y:S11]  /*3d6b0*/  LDL.LU.64 R48, [R1+0x2d98] ;  /* 0x002d980001307983 */ /* 0x000f360000300a00 */
[----:B------:R-:W-:Y:S10]  /*3d6c0*/  @!UPT UIADD3 URZ, URZ, URZ, URZ ;  /* 0x0000003f3f3ff290 */ /* 0x000ff4000fffe03f */
[----:B------:R0:W-:Y:S01]  /*3d6d0*/  STL.64 [R1+0xa20], R52 ;  /* 0x000a203401007387 */ /* 0x0001e20000100a00 */
[----:B------:R1:W-:Y:S03]  /*3d6e0*/  STL.64 [R1+0xa28], R54 ;  /* 0x000a283601007387 */ /* 0x0003e60000100a00 */
[----:B0-----:R-:W2:Y:S01]  /*3d6f0*/  LDL.LU R52, [R1+0x990] ;  /* 0x0009900001347983 */ /* 0x001ea20000300800 */
[----:B------:R-:W2:Y:S02]  /*3d700*/  LDL.LU R53, [R1+0x994] ;  /* 0x0009940001357983 */ /* 0x000ea40000300800 */
[----:B-1----:R-:W2:Y:S02]  /*3d710*/  LDL.LU R54, [R1+0x998] ;  /* 0x0009980001367983 */ /* 0x002ea40000300800 */
[----:B------:R-:W2:Y:S01]  /*3d720*/  LDL.LU R55, [R1+0x99c] ;  /* 0x00099c0001377983 */ /* 0x000ea20000300800 */
[C---:B----4-:R-:W-:Y:S11]  /*3d730*/  HMMA.16816.F32 R40, R48.reuse, R34, R40 ;  /* 0x000000223028723c */ /* 0x050ff60000001828 */
[----:B------:R-:W-:Y:S11]  /*3d740*/  @!UPT UIADD3 URZ, URZ, URZ, URZ ;  /* 0x0000003f3f3ff290 */ /* 0x000ff6000fffe03f */
[----:B------:R-:W-:Y:S01]  /*3d750*/  @!UPT UIADD3 URZ, URZ, URZ, URZ ;  /* 0x0000003f3f3ff290 */ /* 0x000fe2000fffe03f */
[----:B------:R-:W-:Y:S01]  /*3d760*/  STL.64 [R1+0x30], R40 ;  /* 0x0000302801007387 */ /* 0x000fe20000100a00 */
[----:B------:R0:W-:Y:S03]  /*3d770*/  STL.64 [R1+0x38], R42 ;  /* 0x0000382a01007387 */ /* 0x0001e60000100a00 */
[----:B0-----:R-:W4:Y:S01]  /*3d780*/  LDL.LU.64 R42, [R1+0x2d90] ;  /* 0x002d9000012a7983 */ /* 0x001f220000300a00 */
[----:B------:R-:W4:Y:S02]  /*3d790*/  LDL.LU.64 R40, [R1+0x2d88] ;  /* 0x002d880001287983 */ /* 0x000f240000300a00 */
        /* <DEDUP_REMOVED lines=17> */
[----:B------:R-:W-:Y:S01]  /*3d8b0*/  STL.64 [R1], R40 ;  /* 0x0000002801007387 */ /* 0x000fe20000100a00 */
        /* <DEDUP_REMOVED lines=17> */
[C---:B----4-:R-:W-:Y:S08]  /*3d9d0*/  HMMA.16816.F32 R40, R48.reuse, R14, R40 ;  /* 0x0000000e3028723c */ /* 0x050ff00000001828 */
[----:B---3--:R-:W-:Y:S11]  /*3d9e0*/  HMMA.16816.F32 R48, R48, R18, R44 ;  /* 0x000000123030723c */ /* 0x008ff6000000182c */
[----:B------:R-:W-:Y:S04]  /*3d9f0*/  @!UPT UIADD3 URZ, URZ, URZ, URZ ;  /* 0x0000003f3f3ff290 */ /* 0x000fe8000fffe03f */
[----:B------:R-:W-:Y:S01]  /*3da00*/  STL.64 [R1+0x9f0], R40 ;  /* 0x0009f02801007387 */ /* 0x000fe20000100a00 */
[----:B------:R0:W-:Y:S03]  /*3da10*/  STL.64 [R1+0x9f8], R42 ;  /* 0x0009f82a01007387 */ /* 0x0001e60000100a00 */
[----:B0-----:R-:W3:Y:S01]  /*3da20*/  LDL.LU.64 R42, [R1+0x2d30] ;  /* 0x002d3000012a7983 */ /* 0x001ee20000300a00 */
[----:B------:R-:W3:Y:S02]  /*3da30*/  LDL.LU.64 R40, [R1+0x2d28] ;  /* 0x002d280001287983 */ /* 0x000ee40000300a00 */
[----:B------:R-:W4:Y:S02]  /*3da40*/  LDL.LU.64 R46, [R1+0x2d20] ;  /* 0x002d2000012e7983 */ /* 0x000f240000300a00 */
[----:B------:R-:W4:Y:S01]  /*3da50*/  LDL.LU.64 R44, [R1+0x2d18] ;  /* 0x002d1800012c7983 */ /* 0x000f220000300a00 */
[----:B------:R0:W-:Y:S01]  /*3da60*/  STL.64 [R1+0x690], R48 ;  /* 0x0006903001007387 */ /* 0x0001e20000100a00 */
[----:B------:R1:W-:Y:S03]  /*3da70*/  STL.64 [R1+0x698], R50 ;  /* 0x0006983201007387 */ /* 0x0003e60000100a00 */
[----:B0-----:R-:W2:Y:S01]  /*3da80*/  LDL.LU R48, [R1+0x9a0] ;  /* 0x0009a00001307983 */ /* 0x001ea20000300800 */
[----:B------:R-:W2:Y:S02]  /*3da90*/  LDL.LU R49, [R1+0x9a4] ;  /* 0x0009a40001317983 */ /* 0x000ea40000300800 */
[----:B-1----:R-:W2:Y:S02]  /*3daa0*/  LDL.LU R50, [R1+0x9a8] ;  /* 0x0009a80001327983 */ /* 0x002ea40000300800 */
[----:B------:R-:W2:Y:S01]  /*3dab0*/  LDL.LU R51, [R1+0x9ac] ;  /* 0x0009ac0001337983 */ /* 0x000ea20000300800 */
[C---:B----4-:R-:W-:Y:S08]  /*3dac0*/  HMMA.16816.F32 R56, R44.reuse, R34, R56 ;  /* 0x000000222c38723c */ /* 0x050ff00000001838 */
[C---:B---3--:R-:W-:Y:S11]  /*3dad0*/  HMMA.16816.F32 R40, R44.reuse, R30, R40 ;  /* 0x0000001e2c28723c */ /* 0x048ff60000001828 */
[----:B------:R-:W-:Y:S04]  /*3dae0*/  @!UPT UIADD3 URZ, URZ, URZ, URZ ;  /* 0x0000003f3f3ff290 */ /* 0x000fe8000fffe03f */
[----:B------:R-:W-:Y:S01]  /*3daf0*/  STL.64 [R1+0x9c0], R56 ;  /* 0x0009c03801007387 */ /* 0x000fe20000100a00 */
[----:B------:R0:W-:Y:S03]  /*3db00*/  STL.64 [R1+0x9c8], R58 ;  /* 0x0009c83a01007387 */ /* 0x0001e60000100a00 */
[----:B0-----:R-:W3:Y:S01]  /*3db10*/  LDL.LU.64 R58, [R1+0x2d10] ;  /* 0x002d1000013a7983 */ /* 0x001ee20000300a00 */
[----:B------:R-:W3:Y:S03]  /*3db20*/  LDL.LU.64 R56, [R1+0x2d08] ;  /* 0x002d080001387983 */ /* 0x000ee60000300a00 */
[----:B------:R-:W-:Y:S02]  /*3db30*/  STL.64 [R1+0x9b0], R40 ;  /* 0x0009b02801007387 */ /* 0x000fe40000100a00 */
[----:B------:R0:W-:Y:S02]  /*3db40*/  STL.64 [R1+0x9b8], R42 ;  /* 0x0009b82a01007387 */ /* 0x0001e40000100a00 */
[----:B0-----:R-:W4:Y:S01]  /*3db50*/  LDL.LU.64 R42, [R1+0x2d00] ;  /* 0x002d0000012a7983 */ /* 0x001f220000300a00 */
[----:B------:R-:W4:Y:S01]  /*3db60*/  LDL.LU.64 R40, [R1+0x2cf8] ;  /* 0x002cf80001287983 */ /* 0x000f220000300a00 */
[C---:B--2---:R-:W-:Y:S01]  /*3db70*/  HMMA.16816.F32 R48, R44.reuse, R26, R48 ;  /* 0x0000001a2c30723c */ /* 0x044fe20000001830 */
[----:B------:R-:W-:Y:S01]  /*3db80*/  STL.64 [R1+0x2ce0], R26 ;  /* 0x002ce01a01007387 */ /* 0x000fe20000100a00 */
[----:B------:R-:W-:Y:S11]  /*3db90*/  STL.64 [R1+0x2cd8], R24 ;  /* 0x002cd81801007387 */ /* 0x000ff60000100a00 */
[----:B------:R-:W-:Y:S10]  /*3dba0*/  @!UPT UIADD3 URZ, URZ, URZ, URZ ;  /* 0x0000003f3f3ff290 */ /* 0x000ff4000fffe03f */
[----:B------:R-:W-:Y:S01]  /*3dbb0*/  STL.64 [R1+0x9a0], R48 ;  /* 0x0009a03001007387 */ /* 0x000fe20000100a00 */
[----:B------:R0:W-:Y:S02]  /*3dbc0*/  STL.64 [R1+0x9a8], R50 ;  /* 0x0009a83201007387 */ /* 0x0001e40000100a00 */
[C---:B0-----:R-:W-:Y:S08]  /*3dbd0*/  HMMA.16816.F32 R48, R44.reuse, R22, R52 ;  /* 0x000000162c30723c */ /* 0x041ff00000001834 */
[C---:B------:R-:W-:Y:S01]  /*3dbe0*/  HMMA.16816.F32 R24, R44.reuse, R6, R36 ;  /* 0x000000062c18723c */ /* 0x040fe20000001824 */
[----:B------:R-:W-:Y:S11]  /*3dbf0*/  STL.64 [R1+0x2cd0], R6 ;  /* 0x002cd00601007387 */ /* 0x000ff60000100a00 */
[----:B------:R-:W-:Y:S03]  /*3dc00*/  @!UPT UIADD3 URZ, URZ, URZ, URZ ;  /* 0x0000003f3f3ff290 */ /* 0x000fe6000fffe03f */
[----:B------:R-:W-:Y:S01]  /*3dc10*/  STL.64 [R1+0x990], R48 ;  /* 0x0009903001007387 */ /* 0x000fe20000100a00 */
[----:B------:R-:W-:Y:S02]  /*3dc20*/  STL.64 [R1+0x998], R50 ;  /* 0x0009983201007387 */ /* 0x000fe40000100a00 */
[----:B------:R4:W-:Y:S05]  /*3dc30*/  STL.64 [R1+0x2cc8], R4 ;  /* 0x002cc80401007387 */ /* 0x0009ea0000100a00 */
[----:B------:R-:W-:Y:S01]  /*3dc40*/  STL.64 [R1+0x980], R24 ;  /* 0x0009801801007387 */ /* 0x000fe20000100a00 */
[----:B------:R-:W-:Y:S01]  /*3dc50*/  STL.64 [R1+0x988], R26 ;  /* 0x0009881a01007387 */ /* 0x000fe20000100a00 */
[----:B------:R-:W-:Y:S02]  /*3dc60*/  STL.64 [R1+0x2cc0], R10 ;  /* 0x002cc00a01007387 */ /* 0x000fe40000100a00 */
[----:B------:R-:W-:Y:S01]  /*3dc70*/  STL.64 [R1+0x2cb8], R8 ;  /* 0x002cb80801007387 */ /* 0x000fe20000100a00 */
[C---:B----4-:R-:W-:Y:S11]  /*3dc80*/  HMMA.16816.F32 R4, R44.reuse, R10, R40 ;  /* 0x0000000a2c04723c */ /* 0x050ff60000001828 */
[----:B------:R-:W-:Y:S11]  /*3dc90*/  @!UPT UIADD3 URZ, URZ, URZ, URZ ;  /* 0x0000003f3f3ff290 */ /* 0x000ff6000fffe03f */
[----:B------:R-:W-:Y:S01]  /*3dca0*/  @!UPT UIADD3 URZ, URZ, URZ, URZ ;  /* 0x0000003f3f3ff290 */ /* 0x000fe2000fffe03f */
[----:B------:R-:W-:Y:S01]  /*3dcb0*/  STL.64 [R1+0x970], R4 ;  /* 0x0009700401007387 */ /* 0x000fe20000100a00 */
[----:B------:R3:W-:Y:S02]  /*3dcc0*/  STL.64 [R1+0x978], R6 ;  /* 0x0009780601007387 */ /* 0x0007e40000100a00 */
[C---:B---3--:R-:W-:Y:S01]  /*3dcd0*/  HMMA.16816.F32 R4, R44.reuse, R14, R56 ;  /* 0x0000000e2c04723c */ /* 0x048fe20000001838 */
[----:B------:R0:W-:Y:S01]  /*3dce0*/  STL.64 [R1+0x2cb0], R14 ;  /* 0x002cb00e01007387 */ /* 0x0001e20000100a00 */
[----:B------:R-:W2:Y:S11]  /*3dcf0*/  LDL.LU R36, [R1+0x220] ;  /* 0x0002200001247983 */ /* 0x000eb60000300800 */
[----:B------:R-:W-:Y:S10]  /*3dd00*/  @!UPT UIADD3 URZ, URZ, URZ, URZ ;  /* 0x0000003f3f3ff290 */ /* 0x000ff4000fffe03f */
[----:B------:R1:W-:Y:S01]  /*3dd10*/  STL.64 [R1+0x960], R4 ;  /* 0x0009600401007387 */ /* 0x0003e20000100a00 */
[----:B------:R3:W-:Y:S02]  /*3dd20*/  STL.64 [R1+0x968], R6 ;  /* 0x0009680601007387 */ /* 0x0007e40000100a00 */
[----:B------:R-:W2:Y:S02]  /*3dd30*/  LDL.LU R37, [R1+0x224] ;  /* 0x0002240001257983 */ /* 0x000ea40000300800 */
[----:B------:R-:W4:Y:S01]  /*3dd40*/  LDL.LU R38, [R1+0x228] ;  /* 0x0002280001267983 */ /* 0x000f220000300800 */
[----:B------:R-:W4:Y:S01]  /*3dd50*/  LDL.LU R39, [R1+0x22c] ;  /* 0x00022c0001277983 */ /* 0x000f220000300800 */
[----:B------:R-:W2:Y:S02]  /*3dd60*/  LDL.LU R12, [R1+0x580] ;  /* 0x00058000010c7983 */ /* 0x000ea40000300800 */
[----:B------:R-:W2:Y:S02]  /*3dd70*/  LDL.LU R13, [R1+0x584] ;  /* 0x00058400010d7983 */ /* 0x000ea40000300800 */
[----:B0-----:R-:W2:Y:S01]  /*3dd80*/  LDL.LU R14, [R1+0x588] ;  /* 0x00058800010e7983 */ /* 0x001ea20000300800 */
        /* <DEDUP_REMOVED lines=17> */
[----:B-1----:R-:W2:Y:S02]  /*3dea0*/  LDL.LU R4, [R1+0x5a0] ;  /* 0x0005a00001047983 */ /* 0x002ea40000300800 */
[----:B------:R-:W2:Y:S02]  /*3deb0*/  LDL.LU R5, [R1+0x5a4] ;  /* 0x0005a40001057983 */ /* 0x000ea40000300800 */
[----:B---3--:R-:W3:Y:S01]  /*3dec0*/  LDL.LU R6, [R1+0x5a8] ;  /* 0x0005a80001067983 */ /* 0x008ee20000300800 */
[----:B------:R-:W3:Y:S04]  /*3ded0*/  LDL.LU R7, [R1+0x5ac] ;  /* 0x0005ac0001077983 */ /* 0x000ee80000300800 */
[----:B----4-:R-:W-:Y:S01]  /*3dee0*/  STL.64 [R1+0x2ca8], R38 ;  /* 0x002ca82601007387 */ /* 0x010fe20000100a00 */
[----:B--2---:R0:W-:Y:S03]  /*3def0*/  STL.64 [R1+0x2ca0], R36 ;  /* 0x002ca02401007387 */ /* 0x0041e60000100a00 */
[----:B0-----:R-:W2:Y:S01]  /*3df00*/  LDL.LU R36, [R1+0x570] ;  /* 0x0005700001247983 */ /* 0x001ea20000300800 */
[----:B------:R-:W2:Y:S02]  /*3df10*/  LDL.LU R37, [R1+0x574] ;  /* 0x0005740001257983 */ /* 0x000ea40000300800 */
[----:B------:R-:W2:Y:S02]  /*3df20*/  LDL.LU R38, [R1+0x578] ;  /* 0x0005780001267983 */ /* 0x000ea40000300800 */
[----:B------:R-:W2:Y:S01]  /*3df30*/  LDL.LU R39, [R1+0x57c] ;  /* 0x00057c0001277983 */ /* 0x000ea20000300800 */
[----:B------:R-:W4:Y:S01]  /*3df40*/  LDL.LU R52, [R1+0x1d0] ;  /* 0x0001d00001347983 */ /* 0x000f220000300800 */
[----:B------:R-:W4:Y:S02]  /*3df50*/  LDL.LU R53, [R1+0x1d4] ;  /* 0x0001d40001357983 */ /* 0x000f240000300800 */
[----:B------:R-:W2:Y:S02]  /*3df60*/  LDL.LU R54, [R1+0x1d8] ;  /* 0x0001d80001367983 */ /* 0x000ea40000300800 */
[----:B------:R-:W2:Y:S01]  /*3df70*/  LDL.LU R55, [R1+0x1dc] ;  /* 0x0001dc0001377983 */ /* 0x000ea20000300800 */
[----:B------:R-:W-:Y:S01]  /*3df80*/  HMMA.16816.F32 R44, R44, R18, R40 ;  /* 0x000000122c2c723c */ /* 0x000fe20000001828 */
        /* <DEDUP_REMOVED lines=10> */
[----:B------:R-:W2:Y:S01]  /*3e030*/  LDL.LU.64 R42, [R1+0x2cf0] ;  /* 0x002cf000012a7983 */ /* 0x000ea20000300a00 */
[----:B------:R-:W2:Y:S05]  /*3e040*/  LDL.LU.64 R40, [R1+0x2ce8] ;  /* 0x002ce80001287983 */ /* 0x000eaa0000300a00 */
[----:B------:R0:W-:Y:S02]  /*3e050*/  STL.64 [R1+0x600], R44 ;  /* 0x0006002c01007387 */ /* 0x0001e40000100a00 */
[----:B------:R1:W-:Y:S01]  /*3e060*/  STL.64 [R1+0x608], R46 ;  /* 0x0006082e01007387 */ /* 0x0003e20000100a00 */
[----:B0-----:R-:W3:Y:S01]  /*3e070*/  LDL.LU R44, [R1+0x5d0] ;  /* 0x0005d000012c7983 */ /* 0x001ee20000300800 */
[----:B------:R-:W3:Y:S02]  /*3e080*/  LDL.LU R45, [R1+0x5d4] ;  /* 0x0005d400012d7983 */ /* 0x000ee40000300800 */
[----:B-1----:R-:W3:Y:S02]  /*3e090*/  LDL.LU R46, [R1+0x5d8] ;  /* 0x0005d800012e7983 */ /* 0x002ee40000300800 */
[----:B------:R-:W3:Y:S01]  /*3e0a0*/  LDL.LU R47, [R1+0x5dc] ;  /* 0x0005dc00012f7983 */ /* 0x000ee20000300800 */
[C---:B--2---:R-:W-:Y:S08]  /*3e0b0*/  HMMA.16816.F32 R24, R40.reuse, R30, R24 ;  /* 0x0000001e2818723c */ /* 0x044ff00000001818 */
[C---:B---3--:R-:W-:Y:S11]  /*3e0c0*/  HMMA.16816.F32 R44, R40.reuse, R34, R44 ;  /* 0x00000022282c723c */ /* 0x048ff6000000182c */
        /* <DEDUP_REMOVED lines=72> */
[C---:B---3--:R-:W-:Y:S01]  /*3e550*/  HMMA.16816.F32 R28, R36.reuse, R26, R40 ;  /* 0x0000001a241c723c */ /* 0x048fe20000001828 */
        /* <DEDUP_REMOVED lines=10> */
[C---:B0-----:R-:W-:Y:S08]  /*3e600*/  HMMA.16816.F32 R24, R36.reuse, R22, R52 ;  /* 0x000000162418723c */ /* 0x041ff00000001834 */
        /* <DEDUP_REMOVED lines=8> */
[----:B------:R-:W1:Y:S04]  /*3e690*/  LDSM.16.MT88.4 R44, [R17+0x4280] ;  /* 0x00428000112c783b */ /* 0x000e680000004200 */
[----:B------:R-:W-:Y:S01]  /*3e6a0*/  STL.64 [R1+0x4f0], R20 ;  /* 0x0004f01401007387 */ /* 0x000fe20000100a00 */
[----:B------:R-:W-:Y:S02]  /*3e6b0*/  STL.64 [R1+0x4f8], R22 ;  /* 0x0004f81601007387 */ /* 0x000fe40000100a00 */
[----:B0-----:R-:W-:Y:S02]  /*3e6c0*/  STL.64 [R1+0x2c00], R50 ;  /* 0x002c003201007387 */ /* 0x001fe40000100a00 */
[----:B------:R-:W-:Y:S01]  /*3e6d0*/  STL.64 [R1+0x2bf8], R48 ;  /* 0x002bf83001007387 */ /* 0x000fe20000100a00 */
[----:B------:R-:W-:Y:S01]  /*3e6e0*/  STL.64 [R1+0x2c28], R10 ;  /* 0x002c280a01007387 */ /* 0x000fe20000100a00 */
[----:B------:R-:W-:Y:S11]  /*3e6f0*/  STL.64 [R1+0x2c20], R8 ;  /* 0x002c200801007387 */ /* 0x000ff60000100a00 */
[----:B------:R-:W-:Y:S01]  /*3e700*/  STL.64 [R1+0x8c0], R4 ;  /* 0x0008c00401007387 */ /* 0x000fe20000100a00 */
[----:B------:R0:W-:Y:S02]  /*3e710*/  STL.64 [R1+0x8c8], R6 ;  /* 0x0008c80601007387 */ /* 0x0001e40000100a00 */
[C---:B0-----:R-:W-:Y:S01]  /*3e720*/  HMMA.16816.F32 R4, R36.reuse, R14, R56 ;  /* 0x0000000e2404723c */ /* 0x041fe20000001838 */
[----:B-1----:R-:W-:Y:S01]  /*3e730*/  STL.64 [R1+0x2bc8], R46 ;  /* 0x002bc82e01007387 */ /* 0x002fe20000100a00 */
[----:B------:R0:W-:Y:S02]  /*3e740*/  STL.64 [R1+0x2bc0], R44 ;  /* 0x002bc02c01007387 */ /* 0x0001e40000100a00 */
[----:B------:R-:W-:Y:S01]  /*3e750*/  STL.64 [R1+0x2c18], R14 ;  /* 0x002c180e01007387 */ /* 0x000fe20000100a00 */
[----:B0-----:R-:W2:Y:S11]  /*3e760*/  LDL.LU R44, [R1+0xaf0] ;  /* 0x000af000012c7983 */ /* 0x001eb60000300800 */
[----:B------:R-:W-:Y:S07]  /*3e770*/  @!UPT UIADD3 URZ, URZ, URZ, URZ ;  /* 0x0000003f3f3ff290 */ /* 0x000fee000fffe03f */
        /* <DEDUP_REMOVED lines=55> */
[----:B------:R-:W3:Y:S01]  /*3eaf0*/  LDL.LU R56, [R1+0xae0] ;  /* 0x000ae00001387983 */ /* 0x000ee20000300800 */
[----:B------:R-:W3:Y:S02]  /*3eb00*/  LDL.LU R57, [R1+0xae4] ;  /* 0x000ae40001397983 */ /* 0x000ee40000300800 */
[----:B------:R-:W3:Y:S02]  /*3eb10*/  LDL.LU R58, [R1+0xae8] ;  /* 0x000ae800013a7983 */ /* 0x000ee40000300800 */
[----:B------:R-:W3:Y:S01]  /*3eb20*/  LDL.LU R59, [R1+0xaec] ;  /* 0x000aec00013b7983 */ /* 0x000ee20000300800 */
[----:B------:R-:W-:Y:S01]  /*3eb30*/  STL.64 [R1+0x2b48], R42 ;  /* 0x002b482a01007387 */ /* 0x000fe20000100a00 */
[----:B------:R0:W-:Y:S03]  /*3eb40*/  STL.64 [R1+0x2b40], R40 ;  /* 0x002b402801007387 */ /* 0x0001e60000100a00 */
[----:B0-----:R-:W3:Y:S01]  /*3eb50*/  LDL.LU R40, [R1+0xb00] ;  /* 0x000b000001287983 */ /* 0x001ee20000300800 */
[----:B------:R-:W3:Y:S02]  /*3eb60*/  LDL.LU R41, [R1+0xb04] ;  /* 0x000b040001297983 */ /* 0x000ee40000300800 */
[----:B------:R-:W3:Y:S02]  /*3eb70*/  LDL.LU R42, [R1+0xb08] ;  /* 0x000b0800012a7983 */ /* 0x000ee40000300800 */
[----:B------:R-:W3:Y:S01]  /*3eb80*/  LDL.LU R43, [R1+0xb0c] ;  /* 0x000b0c00012b7983 */ /* 0x000ee20000300800 */
[----:B--2---:R-:W-:Y:S01]  /*3eb90*/  HMMA.16816.F32 R36, R36, R18, R32 ;  /* 0x000000122424723c */ /* 0x004fe20000001820 */
[----:B------:R-:W4:Y:S01]  /*3eba0*/  LDL.LU.64 R34, [R1+0x2c78] ;  /* 0x002c780001227983 */ /* 0x000f220000300a00 */
[----:B------:R-:W2:Y:S11]  /*3ebb0*/  LDL.LU.64 R32, [R1+0x2c70] ;  /* 0x002c700001207983 */ /* 0x000eb60000300a00 */
[----:B------:R-:W-:Y:S10]  /*3ebc0*/  @!UPT UIADD3 URZ, URZ, URZ, URZ ;  /* 0x0000003f3f3ff290 */ /* 0x000ff4000fffe03f */
[----:B------:R-:W-:Y:S01]  /*3ebd0*/  STL.64 [R1+0xc00], R36 ;  /* 0x000c002401007387 */ /* 0x000fe20000100a00 */
[----:B------:R-:W-:Y:S02]  /*3ebe0*/  STL.64 [R1+0xc08], R38 ;  /* 0x000c082601007387 */ /* 0x000fe40000100a00 */
[----:B------:R-:W0:Y:S02]  /*3ebf0*/  LDSM.16.MT88.4 R36, [R17+0x4380] ;  /* 0x004380001124783b */ /* 0x000e240000004200 */
[----:B0-----:R-:W-:Y:S02]  /*3ec00*/  STL.64 [R1+0x2ad0], R38 ;  /* 0x002ad02601007387 */ /* 0x001fe40000100a00 */
[----:B------:R0:W-:Y:S02]  /*3ec10*/  STL.64 [R1+0x2ac8], R36 ;  /* 0x002ac82401007387 */ /* 0x0001e40000100a00 */
        /* <DEDUP_REMOVED lines=53> */
[----:B------:R-:W3:Y:S01]  /*3ef70*/  LDL.LU.64 R50, [R1+0x2c00] ;  /* 0x002c000001327983 */ /* 0x000ee20000300a00 */
[----:B------:R-:W3:Y:S11]  /*3ef80*/  LDL.LU.64 R48, [R1+0x2bf8] ;  /* 0x002bf80001307983 */ /* 0x000ef60000300a00 */
[----:B------:R-:W-:Y:S10]  /*3ef90*/  @!UPT UIADD3 URZ, URZ, URZ, URZ ;  /* 0x0000003f3f3ff290 */ /* 0x000ff4000fffe03f */
        /* <DEDUP_REMOVED lines=21> */
[----:B--2---:R4:W-:Y:S01]  /*3f0f0*/  STL.64 [R1+0x2bb0], R28 ;  /* 0x002bb01c01007387 */ /* 0x0049e20000100a00 */
[----:B------:R-:W-:Y:S01]  /*3f100*/  STL.64 [R1+0x2ba8], R26 ;  /* 0x002ba81a01007387 */ /* 0x000fe20000100a00 */
[----:B------:R0:W-:Y:S01]  /*3f110*/  STL.64 [R1+0x2ba0], R24 ;  /* 0x002ba01801007387 */ /* 0x0001e20000100a00 */
[C---:B----4-:R-:W-:Y:S08]  /*3f120*/  HMMA.16816.F32 R28, R48.reuse, R26, R52 ;  /* 0x0000001a301c723c */ /* 0x050ff00000001834 */
[C---:B0-----:R-:W-:Y:S11]  /*3f130*/  HMMA.16816.F32 R24, R48.reuse, R22, R36 ;  /* 0x000000163018723c */ /* 0x041ff60000001824 */
[----:B------:R-:W-:Y:S04]  /*3f140*/  @!UPT UIADD3 URZ, URZ, URZ, URZ ;  /* 0x0000003f3f3ff290 */ /* 0x000fe8000fffe03f */
        /* <DEDUP_REMOVED lines=8> */
[C---:B0-----:R-:W-:Y:S11]  /*3f1d0*/  HMMA.16816.F32 R20, R48.reuse, R6, R40 ;  /* 0x000000063014723c */ /* 0x041ff60000001828 */
[----:B------:R-:W-:Y:S11]  /*3f1e0*/  @!UPT UIADD3 URZ, URZ, URZ, URZ ;  /* 0x0000003f3f3ff290 */ /* 0x000ff6000fffe03f */
[----:B------:R-:W-:Y:S01]  /*3f1f0*/  @!UPT UIADD3 URZ, URZ, URZ, URZ ;  /* 0x0000003f3f3ff290 */ /* 0x000fe2000fffe03f */
[----:B------:R-:W-:Y:S01]  /*3f200*/  STL.64 [R1+0xb00], R20 ;  /* 0x000b001401007387 */ /* 0x000fe20000100a00 */
[----:B------:R-:W-:Y:S02]  /*3f210*/  STL.64 [R1+0xb08], R22 ;  /* 0x000b081601007387 */ /* 0x000fe40000100a00 */
[----:B------:R-:W-:Y:S02]  /*3f220*/  STL.64 [R1+0x2b78], R10 ;  /* 0x002b780a01007387 */ /* 0x000fe40000100a00 */
[----:B------:R-:W-:Y:S01]  /*3f230*/  STL.64 [R1+0x2b70], R8 ;  /* 0x002b700801007387 */ /* 0x000fe20000100a00 */
[C---:B---3--:R-:W-:Y:S11]  /*3f240*/  HMMA.16816.F32 R4, R48.reuse, R10, R44 ;  /* 0x0000000a3004723c */ /* 0x048ff6000000182c */
[----:B------:R-:W-:Y:S11]  /*3f250*/  @!UPT UIADD3 URZ, URZ, URZ, URZ ;  /* 0x0000003f3f3ff290 */ /* 0x000ff6000fffe03f */
[----:B------:R-:W-:Y:S01]  /*3f260*/  @!UPT UIADD3 URZ, URZ, URZ, URZ ;  /* 0x0000003f3f3ff290 */ /* 0x000fe2000fffe03f */
[----:B------:R-:W-:Y:S01]  /*3f270*/  STL.64 [R1+0xaf0], R4 ;  /* 0x000af00401007387 */ /* 0x000fe20000100a00 */
[----:B------:R0:W-:Y:S02]  /*3f280*/  STL.64 [R1+0xaf8], R6 ;  /* 0x000af80601007387 */ /* 0x0001e40000100a00 */
[----:B------:R-:W2:Y:S01]  /*3f290*/  LDL.LU R52, [R1+0x90] ;  /* 0x0000900001347983 */ /* 0x000ea20000300800 */
[C---:B0-----:R-:W-:Y:S11]  /*3f2a0*/  HMMA.16816.F32 R4, R48.reuse, R14, R56 ;  /* 0x0000000e3004723c */ /* 0x041ff60000001838 */
[----:B------:R-:W-:Y:S11]  /*3f2b0*/  @!UPT UIADD3 URZ, URZ, URZ, URZ ;  /* 0x0000003f3f3ff290 */ /* 0x000ff6000fffe03f */
[----:B------:R-:W-:Y:S01]  /*3f2c0*/  @!UPT UIADD3 URZ, URZ, URZ, URZ ;  /* 0x0000003f3f3ff290 */ /* 0x000fe2000fffe03f */
[----:B------:R-:W-:Y:S01]  /*3f2d0*/  STL.64 [R1+0xae0], R4 ;  /* 0x000ae00401007387 */ /* 0x000fe20000100a00 */
[----:B------:R-:W-:Y:S02]  /*3f2e0*/  STL.64 [R1+0xae8], R6 ;  /* 0x000ae80601007387 */ /* 0x000fe40000100a00 */
[----:B------:R-:W2:Y:S02]  /*3f2f0*/  LDL.LU R53, [R1+0x94] ;  /* 0x0000940001357983 */ /* 0x000ea40000300800 */
[----:B------:R-:W-:Y:S02]  /*3f300*/  IMAD.MOV.U32 R54, RZ, RZ, R32 ;  /* 0x000000ffff367224 */ /* 0x000fe400078e0020 */
[----:B------:R-:W-:Y:S01]  /*3f310*/  IMAD.MOV.U32 R55, RZ, RZ, R0 ;  /* 0x000000ffff377224 */ /* 0x000fe200078e0000 */
[----:B------:R-:W3:Y:S01]  /*3f320*/  LDL.LU R32, [R1+0x2bd4] ;  /* 0x002bd40001207983 */ /* 0x000ee20000300800 */
[----:B------:R-:W4:Y:S03]  /*3f330*/  LDL.LU R0, [R1+0x2bd0] ;  /* 0x002bd00001007983 */ /* 0x000f260000300800 */
[----:B------:R-:W-:Y:S04]  /*3f340*/  STL.64 [R1+0x2ae8], R54 ;  /* 0x002ae83601007387 */ /* 0x000fe80000100a00 */
[----:B--2---:R0:W-:Y:S04]  /*3f350*/  STL.64 [R1+0x2ae0], R52 ;  /* 0x002ae03401007387 */ /* 0x0041e80000100a00 */
        /* <DEDUP_REMOVED lines=83> */
[----:B------:R-:W2:Y:S01]  /*3f890*/  LDL.LU.64 R16, [R1+0x1058] ;  /* 0x0010580001107983 */ /* 0x000ea20000300a00 */
[----:B------:R-:W2:Y:S02]  /*3f8a0*/  LDL.LU.64 R12, [R1+0x1060] ;  /* 0x00106000010c7983 */ /* 0x000ea40000300a00 */
[----:B------:R-:W2:Y:S02]  /*3f8b0*/  LDL.LU.64 R46, [R1+0x2bc8] ;  /* 0x002bc800012e7983 */ /* 0x000ea40000300a00 */
[----:B------:R-:W2:Y:S01]  /*3f8c0*/  LDL.LU.64 R44, [R1+0x2bc0] ;  /* 0x002bc000012c7983 */ /* 0x000ea20000300a00 */
        /* <DEDUP_REMOVED lines=101> */
[C---:B--2---:R-:W-:Y:S08]  /*3ff20*/  HMMA.16816.F32 R52, R40.reuse, R10, R52 ;  /* 0x0000000a2834723c */ /* 0x044ff00000001834 */
[----:B------:R-:W-:Y:S11]  /*3ff30*/  HMMA.16816.F32 R40, R40, R18, R36 ;  /* 0x000000122828723c */ /* 0x000ff60000001824 */
[----:B------:R-:W-:Y:S04]  /*3ff40*/  @!UPT UIADD3 URZ, URZ, URZ, URZ ;  /* 0x0000003f3f3ff290 */ /* 0x000fe8000fffe03f */
[----:B------:R-:W-:Y:S01]  /*3ff50*/  STL.64 [R1+0x340], R52 ;  /* 0x0003403401007387 */ /* 0x000fe20000100a00 */
[----:B------:R0:W-:Y:S03]  /*3ff60*/  STL.64 [R1+0x348], R54 ;  /* 0x0003483601007387 */ /* 0x0001e60000100a00 */
[----:B0-----:R-:W2:Y:S01]  /*3ff70*/  LDL.LU.64 R54, [R1+0x2ae8] ;  /* 0x002ae80001367983 */ /* 0x001ea20000300a00 */
[----:B------:R-:W2:Y:S02]  /*3ff80*/  LDL.LU.64 R52, [R1+0x2ae0] ;  /* 0x002ae00001347983 */ /* 0x000ea40000300a00 */
[----:B------:R0:W-:Y:S02]  /*3ff90*/  STL.64 [R1+0x330], R44 ;  /* 0x0003302c01007387 */ /* 0x0001e40000100a00 */
[----:B------:R-:W-:Y:S02]  /*3ffa0*/  STL.64 [R1+0x338], R46 ;  /* 0x0003382e01007387 */ /* 0x000fe40000100a00 */
[----:B0-----:R-:W-:-:S02]  /*3ffb0*/  IMAD.MOV.U32 R44, RZ, RZ, R3 ;  /* 0x000000ffff2c7224 */ /* 0x001fc400078e0003 */
[----:B------:R-:W-:Y:S01]  /*3ffc0*/  IMAD.MOV.U32 R45, RZ, RZ, R33 ;  /* 0x000000ffff2d7224 */ /* 0x000fe200078e0021 */
[----:B------:R-:W3:Y:S01]  /*3ffd0*/  LDL.LU R3, [R1+0x2adc] ;  /* 0x002adc0001037983 */ /* 0x000ee20000300800 */
[----:B------:R-:W2:Y:S02]  /*3ffe0*/  LDL.LU R33, [R1+0x2ad8] ;  /* 0x002ad80001217983 */ /* 0x000ea40000300800 */
[----:B------:R-:W3:Y:S02]  /*3fff0*/  LDL.LU.64 R38, [R1+0x2ad0] ;  /* 0x002ad00001267983 */ /* 0x000ee40000300a00 */
[----:B------:R-:W3:Y:S01]  /*40000*/  LDL.LU.64 R36, [R1+0x2ac8] ;  /* 0x002ac80001247983 */ /* 0x000ee20000300a00 */
[----:B------:R4:W-:Y:S01]  /*40010*/  STL.64 [R1+0xe0], R40 ;  /* 0x0000e02801007387 */ /* 0x0009e20000100a00 */
[----:B------:R0:W-:Y:S02]  /*40020*/  STL.64 [R1+0xe8], R42 ;  /* 0x0000e82a01007387 */ /* 0x0001e40000100a00 */
[----:B----4-:R-:W-:-:S02]  /*40030*/  IMAD.MOV.U32 R40, RZ, RZ, R0 ;  /* 0x000000ffff287224 */ /* 0x010fc400078e0000 */
[----:B0-----:R-:W-:Y:S01]  /*40040*/  IMAD.MOV.U32 R43, RZ, RZ, R32 ;  /* 0x000000ffff2b7224 */ /* 0x001fe200078e0020 */
[----:B------:R-:W4:Y:S01]  /*40050*/  LDL.LU R0, [R1+0x2ac0] ;  /* 0x002ac00001007983 */ /* 0x000f220000300800 */
[----:B------:R-:W-:Y:S02]  /*40060*/  STL.64 [R1+0x2aa8], R18 ;  /* 0x002aa81201007387 */ /* 0x000fe40000100a00 */
[----:B--2---:R-:W-:Y:S02]  /*40070*/  IMAD.MOV.U32 R42, RZ, RZ, R33 ;  /* 0x000000ffff2a7224 */ /* 0x004fe400078e0021 */
[----:B---3--:R-:W-:Y:S01]  /*40080*/  HMMA.16816.F32 R32, R36, R34, R56 ;  /* 0x000000222420723c */ /* 0x008fe20000001838 */
[----:B------:R-:W2:Y:S11]  /*40090*/  LDL.LU.64 R58, [R1+0x2ab8] ;  /* 0x002ab800013a7983 */ /* 0x000eb60000300a00 */
[----:B------:R-:W-:Y:S11]  /*400a0*/  @!UPT UIADD3 URZ, URZ, URZ, URZ ;  /* 0x0000003f3f3ff290 */ /* 0x000ff6000fffe03f */
[----:B------:R-:W-:Y:S01]  /*400b0*/  STL.64 [R1+0xc0], R32 ;  /* 0x0000c02001007387 */ /* 0x000fe20000100a00 */
[----:B------:R0:W-:Y:S02]  /*400c0*/  STL.64 [R1+0xc8], R34 ;  /* 0x0000c82201007387 */ /* 0x0001e40000100a00 */
[----:B------:R-:W3:Y:S02]  /*400d0*/  LDL.LU.64 R56, [R1+0x1000] ;  /* 0x0010000001387983 */ /* 0x000ee40000300a00 */
[----:B------:R-:W-:-:S07]  /*400e0*/  IMAD.MOV.U32 R41, RZ, RZ, R3 ;  /* 0x000000ffff297224 */ /* 0x000fce00078e0003 */
[C---:B------:R-:W-:Y:S08]  /*400f0*/  HMMA.16816.F32 R40, R36.reuse, R30, R40 ;  /* 0x0000001e2428723c */ /* 0x040ff00000001828 */
[----:B0-----:R-:W-:Y:S01]  /*40100*/  HMMA.16816.F32 R32, R36, R26, R48 ;  /* 0x0000001a2420723c */ /* 0x001fe20000001830 */
[----:B------:R-:W-:-:S04]  /*40110*/  IMAD.MOV.U32 R3, RZ, RZ, c[0x0][0x188] ;  /* 0x00006200ff037624 */ /* 0x000fc800078e00ff */
[----:B------:R-:W-:-:S10]  /*40120*/  IMAD.SHL.U32 R3, R3, 0x20, RZ ;  /* 0x0000002003037824 */ /* 0x000fd400078e00ff */
[----:B------:R-:W-:Y:S01]  /*40130*/  STL.64 [R1+0xb0], R40 ;  /* 0x0000b02801007387 */ /* 0x000fe20000100a00 */
[----:B------:R0:W-:Y:S02]  /*40140*/  STL.64 [R1+0xb8], R42 ;  /* 0x0000b82a01007387 */ /* 0x0001e40000100a00 */
[----:B0-----:R-:W-:Y:S01]  /*40150*/  HMMA.16816.F32 R40, R36, R22, R52 ;  /* 0x000000162428723c */ /* 0x001fe20000001834 */
[----:B------:R-:W-:Y:S02]  /*40160*/  IMAD.SHL.U32 R3, R3, 0x2, RZ ;  /* 0x0000000203037824 */ /* 0x000fe400078e00ff */
[----:B------:R-:W-:Y:S02]  /*40170*/  IMAD.MOV.U32 R46, RZ, RZ, R25 ;  /* 0x000000ffff2e7224 */ /* 0x000fe400078e0019 */
[----:B------:R-:W-:Y:S02]  /*40180*/  IMAD.MOV.U32 R47, RZ, RZ, R24 ;  /* 0x000000ffff2f7224 */ /* 0x000fe400078e0018 */
[----:B------:R-:W3:Y:S01]  /*40190*/  LDL.LU.64 R24, [R1+0x1008] ;  /* 0x0010080001187983 */ /* 0x000ee20000300a00 */
[----:B------:R0:W-:Y:S02]  /*401a0*/  STL.64 [R1+0xa0], R32 ;  /* 0x0000a02001007387 */ /* 0x0001e40000100a00 */
[----:B------:R1:W-:Y:S02]  /*401b0*/  STL.64 [R1+0xa8], R34 ;  /* 0x0000a82201007387 */ /* 0x0003e40000100a00 */
[----:B------:R-:W3:Y:S01]  /*401c0*/  LDL.LU.64 R48, [R1+0x1010] ;  /* 0x0010100001307983 */ /* 0x000ee20000300a00 */
[----:B0-----:R-:W-:-:S02]  /*401d0*/  IADD3 R33, P0, R16, R3, RZ ;  /* 0x0000000310217210 */ /* 0x001fc40007f1e0ff */
[----:B-1----:R-:W-:Y:S01]  /*401e0*/  IADD3 R34, P1, R12, R3, RZ ;  /* 0x000000030c227210 */ /* 0x002fe20007f3e0ff */
[----:B------:R-:W-:-:S07]  /*401f0*/  IMAD.MOV.U32 R16, RZ, RZ, R60 ;  /* 0x000000ffff107224 */ /* 0x000fce00078e003c */
[----:B------:R0:W-:Y:S01]  /*40200*/  STL.64 [R1+0x90], R40 ;  /* 0x0000902801007387 */ /* 0x0001e20000100a00 */
[----:B------:R1:W-:Y:S02]  /*40210*/  STL.64 [R1+0x98], R42 ;  /* 0x0000982a01007387 */ /* 0x0003e40000100a00 */
[--C-:B----4-:R-:W-:Y:S02]  /*40220*/  IMAD.X R31, R17, 0x1, R0.reuse, P0 ;  /* 0x00000001111f7824 */ /* 0x110fe400000e0600 */
[----:B------:R-:W4:Y:S02]  /*40230*/  LDL.LU R60, [R1+0x2ab4] ;  /* 0x002ab400013c7983 */ /* 0x000f240000300800 */
[----:B------:R-:W-:Y:S02]  /*40240*/  IMAD.MOV.U32 R17, RZ, RZ, R61 ;  /* 0x000000ffff117224 */ /* 0x000fe400078e003d */
[----:B------:R-:W-:Y:S01]  /*40250*/  IMAD.X R32, R13, 0x1, R0, P1 ;  /* 0x000000010d207824 */ /* 0x000fe200008e0600 */
[----:B------:R-:W4:Y:S01]  /*40260*/  LDL.LU R61, [R1+0x2ab0] ;  /* 0x002ab000013d7983 */ /* 0x000f220000300800 */
[----:B------:R-:W-:-:S02]  /*40270*/  IMAD.MOV.U32 R52, RZ, RZ, R9 ;  /* 0x000000ffff347224 */ /* 0x000fc400078e0009 */
[----:B------:R-:W-:Y:S02]  /*40280*/  IMAD.MOV.U32 R53, RZ, RZ, R8 ;  /* 0x000000ffff357224 */ /* 0x000fe400078e0008 */
[----:B------:R-:W-:Y:S01]  /*40290*/  IMAD.MOV.U32 R54, RZ, RZ, R5 ;  /* 0x000000ffff367224 */ /* 0x000fe200078e0005 */
[----:B0-----:R-:W4:Y:S01]  /*402a0*/  LDL.LU.64 R40, [R1+0x1018] ;  /* 0x0010180001287983 */ /* 0x001f220000300a00 */
[----:B------:R-:W4:Y:S02]  /*402b0*/  LDL.LU.64 R12, [R1+0x1020] ;  /* 0x00102000010c7983 */ /* 0x000f240000300a00 */
[----:B------:R-:W4:Y:S02]  /*402c0*/  LDL.LU.64 R50, [R1+0x1028] ;  /* 0x0010280001327983 */ /* 0x000f240000300a00 */
[----:B------:R-:W-:Y:S01]  /*402d0*/  IMAD.MOV.U32 R55, RZ, RZ, R4 ;  /* 0x000000ffff377224 */ /* 0x000fe200078e0004 */
[----:B------:R-:W4:Y:S01]  /*402e0*/  LDL.LU.64 R8, [R1+0x1030] ;  /* 0x0010300001087983 */ /* 0x000f220000300a00 */
[----:B------:R-:W4:Y:S02]  /*402f0*/  LDL.LU.64 R4, [R1+0x1038] ;  /* 0x0010380001047983 */ /* 0x000f240000300a00 */
[----:B------:R-:W-:-:S02]  /*40300*/  IMAD.MOV.U32 R18, RZ, RZ, R29 ;  /* 0x000000ffff127224 */ /* 0x000fc400078e001d */
[----:B------:R-:W-:-:S07]  /*40310*/  IMAD.MOV.U32 R19, RZ, RZ, R28 ;  /* 0x000000ffff137224 */ /* 0x000fce00078e001c */
[C---:B------:R-:W-:Y:S08]  /*40320*/  HMMA.16816.F32 R16, R36.reuse, R10, R16 ;  /* 0x0000000a2410723c */ /* 0x040ff00000001810 */
[----:B------:R-:W-:Y:S11]  /*40330*/  HMMA.16816.F32 R52, R36, R14, R52 ;  /* 0x0000000e2434723c */ /* 0x000ff60000001834 */
[----:B------:R-:W-:Y:S05]  /*40340*/  @!UPT UIADD3 URZ, URZ, URZ, URZ ;  /* 0x0000003f3f3ff290 */ /* 0x000fea000fffe03f */
[----:B-1----:R-:W-:Y:S02]  /*40350*/  IMAD.MOV.U32 R43, RZ, RZ, R18 ;  /* 0x000000ffff2b7224 */ /* 0x002fe400078e0012 */
[----:B------:R-:W-:Y:S01]  /*40360*/  IMAD.MOV.U32 R42, RZ, RZ, R19 ;  /* 0x000000ffff2a7224 */ /* 0x000fe200078e0013 */
[----:B--2---:R-:W-:-:S05]  /*40370*/  IADD3 R35, P2, R58, R3, RZ ;  /* 0x000000033a237210 */ /* 0x004fca0007f5e0ff */
[----:B------:R-:W-:Y:S01]  /*40380*/  STL.64 [R1+0x2a98], R34 ;  /* 0x002a982201007387 */ /* 0x000fe20000100a00 */
[----:B------:R0:W-:Y:S02]  /*40390*/  STL.64 [R1+0x2a90], R32 ;  /* 0x002a902001007387 */ /* 0x0001e40000100a00 */
[----:B0-----:R-:W-:Y:S01]  /*403a0*/  HMMA.16816.F32 R32, R36, R6, R44 ;  /* 0x000000062420723c */ /* 0x001fe2000000182c */
[----:B------:R-:W-:Y:S01]  /*403b0*/  IMAD.X R58, R59, 0x1, R0, P2 ;  /* 0x000000013b3a7824 */ /* 0x000fe200010e0600 */
[----:B---3--:R-:W-:-:S05]  /*403c0*/  IADD3 R27, P1, R56, R3, RZ ;  /* 0x00000003381b7210 */ /* 0x008fca0007f3e0ff */
[----:B------:R-:W-:Y:S11]  /*403d0*/  IMAD.X R23, R57, 0x1, R0, P1 ;  /* 0x0000000139177824 */ /* 0x000ff600008e0600 */
[----:B------:R-:W-:Y:S05]  /*403e0*/  @!UPT UIADD3 URZ, URZ, URZ, URZ ;  /* 0x0000003f3f3ff290 */ /* 0x000fea000fffe03f */
[----:B------:R0:W-:Y:S01]  /*403f0*/  STL.64 [R1+0x80], R32 ;  /* 0x0000802001007387 */ /* 0x0001e20000100a00 */
[----:B------:R-:W-:Y:S02]  /*40400*/  STL.64 [R1+0x88], R34 ;  /* 0x0000882201007387 */ /* 0x000fe40000100a00 */
[----:B------:R-:W2:Y:S02]  /*40410*/  LDL.LU R59, [R1+0x17b0] ;  /* 0x0017b000013b7983 */ /* 0x000ea40000300800 */
[----:B------:R-:W3:Y:S02]  /*40420*/  LDL.LU.64 R56, [R1+0x1040] ;  /* 0x0010400001387983 */ /* 0x000ee40000300a00 */
[----:B------:R-:W-:Y:S01]  /*40430*/  IMAD.MOV.U32 R46, RZ, RZ, R32 ;  /* 0x000000ffff2e7224 */ /* 0x000fe200078e0020 */
[----:B------:R-:W2:Y:S04]  /*40440*/  LDL.LU.64 R6, [R1+0x1048] ;  /* 0x0010480001067983 */ /* 0x000ea80000300a00 */
[----:B0-----:R-:W2:Y:S01]  /*40450*/  LDL.LU R32, [R1+0x50] ;  /* 0x0000500001207983 */ /* 0x001ea20000300800 */
[----:B------:R-:W-:Y:S02]  /*40460*/  STL.64 [R1+0x70], R16 ;  /* 0x0000701001007387 */ /* 0x000fe40000100a00 */
[----:B------:R0:W-:Y:S02]  /*40470*/  STL.64 [R1+0x78], R18 ;  /* 0x0000781201007387 */ /* 0x0001e40000100a00 */
[----:B0-----:R-:W2:Y:S01]  /*40480*/  LDL.LU.64 R18, [R1+0x2aa8] ;  /* 0x002aa80001127983 */ /* 0x001ea20000300a00 */
[----:B------:R0:W-:Y:S02]  /*40490*/  STL.64 [R1+0x60], R52 ;  /* 0x0000603401007387 */ /* 0x0001e40000100a00 */
[----:B------:R1:W-:Y:S02]  /*404a0*/  STL.64 [R1+0x68], R54 ;  /* 0x0000683601007387 */ /* 0x0003e40000100a00 */
[----:B------:R-:W2:Y:S02]  /*404b0*/  LDL.LU.64 R14, [R1+0x1050] ;  /* 0x00105000010e7983 */ /* 0x000ea40000300a00 */
[----:B------:R-:W-:-:S02]  /*404c0*/  IMAD.MOV.U32 R47, RZ, RZ, R33 ;  /* 0x000000ffff2f7224 */ /* 0x000fc400078e0021 */
[----:B------:R-:W-:Y:S02]  /*404d0*/  IMAD.MOV.U32 R45, RZ, RZ, R34 ;  /* 0x000000ffff2d7224 */ /* 0x000fe400078e0022 */
[----:B------:R-:W-:Y:S01]  /*404e0*/  IMAD.MOV.U32 R44, RZ, RZ, R35 ;  /* 0x000000ffff2c7224 */ /* 0x000fe200078e0023 */
[-C--:B------:R-:W-:Y:S01]  /*404f0*/  IADD3 R28, P2, R24, R3.reuse, RZ ;  /* 0x00000003181c7210 */ /* 0x080fe20007f5e0ff */
[----:B------:R-:W-:Y:S01]  /*40500*/  IMAD.MOV.U32 R33, RZ, RZ, R2 ;  /* 0x000000ffff217224 */ /* 0x000fe200078e0002 */
[----:B------:R-:W-:Y:S01]  /*40510*/  IADD3 R29, P3, R48, R3, RZ ;  /* 0x00000003301d7210 */ /* 0x000fe20007f7e0ff */
[----:B------:R-:W-:Y:S02]  /*40520*/  IMAD.MOV.U32 R34, RZ, RZ, R21 ;  /* 0x000000ffff227224 */ /* 0x000fe400078e0015 */
[----:B------:R-:W-:Y:S02]  /*40530*/  IMAD.MOV.U32 R35, RZ, RZ, R20 ;  /* 0x000000ffff237224 */ /* 0x000fe400078e0014 */
[----:B------:R-:W-:-:S02]  /*40540*/  IMAD.X R24, R25, 0x1, R0, P2 ;  /* 0x0000000119187824 */ /* 0x000fc400010e0600 */
[----:B------:R-:W-:Y:S02]  /*40550*/  IMAD.X R25, R49, 0x1, R0, P3 ;  /* 0x0000000131197824 */ /* 0x000fe400018e0600 */
[----:B------:R-:W-:Y:S01]  /*40560*/  IMAD.MOV.U32 R49, RZ, RZ, R17 ;  /* 0x000000ffff317224 */ /* 0x000fe200078e0011 */
[----:B----4-:R-:W-:-:S05]  /*40570*/  IADD3 R26, P0, R60, R3, RZ ;  /* 0x000000033c1a7210 */ /* 0x010fca0007f1e0ff */
[--C-:B------:R-:W-:Y:S01]  /*40580*/  IMAD.X R60, R61, 0x1, R0.reuse, P0 ;  /* 0x000000013d3c7824 */ /* 0x100fe200000e0600 */
[-C--:B------:R-:W-:Y:S02]  /*40590*/  IADD3 R30, P0, R40, R3.reuse, RZ ;  /* 0x00000003281e7210 */ /* 0x080fe40007f1e0ff */
[-C--:B------:R-:W-:Y:S02]  /*405a0*/  IADD3 R17, P1, R12, R3.reuse, RZ ;  /* 0x000000030c117210 */ /* 0x080fe40007f3e0ff */
[-C--:B------:R-:W-:Y:S01]  /*405b0*/  IADD3 R20, P2, R50, R3.reuse, RZ ;  /* 0x0000000332147210 */ /* 0x080fe20007f5e0ff */
[----:B------:R-:W-:Y:S01]  /*405c0*/  IMAD.X R11, R41, 0x1, R0, P0 ;  /* 0x00000001290b7824 */ /* 0x000fe200000e0600 */
[-C--:B------:R-:W-:Y:S01]  /*405d0*/  IADD3 R21, P0, R8, R3.reuse, RZ ;  /* 0x0000000308157210 */ /* 0x080fe20007f1e0ff */
[----:B------:R-:W-:Y:S02]  /*405e0*/  IMAD.MOV.U32 R48, RZ, RZ, R16 ;  /* 0x000000ffff307224 */ /* 0x000fe400078e0010 */
[--C-:B------:R-:W-:Y:S01]  /*405f0*/  IMAD.X R12, R13, 0x1, R0.reuse, P1 ;  /* 0x000000010d0c7824 */ /* 0x100fe200008e0600 */
[----:B------:R-:W-:Y:S01]  /*40600*/  IADD3 R22, P1, R4, R3, RZ ;  /* 0x0000000304167210 */ /* 0x000fe20007f3e0ff */
[----:B------:R-:W-:-:S02]  /*40610*/  IMAD.X R16, R9, 0x1, R0, P0 ;  /* 0x0000000109107824 */ /* 0x000fc400000e0600 */
[----:B------:R-:W-:Y:S02]  /*40620*/  IMAD.X R13, R51, 0x1, R0, P2 ;  /* 0x00000001330d7824 */ /* 0x000fe400010e0600 */
[----:B------:R-:W-:Y:S02]  /*40630*/  IMAD.MOV.U32 R50, RZ, RZ, R52 ;  /* 0x000000ffff327224 */ /* 0x000fe400078e0034 */
[----:B------:R-:W-:Y:S01]  /*40640*/  IMAD.MOV.U32 R51, RZ, RZ, R53 ;  /* 0x000000ffff337224 */ /* 0x000fe200078e0035 */
[----:B0-----:R-:W4:Y:S01]  /*40650*/  LDL.LU R52, [R1+0x2484] ;  /* 0x0024840001347983 */ /* 0x001f220000300800 */
[----:B------:R-:W-:Y:S02]  /*40660*/  IMAD.MOV.U32 R41, RZ, RZ, R54 ;  /* 0x000000ffff297224 */ /* 0x000fe400078e0036 */
[----:B------:R-:W4:Y:S02]  /*40670*/  LDL.LU R53, [R1+0x247c] ;  /* 0x00247c0001357983 */ /* 0x000f240000300800 */
[----:B------:R-:W-:Y:S01]  /*40680*/  IMAD.MOV.U32 R40, RZ, RZ, R55 ;  /* 0x000000ffff287224 */ /* 0x000fe200078e0037 */
[----:B-1----:R-:W4:Y:S01]  /*40690*/  LDL.LU R54, [R1+0x2474] ;  /* 0x0024740001367983 */ /* 0x002f220000300800 */
[----:B------:R-:W-:-:S02]  /*406a0*/  IMAD.X R4, R5, 0x1, R0, P1 ;  /* 0x0000000105047824 */ /* 0x000fc400008e0600 */
[----:B------:R-:W4:Y:S02]  /*406b0*/  LDL.LU R55, [R1+0x246c] ;  /* 0x00246c0001377983 */ /* 0x000f240000300800 */
[----:B------:R-:W-:-:S05]  /*406c0*/  IMAD.MOV.U32 R61, RZ, RZ, c[0x0][0x180] ;  /* 0x00006000ff3d7624 */ /* 0x000fca00078e00ff */
[----:B------:R-:W-:-:S04]  /*406d0*/  IADD3 R61, R61, 0x1f, RZ ;  /* 0x0000001f3d3d7810 */ /* 0x000fc80007ffe0ff */
[----:B------:R-:W-:Y:S02]  /*406e0*/  SHF.R.S32.HI R61, RZ, 0x1f, R61 ;  /* 0x0000001fff3d7819 */ /* 0x000fe4000001143d */
[----:B---3--:R-:W-:-:S05]  /*406f0*/  IADD3 R8, P0, R56, R3, RZ ;  /* 0x0000000338087210 */ /* 0x008fca0007f1e0ff */
[----:B------:R-:W-:Y:S02]  /*40700*/  IMAD.X R5, R57, 0x1, R0, P0 ;  /* 0x0000000139057824 */ /* 0x000fe400000e0600 */
[----:B------:R0:W5:Y:S01]  /*40710*/  LDL.LU.64 R56, [R1+0x2aa0] ;  /* 0x002aa00001387983 */ /* 0x0001620000300a00 */
[----:B--2---:R-:W-:Y:S03]  /*40720*/  HMMA.16816.F32 R36, R36, R18, R32 ;  /* 0x000000122424723c */ /* 0x004fe60000001820 */
[----:B------:R-:W2:Y:S01]  /*40730*/  LDL.LU.64 R34, [R1+0x2a98] ;  /* 0x002a980001227983 */ /* 0x000ea20000300a00 */
[----:B------:R-:W3:Y:S01]  /*40740*/  LDL.LU.64 R32, [R1+0x2a90] ;  /* 0x002a900001207983 */ /* 0x000ee20000300a00 */
[-C--:B------:R-:W-:Y:S02]  /*40750*/  IADD3 R10, P2, R14, R3.reuse, RZ ;  /* 0x000000030e0a7210 */ /* 0x080fe40007f5e0ff */
[----:B------:R-:W-:-:S02]  /*40760*/  IADD3 R9, P1, R6, R3, RZ ;  /* 0x0000000306097210 */ /* 0x000fc40007f3e0ff */
[----:B------:R-:W-:-:S03]  /*40770*/  IADD3 R59, R59, 0x1, RZ ;  /* 0x000000013b3b7810 */ /* 0x000fc60007ffe0ff */
[--C-:B------:R-:W-:Y:S02]  /*40780*/  IMAD.X R6, R7, 0x1, R0.reuse, P1 ;  /* 0x0000000107067824 */ /* 0x100fe400008e0600 */
[----:B------:R-:W-:-:S09]  /*40790*/  IMAD.X R7, R15, 0x1, R0, P2 ;  /* 0x000000010f077824 */ /* 0x000fd200010e0600 */
[----:B------:R-:W-:Y:S01]  /*407a0*/  STL.64 [R1+0x50], R36 ;  /* 0x0000502401007387 */ /* 0x000fe20000100a00 */
[----:B------:R1:W-:Y:S02]  /*407b0*/  STL.64 [R1+0x58], R38 ;  /* 0x0000582601007387 */ /* 0x0003e40000100a00 */
[----:B------:R-:W-:Y:S02]  /*407c0*/  IMAD.MOV.U32 R14, RZ, RZ, R39 ;  /* 0x000000ffff0e7224 */ /* 0x000fe400078e0027 */
[----:B------:R-:W-:Y:S01]  /*407d0*/  IMAD.MOV.U32 R15, RZ, RZ, R38 ;  /* 0x000000ffff0f7224 */ /* 0x000fe200078e0026 */
[----:B------:R0:W-:Y:S01]  /*407e0*/  STL [R1+0x17b0], R59 ;  /* 0x0017b03b01007387 */ /* 0x0001e20000100800 */
[----:B-1----:R-:W-:-:S03]  /*407f0*/  IMAD.MOV.U32 R39, RZ, RZ, c[0x0][0x180] ;  /* 0x00006000ff277624 */ /* 0x002fc600078e00ff */
[----:B------:R-:W2:Y:S02]  /*40800*/  LDL.LU R38, [R1+0x17c0] ;  /* 0x0017c00001267983 */ /* 0x000ea40000300800 */
[----:B------:R-:W-:-:S04]  /*40810*/  IADD3 R39, R39, 0x1f, RZ ;  /* 0x0000001f27277810 */ /* 0x000fc80007ffe0ff */
[----:B------:R-:W-:Y:S02]  /*40820*/  LEA.HI R61, R61, R39, RZ, 0x5 ;  /* 0x000000273d3d7211 */ /* 0x000fe400078f28ff */
[----:B------:R-:W2:Y:S01]  /*40830*/  LDL.LU R39, [R1+0x248c] ;  /* 0x00248c0001277983 */ /* 0x000ea20000300800 */
[----:B------:R-:W-:Y:S02]  /*40840*/  IMAD.MOV.U32 R18, RZ, RZ, R36 ;  /* 0x000000ffff127224 */ /* 0x000fe400078e0024 */
[----:B------:R-:W-:Y:S02]  /*40850*/  IMAD.MOV.U32 R19, RZ, RZ, R37 ;  /* 0x000000ffff137224 */ /* 0x000fe400078e0025 */
[----:B------:R-:W-:Y:S01]  /*40860*/  IMAD.MOV.U32 R37, RZ, RZ, R31 ;  /* 0x000000ffff257224 */ /* 0x000fe200078e001f */
[----:B------:R-:W-:-:S04]  /*40870*/  SHF.R.S32.HI R61, RZ, 0x5, R61 ;  /* 0x00000005ff3d7819 */ /* 0x000fc8000001143d */
[----:B------:R-:W-:Y:S01]  /*40880*/  ISETP.NE.U32.AND P0, PT, R59, R61, PT ;  /* 0x0000003d3b00720c */ /* 0x000fe20003f05070 */
[----:B------:R-:W-:Y:S02]  /*40890*/  IMAD.MOV.U32 R61, RZ, RZ, R60 ;  /* 0x000000ffff3d7224 */ /* 0x000fe400078e003c */
[----:B------:R-:W-:Y:S02]  /*408a0*/  IMAD.MOV.U32 R60, RZ, RZ, R26 ;  /* 0x000000ffff3c7224 */ /* 0x000fe400078e001a */
[----:B------:R-:W-:Y:S02]  /*408b0*/  IMAD.MOV.U32 R26, RZ, RZ, R28 ;  /* 0x000000ffff1a7224 */ /* 0x000fe400078e001c */
[----:B------:R-:W-:Y:S01]  /*408c0*/  IMAD.MOV.U32 R28, RZ, RZ, R30 ;  /* 0x000000ffff1c7224 */ /* 0x000fe200078e001e */
[-C--:B----4-:R-:W-:Y:S02]  /*408d0*/  IADD3 R52, P5, R52, R3.reuse, RZ ;  /* 0x0000000334347210 */ /* 0x090fe40007fbe0ff */
[----:B------:R-:W-:-:S02]  /*408e0*/  IADD3 R53, P2, R53, R3, RZ ;  /* 0x0000000335357210 */ /* 0x000fc40007f5e0ff */
[-C--:B------:R-:W-:Y:S02]  /*408f0*/  IADD3 R54, P1, R54, R3.reuse, RZ ;  /* 0x0000000336367210 */ /* 0x080fe40007f3e0ff */
[----:B------:R-:W-:Y:S01]  /*40900*/  IADD3 R55, P4, R55, R3, RZ ;  /* 0x0000000337377210 */ /* 0x000fe20007f9e0ff */
[----:B0-----:R-:W-:Y:S02]  /*40910*/  IMAD.MOV.U32 R59, RZ, RZ, R58 ;  /* 0x000000ffff3b7224 */ /* 0x001fe400078e003a */
[----:B---3--:R-:W-:Y:S02]  /*40920*/  IMAD.MOV.U32 R36, RZ, RZ, R33 ;  /* 0x000000ffff247224 */ /* 0x008fe400078e0021 */
[----:B------:R-:W-:Y:S02]  /*40930*/  IMAD.MOV.U32 R33, RZ, RZ, R32 ;  /* 0x000000ffff217224 */ /* 0x000fe400078e0020 */
[----:B--2---:R-:W-:Y:S01]  /*40940*/  IMAD.MOV.U32 R32, RZ, RZ, R34 ;  /* 0x000000ffff207224 */ /* 0x004fe200078e0022 */
[----:B------:R-:W-:Y:S04]  /*40950*/  STL.64 [R1+0x1058], R36 ;  /* 0x0010582401007387 */ /* 0x000fe80000100a00 */
[----:B------:R0:W-:Y:S02]  /*40960*/  STL.64 [R1+0x1060], R32 ;  /* 0x0010602001007387 */ /* 0x0001e40000100a00 */
[----:B0-----:R-:W-:-:S02]  /*40970*/  IMAD.MOV.U32 R32, RZ, RZ, R27 ;  /* 0x000000ffff207224 */ /* 0x001fc400078e001b */
[----:B------:R-:W-:Y:S02]  /*40980*/  IMAD.MOV.U32 R33, RZ, RZ, R23 ;  /* 0x000000ffff217224 */ /* 0x000fe400078e0017 */
[----:B------:R-:W-:Y:S02]  /*40990*/  IMAD.MOV.U32 R27, RZ, RZ, R24 ;  /* 0x000000ffff1b7224 */ /* 0x000fe400078e0018 */
[----:B------:R-:W-:Y:S02]  /*409a0*/  IMAD.MOV.U32 R24, RZ, RZ, R29 ;  /* 0x000000ffff187224 */ /* 0x000fe400078e001d */
[----:B------:R-:W-:Y:S01]  /*409b0*/  IMAD.MOV.U32 R29, RZ, RZ, R11 ;  /* 0x000000ffff1d7224 */ /* 0x000fe200078e000b */
[----:B------:R-:W-:Y:S01]  /*409c0*/  STL.64 [R1+0x1000], R32 ;  /* 0x0010002001007387 */ /* 0x000fe20000100a00 */
[----:B------:R0:W-:Y:S02]  /*409d0*/  STL.64 [R1+0x1008], R26 ;  /* 0x0010081a01007387 */ /* 0x0001e40000100a00 */
[----:B------:R1:W-:Y:S02]  /*409e0*/  STL.64 [R1+0x1010], R24 ;  /* 0x0010101801007387 */ /* 0x0003e40000100a00 */
[----:B------:R-:W-:Y:S02]  /*409f0*/  STL.64 [R1+0x1018], R28 ;  /* 0x0010181c01007387 */ /* 0x000fe40000100a00 */
[----:B0-----:R-:W-:-:S02]  /*40a00*/  IMAD.MOV.U32 R26, RZ, RZ, R17 ;  /* 0x000000ffff1a7224 */ /* 0x001fc400078e0011 */
[----:B------:R-:W-:Y:S02]  /*40a10*/  IMAD.MOV.U32 R27, RZ, RZ, R12 ;  /* 0x000000ffff1b7224 */ /* 0x000fe400078e000c */
[----:B-1----:R-:W-:Y:S02]  /*40a20*/  IMAD.MOV.U32 R24, RZ, RZ, R20 ;  /* 0x000000ffff187224 */ /* 0x002fe400078e0014 */
[----:B------:R-:W-:Y:S02]  /*40a30*/  IMAD.MOV.U32 R25, RZ, RZ, R13 ;  /* 0x000000ffff197224 */ /* 0x000fe400078e000d */
[----:B------:R-:W-:Y:S02]  /*40a40*/  IMAD.MOV.U32 R17, RZ, RZ, R16 ;  /* 0x000000ffff117224 */ /* 0x000fe400078e0010 */
[----:B------:R-:W-:Y:S02]  /*40a50*/  IMAD.MOV.U32 R16, RZ, RZ, R21 ;  /* 0x000000ffff107224 */ /* 0x000fe400078e0015 */
[----:B------:R-:W-:-:S02]  /*40a60*/  IMAD.MOV.U32 R12, RZ, RZ, R22 ;  /* 0x000000ffff0c7224 */ /* 0x000fc400078e0016 */
[----:B------:R-:W-:Y:S02]  /*40a70*/  IMAD.MOV.U32 R13, RZ, RZ, R4 ;  /* 0x000000ffff0d7224 */ /* 0x000fe400078e0004 */
[----:B------:R-:W-:Y:S01]  /*40a80*/  IMAD.MOV.U32 R4, RZ, RZ, R8 ;  /* 0x000000ffff047224 */ /* 0x000fe200078e0008 */
[----:B------:R-:W-:Y:S01]  /*40a90*/  STL.64 [R1+0x1020], R26 ;  /* 0x0010201a01007387 */ /* 0x000fe20000100a00 */
[-C--:B------:R-:W-:Y:S01]  /*40aa0*/  IADD3 R38, P3, R38, R3.reuse, RZ ;  /* 0x0000000326267210 */ /* 0x080fe20007f7e0ff */
[----:B------:R-:W-:Y:S01]  /*40ab0*/  STL.64 [R1+0x1028], R24 ;  /* 0x0010281801007387 */ /* 0x000fe20000100a00 */
[-C--:B------:R-:W-:Y:S01]  /*40ac0*/  IADD3 R39, P6, R39, R3.reuse, RZ ;  /* 0x0000000327277210 */ /* 0x080fe20007fde0ff */
[----:B------:R-:W-:Y:S01]  /*40ad0*/  STL.64 [R1+0x1030], R16 ;  /* 0x0010301001007387 */ /* 0x000fe20000100a00 */
[----:B------:R-:W-:Y:S02]  /*40ae0*/  STL.64 [R1+0x1038], R12 ;  /* 0x0010380c01007387 */ /* 0x000fe40000100a00 */
[----:B------:R0:W-:Y:S02]  /*40af0*/  STL.64 [R1+0x1040], R4 ;  /* 0x0010400401007387 */ /* 0x0001e40000100a00 */
[----:B------:R1:W-:Y:S01]  /*40b00*/  STL [R1+0x17c0], R38 ;  /* 0x0017c02601007387 */ /* 0x0003e20000100800 */
[----:B------:R2:W-:Y:S01]  /*40b10*/  STL [R1+0x248c], R39 ;  /* 0x00248c2701007387 */ /* 0x0005e20000100800 */
[----:B------:R3:W-:Y:S03]  /*40b20*/  STL [R1+0x2484], R52 ;  /* 0x0024843401007387 */ /* 0x0007e60000100800 */
[----:B0-----:R-:W4:Y:S01]  /*40b30*/  LDL.LU R5, [R1+0x17bc] ;  /* 0x0017bc0001057983 */ /* 0x001f220000300800 */
[----:B------:R0:W-:Y:S02]  /*40b40*/  STL [R1+0x247c], R53 ;  /* 0x00247c3501007387 */ /* 0x0001e40000100800 */
[----:B------:R-:W4:Y:S02]  /*40b50*/  LDL.LU R22, [R1+0x2464] ;  /* 0x0024640001167983 */ /* 0x000f240000300800 */
[----:B------:R0:W-:Y:S01]  /*40b60*/  STL [R1+0x2474], R54 ;  /* 0x0024743601007387 */ /* 0x0001e20000100800 */
[----:B------:R-:W4:Y:S01]  /*40b70*/  LDL.LU R4, [R1+0x2488] ;  /* 0x0024880001047983 */ /* 0x000f220000300800 */
[----:B------:R0:W-:Y:S02]  /*40b80*/  STL [R1+0x246c], R55 ;  /* 0x00246c3701007387 */ /* 0x0001e40000100800 */
        /* <DEDUP_REMOVED lines=13> */
[----:B------:R-:W4:Y:S02]  /*40c60*/  LDL.LU R23, [R1+0x2450] ;  /* 0x0024500001177983 */ /* 0x000f240000300800 */
[----:B------:R-:W-:Y:S01]  /*40c70*/  IMAD.MOV.U32 R58, RZ, RZ, R35 ;  /* 0x000000ffff3a7224 */ /* 0x000fe200078e0023 */
        /* <DEDUP_REMOVED lines=10> */
[----:B---3--:R-:W3:Y:S02]  /*40d20*/  LDL.LU R52, [R1+0x23fc] ;  /* 0x0023fc0001347983 */ /* 0x008ee40000300800 */
[----:B0-----:R-:W2:Y:S01]  /*40d30*/  LDL.LU R53, [R1+0x2420] ;  /* 0x0024200001357983 */ /* 0x001ea20000300800 */
[----:B------:R-:W2:Y:S01]  /*40d40*/  LDL.LU R54, [R1+0x23f4] ;  /* 0x0023f40001367983 */ /* 0x000ea20000300800 */
[----:B------:R-:W2:Y:S02]  /*40d50*/  LDL.LU R55, [R1+0x2418] ;  /* 0x0024180001377983 */ /* 0x000ea40000300800 */
[--C-:B----4-:R-:W-:Y:S01]  /*40d60*/  IMAD.X R5, R5, 0x1, R0.reuse, P3 ;  /* 0x0000000105057824 */ /* 0x110fe200018e0600 */
[-C--:B------:R-:W-:Y:S01]  /*40d70*/  IADD3 R22, P3, R22, R3.reuse, RZ ;  /* 0x0000000316167210 */ /* 0x080fe20007f7e0ff */
[--C-:B------:R-:W-:Y:S01]  /*40d80*/  IMAD.X R4, R4, 0x1, R0.reuse, P6 ;  /* 0x0000000104047824 */ /* 0x100fe200030e0600 */
[-C--:B------:R-:W-:Y:S01]  /*40d90*/  IADD3 R21, P6, R21, R3.reuse, RZ ;  /* 0x0000000315157210 */ /* 0x080fe20007fde0ff */
[--C-:B------:R-:W-:Y:S01]  /*40da0*/  IMAD.X R16, R16, 0x1, R0.reuse, P5 ;  /* 0x0000000110107824 */ /* 0x100fe200028e0600 */
[----:B------:R0:W-:Y:S01]  /*40db0*/  STL [R1+0x17bc], R5 ;  /* 0x0017bc0501007387 */ /* 0x0001e20000100800 */
[-C--:B------:R-:W-:Y:S01]  /*40dc0*/  IADD3 R20, P5, R20, R3.reuse, RZ ;  /* 0x0000000314147210 */ /* 0x080fe20007fbe0ff */
[----:B------:R1:W-:Y:S02]  /*40dd0*/  STL [R1+0x2464], R22 ;  /* 0x0024641601007387 */ /* 0x0003e40000100800 */
        /* <DEDUP_REMOVED lines=40> */
[--C-:B--2---:R-:W-:Y:S01]  /*41060*/  IMAD.X R39, R39, 0x1, R0.reuse, P6 ;  /* 0x0000000127277824 */ /* 0x104fe200030e0600 */
[----:B------:R2:W-:Y:S01]  /*41070*/  STL [R1+0x2438], R31 ;  /* 0x0024381f01007387 */ /* 0x0005e20000100800 */
[-C--:B---3--:R-:W-:Y:S01]  /*41080*/  IADD3 R52, P6, R52, R3.reuse, RZ ;  /* 0x0000000334347210 */ /* 0x088fe20007fde0ff */
[----:B------:R2:W-:Y:S02]  /*41090*/  STL [R1+0x240c], R36 ;  /* 0x00240c2401007387 */ /* 0x0005e40000100800 */
[----:B------:R2:W-:Y:S02]  /*410a0*/  STL [R1+0x2430], R37 ;  /* 0x0024302501007387 */ /* 0x0005e40000100800 */
[--C-:B------:R-:W-:Y:S01]  /*410b0*/  IMAD.X R53, R53, 0x1, R0.reuse, P5 ;  /* 0x0000000135357824 */ /* 0x100fe200028e0600 */
[----:B------:R2:W-:Y:S01]  /*410c0*/  STL [R1+0x2404], R38 ;  /* 0x0024042601007387 */ /* 0x0005e20000100800 */
[-C--:B------:R-:W-:Y:S01]  /*410d0*/  IADD3 R54, P5, R54, R3.reuse, RZ ;  /* 0x0000000336367210 */ /* 0x080fe20007fbe0ff */
[----:B------:R2:W-:Y:S02]  /*410e0*/  STL [R1+0x2428], R39 ;  /* 0x0024282701007387 */ /* 0x0005e40000100800 */
[----:B------:R2:W-:Y:S02]  /*410f0*/  STL [R1+0x23fc], R52 ;  /* 0x0023fc3401007387 */ /* 0x0005e40000100800 */
[--C-:B------:R-:W-:Y:S01]  /*41100*/  IMAD.X R55, R55, 0x1, R0.reuse, P2 ;  /* 0x0000000137377824 */ /* 0x100fe200010e0600 */
[----:B0-----:R-:W3:Y:S01]  /*41110*/  LDL.LU R5, [R1+0x23ec] ;  /* 0x0023ec0001057983 */ /* 0x001ee20000300800 */
[----:B------:R0:W-:Y:S02]  /*41120*/  STL [R1+0x2420], R53 ;  /* 0x0024203501007387 */ /* 0x0001e40000100800 */
[----:B-1----:R-:W3:Y:S02]  /*41130*/  LDL.LU R22, [R1+0x2410] ;  /* 0x0024100001167983 */ /* 0x002ee40000300800 */
[----:B------:R1:W-:Y:S01]  /*41140*/  STL [R1+0x23f4], R54 ;  /* 0x0023f43601007387 */ /* 0x0003e20000100800 */
[----:B----4-:R-:W4:Y:S01]  /*41150*/  LDL.LU R4, [R1+0x23e4] ;  /* 0x0023e40001047983 */ /* 0x010f220000300800 */
        /* <DEDUP_REMOVED lines=20> */
[----:B--2---:R-:W2:Y:S02]  /*412a0*/  LDL.LU R31, [R1+0x2394] ;  /* 0x00239400011f7983 */ /* 0x004ea40000300800 */
[----:B------:R-:W2:Y:S02]  /*412b0*/  LDL.LU R36, [R1+0x23b8] ;  /* 0x0023b80001247983 */ /* 0x000ea40000300800 */
[----:B------:R-:W2:Y:S01]  /*412c0*/  LDL.LU R37, [R1+0x238c] ;  /* 0x00238c0001257983 */ /* 0x000ea20000300800 */
[----:B------:R-:W2:Y:S01]  /*412d0*/  LDL.LU R38, [R1+0x23b0] ;  /* 0x0023b00001267983 */ /* 0x000ea20000300800 */
[----:B------:R-:W2:Y:S02]  /*412e0*/  LDL.LU R39, [R1+0x2384] ;  /* 0x0023840001277983 */ /* 0x000ea40000300800 */
[----:B------:R-:W2:Y:S02]  /*412f0*/  LDL.LU R52, [R1+0x23a8] ;  /* 0x0023a80001347983 */ /* 0x000ea40000300800 */
[----:B0-----:R-:W2:Y:S01]  /*41300*/  LDL.LU R53, [R1+0x237c] ;  /* 0x00237c0001357983 */ /* 0x001ea20000300800 */
[----:B-1----:R-:W2:Y:S01]  /*41310*/  LDL.LU R54, [R1+0x23a0] ;  /* 0x0023a00001367983 */ /* 0x002ea20000300800 */
[----:B------:R-:W2:Y:S01]  /*41320*/  LDL.LU R55, [R1+0x2374] ;  /* 0x0023740001377983 */ /* 0x000ea20000300800 */
[-C--:B---3--:R-:W-:Y:S01]  /*41330*/  IADD3 R5, P2, R5, R3.reuse, RZ ;  /* 0x0000000305057210 */ /* 0x088fe20007f5e0ff */
[--C-:B------:R-:W-:Y:S01]  /*41340*/  IMAD.X R22, R22, 0x1, R0.reuse, P1 ;  /* 0x0000000116167824 */ /* 0x100fe200008e0600 */
[-C--:B----4-:R-:W-:Y:S01]  /*41350*/  IADD3 R4, P1, R4, R3.reuse, RZ ;  /* 0x0000000304047210 */ /* 0x090fe20007f3e0ff */
[--C-:B------:R-:W-:Y:S01]  /*41360*/  IMAD.X R21, R21, 0x1, R0.reuse, P4 ;  /* 0x0000000115157824 */ /* 0x100fe200020e0600 */
[----:B------:R-:W-:Y:S01]  /*41370*/  IADD3 R16, P4, R16, R3, RZ ;  /* 0x0000000310107210 */ /* 0x000fe20007f9e0ff */
[----:B------:R0:W-:Y:S01]  /*41380*/  STL [R1+0x23ec], R5 ;  /* 0x0023ec0501007387 */ /* 0x0001e20000100800 */
[----:B------:R-:W-:-:S02]  /*41390*/  IMAD.X R20, R20, 0x1, R0, P3 ;  /* 0x0000000114147824 */ /* 0x000fc400018e0600 */
[----:B------:R1:W-:Y:S01]  /*413a0*/  STL [R1+0x2410], R22 ;  /* 0x0024101601007387 */ /* 0x0003e20000100800 */
[-C--:B------:R-:W-:Y:S01]  /*413b0*/  IADD3 R13, P3, R13, R3.reuse, RZ ;  /* 0x000000030d0d7210 */ /* 0x080fe20007f7e0ff */
[----:B------:R3:W-:Y:S01]  /*413c0*/  STL [R1+0x23e4], R4 ;  /* 0x0023e40401007387 */ /* 0x0007e20000100800 */
[--C-:B------:R-:W-:Y:S02]  /*413d0*/  IMAD.X R17, R17, 0x1, R0.reuse, P6 ;  /* 0x0000000111117824 */ /* 0x100fe400030e0600 */
[----:B------:R4:W-:Y:S01]  /*413e0*/  STL [R1+0x2408], R21 ;  /* 0x0024081501007387 */ /* 0x0009e20000100800 */
[-C--:B------:R-:W-:Y:S01]  /*413f0*/  IADD3 R12, P6, R12, R3.reuse, RZ ;  /* 0x000000030c0c7210 */ /* 0x080fe20007fde0ff */
[----:B------:R0:W-:Y:S01]  /*41400*/  STL [R1+0x23dc], R16 ;  /* 0x0023dc1001007387 */ /* 0x0001e20000100800 */
[--C-:B------:R-:W-:Y:S02]  /*41410*/  IMAD.X R30, R30, 0x1, R0.reuse, P5 ;  /* 0x000000011e1e7824 */ /* 0x100fe400028e0600 */
[----:B------:R0:W-:Y:S01]  /*41420*/  STL [R1+0x2400], R20 ;  /* 0x0024001401007387 */ /* 0x0001e20000100800 */
        /* <DEDUP_REMOVED lines=24> */
[----:B--2---:R-:W-:Y:S01]  /*415b0*/  IADD3 R31, P5, R31, R3, RZ ;  /* 0x000000031f1f7210 */ /* 0x004fe20007fbe0ff */
        /* <DEDUP_REMOVED lines=10> */
[----:B------:R1:W-:Y:S02]  /*41660*/  STL [R1+0x23b8], R36 ;  /* 0x0023b82401007387 */ /* 0x0003e40000100800 */
[----:B------:R4:W-:Y:S01]  /*41670*/  STL [R1+0x238c], R37 ;  /* 0x00238c2501007387 */ /* 0x0009e20000100800 */
[----:B------:R-:W-:Y:S01]  /*41680*/  IADD3 R53, P4, R53, R3, RZ ;  /* 0x0000000335357210 */ /* 0x000fe20007f9e0ff */
[----:B------:R4:W-:Y:S01]  /*41690*/  STL [R1+0x23b0], R38 ;  /* 0x0023b02601007387 */ /* 0x0009e20000100800 */
[----:B------:R-:W-:-:S02]  /*416a0*/  IMAD.X R54, R54, 0x1, R0, P3 ;  /* 0x0000000136367824 */ /* 0x000fc400018e0600 */
[----:B------:R4:W-:Y:S02]  /*416b0*/  STL [R1+0x2384], R39 ;  /* 0x0023842701007387 */ /* 0x0009e40000100800 */
[----:B------:R4:W-:Y:S01]  /*416c0*/  STL [R1+0x23a8], R52 ;  /* 0x0023a83401007387 */ /* 0x0009e20000100800 */
[-C--:B------:R-:W-:Y:S01]  /*416d0*/  IADD3 R55, P3, R55, R3.reuse, RZ ;  /* 0x0000000337377210 */ /* 0x080fe20007f7e0ff */
[----:B0-----:R-:W2:Y:S01]  /*416e0*/  LDL.LU R5, [R1+0x2398] ;  /* 0x0023980001057983 */ /* 0x001ea20000300800 */
[----:B------:R0:W-:Y:S02]  /*416f0*/  STL [R1+0x237c], R53 ;  /* 0x00237c3501007387 */ /* 0x0001e40000100800 */
[----:B-1----:R-:W2:Y:S02]  /*41700*/  LDL.LU R22, [R1+0x236c] ;  /* 0x00236c0001167983 */ /* 0x002ea40000300800 */
[----:B------:R1:W-:Y:S01]  /*41710*/  STL [R1+0x23a0], R54 ;  /* 0x0023a03601007387 */ /* 0x0003e20000100800 */
[----:B---3--:R-:W3:Y:S01]  /*41720*/  LDL.LU R4, [R1+0x2390] ;  /* 0x0023900001047983 */ /* 0x008ee20000300800 */
[----:B------:R0:W-:Y:S02]  /*41730*/  STL [R1+0x2374], R55 ;  /* 0x0023743701007387 */ /* 0x0001e40000100800 */
[----:B----4-:R-:W4:Y:S02]  /*41740*/  LDL.LU R21, [R1+0x2364] ;  /* 0x0023640001157983 */ /* 0x010f240000300800 */
        /* <DEDUP_REMOVED lines=24> */
[----:B0-----:R-:W4:Y:S01]  /*418d0*/  LDL.LU R53, [R1+0x2328] ;  /* 0x0023280001357983 */ /* 0x001f220000300800 */
[----:B-1----:R-:W4:Y:S01]  /*418e0*/  LDL.LU R54, [R1+0x22fc] ;  /* 0x0022fc0001367983 */ /* 0x002f220000300800 */
[----:B------:R-:W4:Y:S02]  /*418f0*/  LDL.LU R55, [R1+0x2320] ;  /* 0x0023200001377983 */ /* 0x000f240000300800 */
[--C-:B--2---:R-:W-:Y:S01]  /*41900*/  IMAD.X R5, R5, 0x1, R0.reuse, P6 ;  /* 0x0000000105057824 */ /* 0x104fe200030e0600 */
[-C--:B------:R-:W-:Y:S01]  /*41910*/  IADD3 R22, P6, R22, R3.reuse, RZ ;  /* 0x0000000316167210 */ /* 0x080fe20007fde0ff */
[--C-:B---3--:R-:W-:Y:S01]  /*41920*/  IMAD.X R4, R4, 0x1, R0.reuse, P5 ;  /* 0x0000000104047824 */ /* 0x108fe200028e0600 */
[-C--:B----4-:R-:W-:Y:S01]  /*41930*/  IADD3 R21, P5, R21, R3.reuse, RZ ;  /* 0x0000000315157210 */ /* 0x090fe20007fbe0ff */
        /* <DEDUP_REMOVED lines=55> */
[----:B0-----:R-:W4:Y:S01]  /*41cb0*/  LDL.LU R5, [R1+0x22f4] ;  /* 0x0022f40001057983 */ /* 0x001f220000300800 */
[----:B------:R0:W-:Y:S02]  /*41cc0*/  STL [R1+0x2328], R53 ;  /* 0x0023283501007387 */ /* 0x0001e40000100800 */
[----:B-1----:R-:W4:Y:S02]  /*41cd0*/  LDL.LU R22, [R1+0x2318] ;  /* 0x0023180001167983 */ /* 0x002f240000300800 */
[----:B------:R1:W-:Y:S01]  /*41ce0*/  STL [R1+0x22fc], R54 ;  /* 0x0022fc3601007387 */ /* 0x0003e20000100800 */
[----:B--2---:R-:W2:Y:S01]  /*41cf0*/  LDL.LU R4, [R1+0x22ec] ;  /* 0x0022ec0001047983 */ /* 0x004ea20000300800 */
[----:B------:R0:W-:Y:S02]  /*41d00*/  STL [R1+0x2320], R55 ;  /* 0x0023203701007387 */ /* 0x0001e40000100800 */
        /* <DEDUP_REMOVED lines=25> */
[----:B0-----:R-:W3:Y:S01]  /*41ea0*/  LDL.LU R53, [R1+0x2284] ;  /* 0x0022840001357983 */ /* 0x001ee20000300800 */
[----:B-1----:R-:W3:Y:S01]  /*41eb0*/  LDL.LU R54, [R1+0x22a8] ;  /* 0x0022a80001367983 */ /* 0x002ee20000300800 */
[----:B------:R-:W3:Y:S01]  /*41ec0*/  LDL.LU R55, [R1+0x227c] ;  /* 0x00227c0001377983 */ /* 0x000ee20000300800 */
[-C--:B----4-:R-:W-:Y:S01]  /*41ed0*/  IADD3 R5, P1, R5, R3.reuse, RZ ;  /* 0x0000000305057210 */ /* 0x090fe20007f3e0ff */
[--C-:B------:R-:W-:Y:S01]  /*41ee0*/  IMAD.X R22, R22, 0x1, R0.reuse, P4 ;  /* 0x0000000116167824 */ /* 0x100fe200020e0600 */
[-C--:B--2---:R-:W-:Y:S01]  /*41ef0*/  IADD3 R4, P4, R4, R3.reuse, RZ ;  /* 0x0000000304047210 */ /* 0x084fe20007f9e0ff */
[--C-:B---3--:R-:W-:Y:S01]  /*41f00*/  IMAD.X R21, R21, 0x1, R0.reuse, P3 ;  /* 0x0000000115157824 */ /* 0x108fe200018e0600 */
        /* <DEDUP_REMOVED lines=88> */
[----:B------:R-:W3:Y:S02]  /*42490*/  LDL.LU R55, [R1+0x2228] ;  /* 0x0022280001377983 */ /* 0x000ee40000300800 */
[--C-:B----4-:R-:W-:Y:S01]  /*424a0*/  IMAD.X R5, R5, 0x1, R0.reuse, P5 ;  /* 0x0000000105057824 */ /* 0x110fe200028e0600 */
[-C--:B------:R-:W-:Y:S01]  /*424b0*/  IADD3 R22, P5, R22, R3.reuse, RZ ;  /* 0x0000000316167210 */ /* 0x080fe20007fbe0ff */
[--C-:B--2---:R-:W-:Y:S01]  /*424c0*/  IMAD.X R4, R4, 0x1, R0.reuse, P2 ;  /* 0x0000000104047824 */ /* 0x104fe200010e0600 */
[-C--:B---3--:R-:W-:Y:S01]  /*424d0*/  IADD3 R21, P2, R21, R3.reuse, RZ ;  /* 0x0000000315157210 */ /* 0x088fe20007f5e0ff */
        /* <DEDUP_REMOVED lines=2543> */
[----:B------:R-:W-:Y:S01]  /*4c3d0*/  IADD3 R32, P1, R32, R3, RZ ;  /* 0x0000000320207210 */ /* 0x000fe20007f3e0ff */
[----:B------:R0:W-:Y:S01]  /*4c3e0*/  STL [R1+0x26f8], R23 ;  /* 0x0026f81701007387 */ /* 0x0001e20000100800 */
[--C-:B------:R-:W-:Y:S02]  /*4c3f0*/  IMAD.X R33, R33, 0x1, R0.reuse, P4 ;  /* 0x0000000121217824 */ /* 0x100fe400020e0600 */
[----:B------:R0:W-:Y:S01]  /*4c400*/  STL [R1+0x2738], R26 ;  /* 0x0027381a01007387 */ /* 0x0001e20000100800 */
[----:B------:R-:W-:Y:S01]  /*4c410*/  IADD3 R31, P4, R31, UR8, RZ ;  /* 0x000000081f1f7c10 */ /* 0x000fe2000ff9e0ff */
[----:B------:R0:W-:Y:S01]  /*4c420*/  STL [R1+0x26f0], R35 ;  /* 0x0026f02301007387 */ /* 0x0001e20000100800 */
[----:B------:R-:W-:-:S02]  /*4c430*/  IMAD.X R36, R36, 0x1, R0, P3 ;  /* 0x0000000124247824 */ /* 0x000fc400018e0600 */
[----:B------:R0:W-:Y:S01]  /*4c440*/  STL [R1+0x2744], R34 ;  /* 0x0027442201007387 */ /* 0x0001e20000100800 */
[----:B------:R-:W-:Y:S01]  /*4c450*/  IADD3 R37, P3, R37, UR8, RZ ;  /* 0x0000000825257c10 */ /* 0x000fe2000ff7e0ff */
[----:B------:R0:W-:Y:S01]  /*4c460*/  STL [R1+0x17cc], R32 ;  /* 0x0017cc2001007387 */ /* 0x0001e20000100800 */
[--C-:B------:R-:W-:Y:S02]  /*4c470*/  IMAD.X R38, R38, 0x1, R0.reuse, P6 ;  /* 0x0000000126267824 */ /* 0x100fe400030e0600 */
[----:B------:R0:W-:Y:S01]  /*4c480*/  STL [R1+0x272c], R33 ;  /* 0x00272c2101007387 */ /* 0x0001e20000100800 */
[----:B------:R-:W-:Y:S01]  /*4c490*/  IADD3 R39, P6, R39, UR8, RZ ;  /* 0x0000000827277c10 */ /* 0x000fe2000ffde0ff */
[----:B------:R0:W-:Y:S01]  /*4c4a0*/  STL [R1+0x2764], R31 ;  /* 0x0027641f01007387 */ /* 0x0001e20000100800 */
[--C-:B------:R-:W-:Y:S02]  /*4c4b0*/  IMAD.X R52, R52, 0x1, R0.reuse, P5 ;  /* 0x0000000134347824 */ /* 0x100fe400028e0600 */
[----:B------:R1:W-:Y:S02]  /*4c4c0*/  STL [R1+0x2714], R36 ;  /* 0x0027142401007387 */ /* 0x0003e40000100800 */
[----:B------:R2:W-:Y:S01]  /*4c4d0*/  STL [R1+0x27cc], R37 ;  /* 0x0027cc2501007387 */ /* 0x0005e20000100800 */
[----:B------:R-:W-:Y:S01]  /*4c4e0*/  IADD3 R53, P5, R53, UR8, RZ ;  /* 0x0000000835357c10 */ /* 0x000fe2000ffbe0ff */
[----:B------:R3:W-:Y:S01]  /*4c4f0*/  STL [R1+0x2704], R38 ;  /* 0x0027042601007387 */ /* 0x0007e20000100800 */
[----:B------:R-:W-:-:S02]  /*4c500*/  IMAD.X R54, R54, 0x1, R0, P2 ;  /* 0x0000000136367824 */ /* 0x000fc400010e0600 */
[----:B------:R3:W-:Y:S02]  /*4c510*/  STL [R1+0x27c8], R39 ;  /* 0x0027c82701007387 */ /* 0x0007e40000100800 */
[----:B------:R3:W-:Y:S01]  /*4c520*/  STL [R1+0x26f4], R52 ;  /* 0x0026f43401007387 */ /* 0x0007e20000100800 */
[----:B------:R-:W-:Y:S01]  /*4c530*/  IADD3 R55, P2, R55, UR8, RZ ;  /* 0x0000000837377c10 */ /* 0x000fe2000ff5e0ff */
        /* <DEDUP_REMOVED lines=34> */
[----:B----4-:R-:W-:Y:S01]  /*4c760*/  IMAD.X R5, R5, 0x1, R0, P1 ;  /* 0x0000000105057824 */ /* 0x010fe200008e0600 */
[----:B------:R-:W-:-:S02]  /*4c770*/  IADD3 R22, P1, R22, UR8, RZ ;  /* 0x0000000816167c10 */ /* 0x000fc4000ff3e0ff */
[----:B--2---:R-:W-:Y:S02]  /*4c780*/  IADD3.X R4, R4, UR5, RZ, P4, !PT ;  /* 0x0000000504047c10 */ /* 0x004fe4000a7fe4ff */
[----:B---3--:R-:W-:Y:S02]  /*4c790*/  IADD3 R21, P4, R21, UR8, RZ ;  /* 0x0000000815157c10 */ /* 0x008fe4000ff9e0ff */
[----:B------:R-:W-:Y:S01]  /*4c7a0*/  IADD3.X R16, R16, UR5, RZ, P3, !PT ;  /* 0x0000000510107c10 */ /* 0x000fe20009ffe4ff */
[----:B------:R0:W-:Y:S01]  /*4c7b0*/  STL [R1+0x17c8], R5 ;  /* 0x0017c80501007387 */ /* 0x0001e20000100800 */
[----:B------:R-:W-:Y:S01]  /*4c7c0*/  IADD3 R20, P3, R20, UR8, RZ ;  /* 0x0000000814147c10 */ /* 0x000fe2000ff7e0ff */
[----:B------:R1:W-:Y:S01]  /*4c7d0*/  STL [R1+0x27bc], R22 ;  /* 0x0027bc1601007387 */ /* 0x0003e20000100800 */
        /* <DEDUP_REMOVED lines=43> */
[----:B------:R1:W-:Y:S02]  /*4ca90*/  STL [R1+0x27ec], R36 ;  /* 0x0027ec2401007387 */ /* 0x0003e40000100800 */
[----:B------:R2:W-:Y:S01]  /*4caa0*/  STL [R1+0x278c], R37 ;  /* 0x00278c2501007387 */ /* 0x0005e20000100800 */
[----:B------:R-:W-:Y:S01]  /*4cab0*/  IADD3.X R53, R53, UR5, RZ, P3, !PT ;  /* 0x0000000535357c10 */ /* 0x000fe20009ffe4ff */
[----:B------:R3:W-:Y:S01]  /*4cac0*/  STL [R1+0x27f4], R38 ;  /* 0x0027f42601007387 */ /* 0x0007e20000100800 */
[----:B------:R-:W-:Y:S01]  /*4cad0*/  IADD3 R54, P3, R54, UR8, RZ ;  /* 0x0000000836367c10 */ /* 0x000fe2000ff7e0ff */
[----:B------:R3:W-:Y:S02]  /*4cae0*/  STL [R1+0x2784], R39 ;  /* 0x0027842701007387 */ /* 0x0007e40000100800 */
[----:B------:R3:W-:Y:S01]  /*4caf0*/  STL [R1+0x27fc], R52 ;  /* 0x0027fc3401007387 */ /* 0x0007e20000100800 */
[----:B------:R-:W-:Y:S01]  /*4cb00*/  IADD3.X R55, R55, UR5, RZ, P6, !PT ;  /* 0x0000000537377c10 */ /* 0x000fe2000b7fe4ff */
        /* <DEDUP_REMOVED lines=34> */
[----:B----4-:R-:W-:-:S02]  /*4cd30*/  IADD3 R5, P6, R5, UR8, RZ ;  /* 0x0000000805057c10 */ /* 0x010fc4000ffde0ff */
[----:B------:R-:W-:Y:S02]  /*4cd40*/  IADD3.X R22, R22, UR5, RZ, P5, !PT ;  /* 0x0000000516167c10 */ /* 0x000fe4000affe4ff */
[----:B--2---:R-:W-:Y:S02]  /*4cd50*/  IADD3 R4, P5, R4, UR8, RZ ;  /* 0x0000000804047c10 */ /* 0x004fe4000ffbe0ff */
[----:B---3--:R-:W-:Y:S01]  /*4cd60*/  IADD3.X R21, R21, UR5, RZ, P2, !PT ;  /* 0x0000000515157c10 */ /* 0x008fe200097fe4ff */
        /* <DEDUP_REMOVED lines=47> */
[----:B------:R1:W-:Y:S02]  /*4d060*/  STL [R1+0x2800], R36 ;  /* 0x0028002401007387 */ /* 0x0003e40000100800 */
[----:B------:R2:W-:Y:S01]  /*4d070*/  STL [R1+0x2870], R37 ;  /* 0x0028702501007387 */ /* 0x0005e20000100800 */
[----:B------:R-:W-:Y:S01]  /*4d080*/  IADD3 R53, P2, R53, UR8, RZ ;  /* 0x0000000835357c10 */ /* 0x000fe2000ff5e0ff */
[----:B------:R3:W-:Y:S01]  /*4d090*/  STL [R1+0x2808], R38 ;  /* 0x0028082601007387 */ /* 0x0007e20000100800 */
[----:B------:R-:W-:Y:S01]  /*4d0a0*/  IADD3.X R54, R54, UR5, RZ, P1, !PT ;  /* 0x0000000536367c10 */ /* 0x000fe20008ffe4ff */
        /* <DEDUP_REMOVED lines=37> */
[----:B----4-:R-:W-:-:S02]  /*4d300*/  IADD3.X R5, R5, UR5, RZ, P4, !PT ;  /* 0x0000000505057c10 */ /* 0x010fc4000a7fe4ff */
[----:B------:R-:W-:Y:S02]  /*4d310*/  IADD3 R22, P4, R22, UR8, RZ ;  /* 0x0000000816167c10 */ /* 0x000fe4000ff9e0ff */
        /* <DEDUP_REMOVED lines=90> */
[----:B------:R-:W3:Y:S03]  /*4d8c0*/  LDL.LU R55, [R1+0x292c] ;  /* 0x00292c0001377983 */ /* 0x000ee60000300800 */
[----:B------:R-:W0:Y:S01]  /*4d8d0*/  S2R R2, SR_TID.X ;  /* 0x0000000000027919 */ /* 0x000e220000002100 */
[----:B------:R-:W-:-:S02]  /*4d8e0*/  IMAD.MOV.U32 R8, RZ, RZ, R9 ;  /* 0x000000ffff087224 */ /* 0x000fc400078e0009 */
[----:B------:R-:W-:Y:S01]  /*4d8f0*/  IMAD.MOV.U32 R9, RZ, RZ, R6 ;  /* 0x000000ffff097224 */ /* 0x000fe200078e0006 */
[----:B0-----:R-:W-:-:S05]  /*4d900*/  LOP3.LUT R2, R2, 0x1f, RZ, 0xc0, !PT ;  /* 0x0000001f02027812 */ /* 0x001fca00078ec0ff */
[----:B------:R-:W-:Y:S01]  /*4d910*/  IMAD.SHL.U32 R2, R2, 0x2, RZ ;  /* 0x0000000202027824 */ /* 0x000fe200078e00ff */
[----:B----4-:R-:W-:Y:S02]  /*4d920*/  IADD3 R5, P5, R5, UR8, RZ ;  /* 0x0000000805057c10 */ /* 0x010fe4000ffbe0ff */
[----:B------:R-:W-:Y:S02]  /*4d930*/  IADD3.X R22, R22, UR5, RZ, P2, !PT ;  /* 0x0000000516167c10 */ /* 0x000fe400097fe4ff */
[----:B--2---:R-:W-:Y:S02]  /*4d940*/  IADD3 R4, P2, R4, UR8, RZ ;  /* 0x0000000804047c10 */ /* 0x004fe4000ff5e0ff */
[----:B---3--:R-:W-:Y:S01]  /*4d950*/  IADD3.X R21, R21, UR5, RZ, P1, !PT ;  /* 0x0000000515157c10 */ /* 0x008fe20008ffe4ff */
[----:B------:R-:W-:Y:S01]  /*4d960*/  IADD3 R16, P1, R16, UR8, RZ ;  /* 0x0000000810107c10 */ /* 0x000fe2000ff3e0ff */
[----:B------:R-:W-:Y:S01]  /*4d970*/  STL [R1+0x2908], R5 ;  /* 0x0029080501007387 */ /* 0x000fe20000100800 */
[----:B------:R-:W-:Y:S01]  /*4d980*/  IADD3.X R20, R20, UR5, RZ, P4, !PT ;  /* 0x0000000514147c10 */ /* 0x000fe2000a7fe4ff */
[----:B------:R-:W-:Y:S01]  /*4d990*/  STL [R1+0x28a4], R22 ;  /* 0x0028a41601007387 */ /* 0x000fe20000100800 */
        /* <DEDUP_REMOVED lines=47> */
[----:B------:R1:W-:Y:S02]  /*4dc90*/  STL [R1+0x2904], R38 ;  /* 0x0029042601007387 */ /* 0x0003e40000100800 */
[----:B0-----:R-:W-:-:S02]  /*4dca0*/  IMAD.MOV.U32 R4, RZ, RZ, R10 ;  /* 0x000000ffff047224 */ /* 0x001fc400078e000a */
[----:B------:R-:W-:Y:S01]  /*4dcb0*/  IMAD.MOV.U32 R5, RZ, RZ, R7 ;  /* 0x000000ffff057224 */ /* 0x000fe200078e0007 */
[----:B------:R1:W-:Y:S01]  /*4dcc0*/  STL [R1+0x290c], R39 ;  /* 0x00290c2701007387 */ /* 0x0003e20000100800 */
[----:B------:R-:W-:Y:S01]  /*4dcd0*/  IADD3.X R55, R55, UR5, RZ, P5, !PT ;  /* 0x0000000537377c10 */ /* 0x000fe2000affe4ff */
[----:B------:R1:W-:Y:S02]  /*4dce0*/  STL [R1+0x2914], R52 ;  /* 0x0029143401007387 */ /* 0x0003e40000100800 */
[----:B------:R1:W-:Y:S01]  /*4dcf0*/  STL [R1+0x291c], R53 ;  /* 0x00291c3501007387 */ /* 0x0003e20000100800 */
[----:B------:R1:W-:Y:S01]  /*4dd00*/  STL [R1+0x2924], R54 ;  /* 0x0029243601007387 */ /* 0x0003e20000100800 */
[----:B------:R1:W-:Y:S02]  /*4dd10*/  STL.64 [R1+0x1050], R4 ;  /* 0x0010500401007387 */ /* 0x0003e40000100a00 */
[----:B------:R1:W-:Y:S02]  /*4dd20*/  STL [R1+0x292c], R55 ;  /* 0x00292c3701007387 */ /* 0x0003e40000100800 */
[----:B------:R1:W-:Y:S01]  /*4dd30*/  STL.64 [R1+0x1048], R8 ;  /* 0x0010480801007387 */ /* 0x0003e20000100a00 */
[----:B------:R-:W-:Y:S01]  /*4dd40*/  @!P0 CALL.REL.NOINC `(.L_x_1) ;  /* 0x0000001000008944 */ /* 0x000fe20003c00000 */
[----:B------:R-:W-:Y:S05]  /*4dd50*/  BRA `(.L_x_2) ;  /* 0xfffc61e000007947 */ /* 0x000fea000383ffff */
.L_x_1:
[----:B-1----:R-:W2:Y:S01]  /*4dd60*/  LDL.LU R27, [R1+0x69c] ;  /* 0x00069c00011b7983 */ /* 0x002ea20000300800 */
[----:B------:R-:W-:-:S02]  /*4dd70*/  IMAD.MOV.U32 R12, RZ, RZ, R18 ;  /* 0x000000ffff0c7224 */ /* 0x000fc400078e0012 */
[----:B------:R-:W-:Y:S01]  /*4dd80*/  IMAD.MOV.U32 R17, RZ, RZ, R19 ;  /* 0x000000ffff117224 */ /* 0x000fe200078e0013 */
[----:B------:R-:W2:Y:S01]  /*4dd90*/  LDL.LU R23, [R1+0x698] ;  /* 0x0006980001177983 */ /* 0x000ea20000300800 */
[----:B------:R-:W-:Y:S02]  /*4dda0*/  IMAD.MOV.U32 R8, RZ, RZ, R14 ;  /* 0x000000ffff087224 */ /* 0x000fe400078e000e */
[----:B------:R-:W-:Y:S01]  /*4ddb0*/  IMAD.MOV.U32 R5, RZ, RZ, R15 ;  /* 0x000000ffff057224 */ /* 0x000fe200078e000f */
[----:B------:R-:W3:Y:S01]  /*4ddc0*/  LDL.LU R26, [R1+0x9fc] ;  /* 0x0009fc00011a7983 */ /* 0x000ee20000300800 */
[----:B------:R-:W-:Y:S02]  /*4ddd0*/  IMAD.MOV.U32 R22, RZ, RZ, R40 ;  /* 0x000000ffff167224 */ /* 0x000fe400078e0028 */
[----:B------:R-:W-:Y:S01]  /*4dde0*/  IMAD.MOV.U32 R4, RZ, RZ, R41 ;  /* 0x000000ffff047224 */ /* 0x000fe200078e0029 */
[----:B------:R-:W3:Y:S01]  /*4ddf0*/  LDL.LU R35, [R1+0x9f8] ;  /* 0x0009f80001237983 */ /* 0x000ee20000300800 */
[----:B------:R-:W-:-:S02]  /*4de00*/  IMAD.MOV.U32 R21, RZ, RZ, R42 ;  /* 0x000000ffff157224 */ /* 0x000fc400078e002a */
[----:B------:R-:W-:Y:S01]  /*4de10*/  IMAD.MOV.U32 R16, RZ, RZ, R43 ;  /* 0x000000ffff107224 */ /* 0x000fe200078e002b */
[----:B------:R-:W4:Y:S01]  /*4de20*/  LDL.LU R34, [R1+0xa0c] ;  /* 0x000a0c0001227983 */ /* 0x000f220000300800 */
[----:B------:R-:W-:Y:S02]  /*4de30*/  IMAD.MOV.U32 R20, RZ, RZ, R44 ;  /* 0x000000ffff147224 */ /* 0x000fe400078e002c */
[----:B------:R-:W-:Y:S01]  /*4de40*/  IMAD.MOV.U32 R13, RZ, RZ, R45 ;  /* 0x000000ffff0d7224 */ /* 0x000fe200078e002d */
[----:B------:R-:W4:Y:S01]  /*4de50*/  LDL.LU R32, [R1+0xa08] ;  /* 0x000a080001207983 */ /* 0x000f220000300800 */
[----:B------:R-:W-:Y:S02]  /*4de60*/  IMAD.MOV.U32 R24, RZ, RZ, R46 ;  /* 0x000000ffff187224 */ /* 0x000fe400078e002e */
[----:B------:R-:W-:Y:S01]  /*4de70*/  IMAD.MOV.U32 R28, RZ, RZ, R47 ;  /* 0x000000ffff1c7224 */ /* 0x000fe200078e002f */
[----:B------:R-:W4:Y:S01]  /*4de80*/  LDL.LU R33, [R1+0xa1c] ;  /* 0x000a1c0001217983 */ /* 0x000f220000300800 */
[----:B------:R-:W-:-:S02]  /*4de90*/  IMAD.MOV.U32 R25, RZ, RZ, R48 ;  /* 0x000000ffff197224 */ /* 0x000fc400078e0030 */
[----:B------:R-:W-:Y:S01]  /*4dea0*/  IMAD.MOV.U32 R29, RZ, RZ, R49 ;  /* 0x000000ffff1d7224 */ /* 0x000fe200078e0031 */
[----:B------:R-:W4:Y:S01]  /*4deb0*/  LDL.LU R31, [R1+0xa18] ;  /* 0x000a1800011f7983 */ /* 0x000f220000300800 */
[----:B------:R-:W-:Y:S02]  /*4dec0*/  IMAD.MOV.U32 R11, RZ, RZ, R50 ;  /* 0x000000ffff0b7224 */ /* 0x000fe400078e0032 */
[----:B------:R-:W-:Y:S01]  /*4ded0*/  IMAD.MOV.U32 R30, RZ, RZ, R51 ;  /* 0x000000ffff1e7224 */ /* 0x000fe200078e0033 */
        /* <DEDUP_REMOVED lines=20> */
[----:B------:R-:W-:-:S03]  /*4e020*/  F2FP.PACK_AB R3, R8, R5 ;  /* 0x000000050803723e */ /* 0x000fc600000000ff */
[----:B------:R-:W4:Y:S01]  /*4e030*/  LDL.LU R52, [R1+0x2d4] ;  /* 0x0002d40001347983 */ /* 0x000f220000300800 */
[----:B------:R-:W-:-:S03]  /*4e040*/  F2FP.PACK_AB R2, R22, R4 ;  /* 0x000000041602723e */ /* 0x000fc600000000ff */
[----:B------:R-:W4:Y:S01]  /*4e050*/  LDL.LU R53, [R1+0x2d0] ;  /* 0x0002d00001357983 */ /* 0x000f220000300800 */
[----:B------:R-:W-:-:S03]  /*4e060*/  F2FP.PACK_AB R0, R21, R16 ;  /* 0x000000101500723e */ /* 0x000fc600000000ff */
[----:B------:R-:W4:Y:S04]  /*4e070*/  LDL.LU R54, [R1+0x2e4] ;  /* 0x0002e40001367983 */ /* 0x000f280000300800 */
[----:B------:R-:W4:Y:S04]  /*4e080*/  LDL.LU R55, [R1+0x2e0] ;  /* 0x0002e00001377983 */ /* 0x000f280000300800 */
[----:B-----5:R-:W-:Y:S04]  /*4e090*/  STL [R1+0x2b8c], R57 ;  /* 0x002b8c3901007387 */ /* 0x020fe80000100800 */
[----:B------:R0:W-:Y:S04]  /*4e0a0*/  STL [R1+0x111c], R3 ;  /* 0x00111c0301007387 */ /* 0x0001e80000100800 */
[----:B------:R1:W-:Y:S01]  /*4e0b0*/  STL [R1+0x1118], R2 ;  /* 0x0011180201007387 */ /* 0x0003e20000100800 */
[----:B0-----:R-:W-:-:S03]  /*4e0c0*/  F2FP.PACK_AB R3, R20, R13 ;  /* 0x0000000d1403723e */ /* 0x001fc600000000ff */
[----:B------:R0:W-:Y:S01]  /*4e0d0*/  STL [R1+0x1114], R0 ;  /* 0x0011140001007387 */ /* 0x0001e20000100800 */
[----:B-1----:R-:W-:-:S03]  /*4e0e0*/  F2FP.PACK_AB R2, R17, R12 ;  /* 0x0000000c1102723e */ /* 0x002fc600000000ff */
[----:B------:R1:W-:Y:S01]  /*4e0f0*/  STL [R1+0x1110], R3 ;  /* 0x0011100301007387 */ /* 0x0003e20000100800 */
[----:B0-----:R-:W-:-:S03]  /*4e100*/  F2FP.PACK_AB R0, R30, R11 ;  /* 0x0000000b1e00723e */ /* 0x001fc600000000ff */
[----:B------:R0:W-:Y:S01]  /*4e110*/  STL [R1+0x110c], R2 ;  /* 0x00110c0201007387 */ /* 0x0001e20000100800 */
[----:B-1----:R-:W-:-:S03]  /*4e120*/  F2FP.PACK_AB R3, R29, R25 ;  /* 0x000000191d03723e */ /* 0x002fc600000000ff */
[----:B------:R2:W-:Y:S04]  /*4e130*/  STL [R1+0x1108], R0 ;  /* 0x0011080001007387 */ /* 0x0005e80000100800 */
[----:B------:R3:W-:Y:S01]  /*4e140*/  STL [R1+0x1104], R3 ;  /* 0x0011040301007387 */ /* 0x0007e20000100800 */
[----:B0-----:R-:W-:-:S05]  /*4e150*/  F2FP.PACK_AB R2, R28, R24 ;  /* 0x000000181c02723e */ /* 0x001fca00000000ff */
[----:B------:R4:W-:Y:S01]  /*4e160*/  STL [R1+0x1100], R2 ;  /* 0x0011000201007387 */ /* 0x0009e20000100800 */
[----:B--2---:R-:W-:Y:S02]  /*4e170*/  F2FP.PACK_AB R0, R27, R23 ;  /* 0x000000171b00723e */ /* 0x004fe400000000ff */
[----:B---3--:R-:W-:-:S03]  /*4e180*/  F2FP.PACK_AB R3, R26, R35 ;  /* 0x000000231a03723e */ /* 0x008fc600000000ff */
[----:B------:R0:W-:Y:S04]  /*4e190*/  STL [R1+0x10fc], R0 ;  /* 0x0010fc0001007387 */ /* 0x0001e80000100800 */
[----:B------:R1:W-:Y:S01]  /*4e1a0*/  STL [R1+0x10f8], R3 ;  /* 0x0010f80301007387 */ /* 0x0003e20000100800 */
[----:B----4-:R-:W-:Y:S02]  /*4e1b0*/  F2FP.PACK_AB R2, R34, R32 ;  /* 0x000000202202723e */ /* 0x010fe400000000ff */
[----:B0-----:R-:W-:-:S03]  /*4e1c0*/  F2FP.PACK_AB R0, R33, R31 ;  /* 0x0000001f2100723e */ /* 0x001fc600000000ff */
[----:B------:R0:W-:Y:S01]  /*4e1d0*/  STL [R1+0x10f4], R2 ;  /* 0x0010f40201007387 */ /* 0x0001e20000100800 */
[----:B-1----:R-:W-:-:S03]  /*4e1e0*/  F2FP.PACK_AB R3, R36, R37 ;  /* 0x000000252403723e */ /* 0x002fc600000000ff */
[----:B------:R1:W-:Y:S04]  /*4e1f0*/  STL [R1+0x10f0], R0 ;  /* 0x0010f00001007387 */ /* 0x0003e80000100800 */
[----:B------:R2:W-:Y:S01]  /*4e200*/  STL [R1+0x10ec], R3 ;  /* 0x0010ec0301007387 */ /* 0x0005e20000100800 */
[----:B0-----:R-:W-:Y:S02]  /*4e210*/  F2FP.PACK_AB R2, R38, R39 ;  /* 0x000000272602723e */ /* 0x001fe400000000ff */
[----:B-1----:R-:W-:-:S03]  /*4e220*/  F2FP.PACK_AB R0, R18, R19 ;  /* 0x000000131200723e */ /* 0x002fc600000000ff */
[----:B------:R0:W-:Y:S01]  /*4e230*/  STL [R1+0x10e8], R2 ;  /* 0x0010e80201007387 */ /* 0x0001e20000100800 */
[----:B--2---:R-:W-:-:S03]  /*4e240*/  F2FP.PACK_AB R3, R14, R15 ;  /* 0x0000000f0e03723e */ /* 0x004fc600000000ff */
        /* <DEDUP_REMOVED lines=13> */
[----:B------:R-:W-:Y:S04]  /*4e320*/  STL [R1+0x10c8], R3 ;  /* 0x0010c80301007387 */ /* 0x000fe80000100800 */
[----:B------:R-:W2:Y:S01]  /*4e330*/  LDL.LU R57, [R1+0xd68] ;  /* 0x000d680001397983 */ /* 0x000ea20000300800 */
[----:B0-----:R-:W-:Y:S02]  /*4e340*/  F2FP.PACK_AB R2, R52, R53 ;  /* 0x000000353402723e */ /* 0x001fe400000000ff */
[----:B-1----:R-:W-:-:S03]  /*4e350*/  F2FP.PACK_AB R0, R54, R55 ;  /* 0x000000373600723e */ /* 0x002fc600000000ff */
[----:B------:R-:W-:Y:S04]  /*4e360*/  STL [R1+0x10c4], R2 ;  /* 0x0010c40201007387 */ /* 0x000fe80000100800 */
[----:B--2---:R0:W-:Y:S04]  /*4e370*/  STL [R1+0x2bec], R57 ;  /* 0x002bec3901007387 */ /* 0x0041e80000100800 */
[----:B------:R-:W-:Y:S04]  /*4e380*/  STL [R1+0x10c0], R0 ;  /* 0x0010c00001007387 */ /* 0x000fe80000100800 */
[----:B0-----:R-:W2:Y:S04]  /*4e390*/  LDL.LU R57, [R1+0x48] ;  /* 0x0000480001397983 */ /* 0x001ea80000300800 */
[----:B------:R-:W3:Y:S04]  /*4e3a0*/  LDL.LU R56, [R1+0xd7c] ;  /* 0x000d7c0001387983 */ /* 0x000ee80000300800 */
[----:B---3--:R0:W-:Y:S04]  /*4e3b0*/  STL [R1+0x2be8], R56 ;  /* 0x002be83801007387 */ /* 0x0081e80000100800 */
[----:B0-----:R-:W3:Y:S04]  /*4e3c0*/  LDL.LU R56, [R1+0xd6c] ;  /* 0x000d6c0001387983 */ /* 0x001ee80000300800 */
[----:B---3--:R0:W-:Y:S04]  /*4e3d0*/  STL [R1+0x2bf0], R56 ;  /* 0x002bf03801007387 */ /* 0x0081e80000100800 */
[----:B0-----:R-:W2:Y:S04]  /*4e3e0*/  LDL.LU R56, [R1+0x4c] ;  /* 0x00004c0001387983 */ /* 0x001ea80000300800 */
[----:B------:R-:W3:Y:S04]  /*4e3f0*/  LDL.LU R60, [R1+0xd78] ;  /* 0x000d7800013c7983 */ /* 0x000ee80000300800 */
[----:B------:R-:W4:Y:S04]  /*4e400*/  LDL.LU R61, [R1+0xd8c] ;  /* 0x000d8c00013d7983 */ /* 0x000f280000300800 */
[----:B------:R-:W4:Y:S04]  /*4e410*/  LDL.LU R58, [R1+0xd88] ;  /* 0x000d8800013a7983 */ /* 0x000f280000300800 */
[----:B------:R-:W3:Y:S04]  /*4e420*/  LDL.LU R59, [R1+0x44] ;  /* 0x00004400013b7983 */ /* 0x000ee80000300800 */
        /* <DEDUP_REMOVED lines=54> */
[----:B------:R-:W3:Y:S01]  /*4e790*/  LDL.LU R55, [R1+0x6c0] ;  /* 0x0006c00001377983 */ /* 0x000ee20000300800 */
[----:B--2---:R-:W-:-:S03]  /*4e7a0*/  F2FP.PACK_AB R57, R56, R57 ;  /* 0x000000393839723e */ /* 0x004fc600000000ff */
[----:B------:R-:W2:Y:S04]  /*4e7b0*/  LDL.LU R56, [R1+0x2bf0] ;  /* 0x002bf00001387983 */ /* 0x000ea80000300800 */
[----:B------:R0:W-:Y:S04]  /*4e7c0*/  STL [R1+0x10bc], R57 ;  /* 0x0010bc3901007387 */ /* 0x0001e80000100800 */
[----:B0-----:R-:W2:Y:S02]  /*4e7d0*/  LDL.LU R57, [R1+0x2bec] ;  /* 0x002bec0001397983 */ /* 0x001ea40000300800 */
[----:B--2---:R-:W-:-:S02]  /*4e7e0*/  F2FP.PACK_AB R57, R56, R57 ;  /* 0x000000393839723e */ /* 0x004fc400000000ff */
[----:B------:R-:W2:Y:S01]  /*4e7f0*/  LDL.LU R56, [R1+0x2be8] ;  /* 0x002be80001387983 */ /* 0x000ea20000300800 */
[----:B---3--:R-:W-:-:S03]  /*4e800*/  F2FP.PACK_AB R3, R0, R3 ;  /* 0x000000030003723e */ /* 0x008fc600000000ff */
[----:B------:R4:W-:Y:S01]  /*4e810*/  STL [R1+0x10b8], R57 ;  /* 0x0010b83901007387 */ /* 0x0009e20000100800 */
[----:B------:R-:W-:Y:S02]  /*4e820*/  F2FP.PACK_AB R0, R9, R6 ;  /* 0x000000060900723e */ /* 0x000fe400000000ff */
[----:B----4-:R-:W-:Y:S02]  /*4e830*/  F2FP.PACK_AB R57, R61, R58 ;  /* 0x0000003a3d39723e */ /* 0x010fe400000000ff */
[----:B--2---:R-:W-:Y:S02]  /*4e840*/  F2FP.PACK_AB R60, R56, R60 ;  /* 0x0000003c383c723e */ /* 0x004fe400000000ff */
[----:B------:R-:W-:-:S03]  /*4e850*/  F2FP.PACK_AB R56, R59, R2 ;  /* 0x000000023b38723e */ /* 0x000fc600000000ff */
[----:B------:R-:W-:Y:S01]  /*4e860*/  STL [R1+0x10b4], R60 ;  /* 0x0010b43c01007387 */ /* 0x000fe20000100800 */
[----:B------:R-:W-:-:S03]  /*4e870*/  F2FP.PACK_AB R2, R10, R7 ;  /* 0x000000070a02723e */ /* 0x000fc600000000ff */
[----:B------:R-:W-:Y:S04]  /*4e880*/  STL [R1+0x10b0], R57 ;  /* 0x0010b03901007387 */ /* 0x000fe80000100800 */
[----:B------:R-:W-:Y:S04]  /*4e890*/  STL [R1+0x10ac], R56 ;  /* 0x0010ac3801007387 */ /* 0x000fe80000100800 */
        /* <DEDUP_REMOVED lines=899> */
[----:B------:R-:W3:Y:S04]  /*520d0*/  LDL.LU R37, [R1] ;  /* 0x0000000001257983 */ /* 0x000ee80000300800 */
        /* <DEDUP_REMOVED lines=33> */
[----:B------:R-:W-:Y:S02]  /*522f0*/  F2FP.PACK_AB R56, R59, R2 ;  /* 0x000000023b38723e */ /* 0x000fe400000000ff */
[----:B------:R-:W-:Y:S01]  /*52300*/  F2FP.PACK_AB R2, R10, R7 ;  /* 0x000000070a02723e */ /* 0x000fe200000000ff */
[----:B------:R-:W-:Y:S04]  /*52310*/  STL [R1+0x404], R60 ;  /* 0x0004043c01007387 */ /* 0x000fe80000100800 */
[----:B------:R-:W-:Y:S04]  /*52320*/  STL [R1+0x400], R57 ;  /* 0x0004003901007387 */ /* 0x000fe80000100800 */
[----:B------:R-:W-:Y:S04]  /*52330*/  STL [R1+0x3fc], R56 ;  /* 0x0003fc3801007387 */ /* 0x000fe80000100800 */
[----:B------:R0:W-:Y:S04]  /*52340*/  STL [R1+0x3f8], R3 ;  /* 0x0003f80301007387 */ /* 0x0001e80000100800 */
        /* <DEDUP_REMOVED lines=46> */
[----:B------:R-:W-:Y:S04]  /*52630*/  STL [R1+0x358], R3 ;  /* 0x0003580301007387 */ /* 0x000fe80000100800 */
[----:B------:R-:W2:Y:S04]  /*52640*/  LDL.LU R57, [R1+0xd98] ;  /* 0x000d980001397983 */ /* 0x000ea80000300800 */
[----:B------:R-:W-:Y:S04]  /*52650*/  STL [R1+0x354], R2 ;  /* 0x0003540201007387 */ /* 0x000fe80000100800 */
[----:B------:R-:W3:Y:S01]  /*52660*/  LDL.LU R56, [R1+0xdac] ;  /* 0x000dac0001387983 */ /* 0x000ee20000300800 */
[----:B0-----:R-:W-:-:S05]  /*52670*/  F2FP.PACK_AB R0, R54, R55 ;  /* 0x000000373600723e */ /* 0x001fca00000000ff */
[----:B------:R-:W-:Y:S04]  /*52680*/  STL [R1+0x350], R0 ;  /* 0x0003500001007387 */ /* 0x000fe80000100800 */
        /* <DEDUP_REMOVED lines=63> */
[----:B------:R0:W-:Y:S01]  /*52a80*/  STL [R1+0x34c], R57 ;  /* 0x00034c3901007387 */ /* 0x0001e20000100800 */
[----:B----4-:R-:W-:-:S03]  /*52a90*/  F2FP.PACK_AB R58, R61, R58 ;  /* 0x0000003a3d3a723e */ /* 0x010fc600000000ff */
[----:B0-----:R-:W4:Y:S01]  /*52aa0*/  LDL.LU R57, [R1+0x2b8c] ;  /* 0x002b8c0001397983 */ /* 0x001f220000300800 */
[----:B---3--:R-:W-:Y:S02]  /*52ab0*/  F2FP.PACK_AB R3, R0, R3 ;  /* 0x000000030003723e */ /* 0x008fe400000000ff */
[----:B------:R-:W-:Y:S02]  /*52ac0*/  F2FP.PACK_AB R0, R9, R6 ;  /* 0x000000060900723e */ /* 0x000fe400000000ff */
        /* <DEDUP_REMOVED lines=53> */
[----:B------:R-:W-:Y:S01]  /*52e20*/  STL [R1+0x2dc], R3 ;  /* 0x0002dc0301007387 */ /* 0x000fe20000100800 */
[----:B0-----:R-:W-:-:S03]  /*52e30*/  F2FP.PACK_AB R0, R54, R55 ;  /* 0x000000373600723e */ /* 0x001fc600000000ff */
[----:B------:R-:W2:Y:S04]  /*52e40*/  LDL.LU R54, [R1+0x704] ;  /* 0x0007040001367983 */ /* 0x000ea80000300800 */
[----:B------:R-:W-:Y:S04]  /*52e50*/  STL [R1+0x2d8], R2 ;  /* 0x0002d80201007387 */ /* 0x000fe80000100800 */
[----:B------:R-:W2:Y:S04]  /*52e60*/  LDL.LU R55, [R1+0x700] ;  /* 0x0007000001377983 */ /* 0x000ea80000300800 */
[----:B------:R2:W-:Y:S04]  /*52e70*/  STL [R1+0x2d4], R0 ;  /* 0x0002d40001007387 */ /* 0x0005e80000100800 */
        /* <DEDUP_REMOVED lines=38> */
[----:B--2---:R-:W-:-:S05]  /*530e0*/  F2FP.PACK_AB R0, R54, R55 ;  /* 0x000000373600723e */ /* 0x004fca00000000ff */
[----:B------:R3:W-:Y:S04]  /*530f0*/  STL [R1+0x2d0], R0 ;  /* 0x0002d00001007387 */ /* 0x0007e80000100800 */
        /* <DEDUP_REMOVED lines=8> */
[----:B------:R-:W2:Y:S01]  /*53180*/  LDL.LU R52, [R1+0x160] ;  /* 0x0001600001347983 */ /* 0x000ea20000300800 */
[----:B---3--:R-:W-:-:S02]  /*53190*/  F2FP.PACK_AB R0, R5, R22 ;  /* 0x000000160500723e */ /* 0x008fc400000000ff */
[----:B------:R-:W-:Y:S02]  /*531a0*/  F2FP.PACK_AB R3, R4, R21 ;  /* 0x000000150403723e */ /* 0x000fe400000000ff */
[----:B------:R-:W-:Y:S01]  /*531b0*/  F2FP.PACK_AB R2, R16, R20 ;  /* 0x000000141002723e */ /* 0x000fe200000000ff */
[----:B------:R0:W-:Y:S04]  /*531c0*/  STL [R1+0x2cc], R0 ;  /* 0x0002cc0001007387 */ /* 0x0001e80000100800 */
[----:B------:R4:W-:Y:S01]  /*531d0*/  STL [R1+0x2c8], R3 ;  /* 0x0002c80301007387 */ /* 0x0009e20000100800 */
[----:B0-----:R-:W-:-:S03]  /*531e0*/  F2FP.PACK_AB R0, R13, R17 ;  /* 0x000000110d00723e */ /* 0x001fc600000000ff */
[----:B------:R0:W-:Y:S01]  /*531f0*/  STL [R1+0x2c4], R2 ;  /* 0x0002c40201007387 */ /* 0x0001e20000100800 */
[----:B----4-:R-:W-:-:S03]  /*53200*/  F2FP.PACK_AB R3, R12, R30 ;  /* 0x0000001e0c03723e */ /* 0x010fc600000000ff */
        /* <DEDUP_REMOVED lines=9> */
[----:B---3--:R-:W-:-:S03]  /*532a0*/  F2FP.PACK_AB R0, R35, R34 ;  /* 0x000000222300723e */ /* 0x008fc600000000ff */
[----:B------:R1:W-:Y:S04]  /*532b0*/  STL [R1+0x22c], R2 ;  /* 0x00022c0201007387 */ /* 0x0003e80000100800 */
[----:B------:R3:W-:Y:S01]  /*532c0*/  STL [R1+0x228], R0 ;  /* 0x0002280001007387 */ /* 0x0007e20000100800 */
[----:B0-----:R-:W-:Y:S02]  /*532d0*/  F2FP.PACK_AB R3, R32, R33 ;  /* 0x000000212003723e */ /* 0x001fe400000000ff */
[----:B-1----:R-:W-:-:S03]  /*532e0*/  F2FP.PACK_AB R2, R31, R36 ;  /* 0x000000241f02723e */ /* 0x002fc600000000ff */
[----:B------:R0:W-:Y:S04]  /*532f0*/  STL [R1+0x224], R3 ;  /* 0x0002240301007387 */ /* 0x0001e80000100800 */
[----:B------:R1:W-:Y:S01]  /*53300*/  STL [R1+0x220], R2 ;  /* 0x0002200201007387 */ /* 0x0003e20000100800 */
[----:B---3--:R-:W-:-:S05]  /*53310*/  F2FP.PACK_AB R0, R37, R38 ;  /* 0x000000262500723e */ /* 0x008fca00000000ff */
[----:B------:R3:W-:Y:S01]  /*53320*/  STL [R1+0x21c], R0 ;  /* 0x00021c0001007387 */ /* 0x0007e20000100800 */
[----:B0-----:R-:W-:Y:S02]  /*53330*/  F2FP.PACK_AB R3, R39, R18 ;  /* 0x000000122703723e */ /* 0x001fe400000000ff */
[----:B-1----:R-:W-:-:S03]  /*53340*/  F2FP.PACK_AB R2, R19, R14 ;  /* 0x0000000e1302723e */ /* 0x002fc600000000ff */
[----:B------:R-:W-:Y:S04]  /*53350*/  STL [R1+0x218], R3 ;  /* 0x0002180301007387 */ /* 0x000fe80000100800 */
[----:B------:R-:W-:Y:S01]  /*53360*/  STL [R1+0x214], R2 ;  /* 0x0002140201007387 */ /* 0x000fe20000100800 */
[----:B---3--:R-:W-:Y:S02]  /*53370*/  F2FP.PACK_AB R0, R15, R40 ;  /* 0x000000280f00723e */ /* 0x008fe400000000ff */
[----:B------:R-:W-:-:S05]  /*53380*/  F2FP.PACK_AB R59, R41, R42 ;  /* 0x0000002a293b723e */ /* 0x000fca00000000ff */
[----:B------:R-:W-:Y:S01]  /*53390*/  STL [R1+0x2a8c], R59 ;  /* 0x002a8c3b01007387 */ /* 0x000fe20000100800 */
[----:B------:R-:W-:-:S03]  /*533a0*/  F2FP.PACK_AB R58, R43, R44 ;  /* 0x0000002c2b3a723e */ /* 0x000fc600000000ff */
[----:B------:R-:W-:Y:S01]  /*533b0*/  STL [R1+0x210], R0 ;  /* 0x0002100001007387 */ /* 0x000fe20000100800 */
[----:B------:R-:W-:-:S03]  /*533c0*/  F2FP.PACK_AB R57, R45, R57 ;  /* 0x000000392d39723e */ /* 0x000fc600000000ff */
[----:B------:R-:W-:Y:S04]  /*533d0*/  STL [R1+0x2a90], R58 ;  /* 0x002a903a01007387 */ /* 0x000fe80000100800 */
[----:B------:R-:W-:Y:S01]  /*533e0*/  STL [R1+0x2a94], R57 ;  /* 0x002a943901007387 */ /* 0x000fe20000100800 */
[----:B--2---:R-:W-:Y:S02]  /*533f0*/  F2FP.PACK_AB R56, R46, R47 ;  /* 0x0000002f2e38723e */ /* 0x004fe400000000ff */
[----:B------:R-:W-:-:S03]  /*53400*/  F2FP.PACK_AB R55, R48, R55 ;  /* 0x000000373037723e */ /* 0x000fc600000000ff */
[----:B------:R-:W-:Y:S01]  /*53410*/  STL [R1+0x2a98], R56 ;  /* 0x002a983801007387 */ /* 0x000fe20000100800 */
[----:B------:R-:W-:-:S03]  /*53420*/  F2FP.PACK_AB R54, R49, R54 ;  /* 0x000000363136723e */ /* 0x000fc600000000ff */
[----:B------:R-:W-:Y:S01]  /*53430*/  STL [R1+0x2a9c], R55 ;  /* 0x002a9c3701007387 */ /* 0x000fe20000100800 */
[----:B------:R-:W-:-:S03]  /*53440*/  F2FP.PACK_AB R53, R50, R53 ;  /* 0x000000353235723e */ /* 0x000fc600000000ff */
[----:B------:R-:W-:Y:S04]  /*53450*/  STL [R1+0x2aa0], R54 ;  /* 0x002aa03601007387 */ /* 0x000fe80000100800 */
[----:B------:R-:W-:Y:S01]  /*53460*/  STL [R1+0x2aa4], R53 ;  /* 0x002aa43501007387 */ /* 0x000fe20000100800 */
[----:B------:R-:W-:-:S03]  /*53470*/  F2FP.PACK_AB R52, R51, R52 ;  /* 0x000000343334723e */ /* 0x000fc600000000ff */
[----:B------:R-:W2:Y:S04]  /*53480*/  LDL.LU R29, [R1+0xaac] ;  /* 0x000aac00011d7983 */ /* 0x000ea80000300800 */
[----:B------:R-:W2:Y:S04]  /*53490*/  LDL.LU R51, [R1+0xaa8] ;  /* 0x000aa80001337983 */ /* 0x000ea80000300800 */
        /* <DEDUP_REMOVED lines=30> */
[----:B------:R-:W-:Y:S01]  /*53680*/  STL [R1+0x2aa8], R52 ;  /* 0x002aa83401007387 */ /* 0x000fe20000100800 */
[----:B--2---:R-:W-:-:S02]  /*53690*/  F2FP.PACK_AB R51, R29, R51 ;  /* 0x000000331d33723e */ /* 0x004fc400000000ff */
[----:B---3--:R-:W-:-:S03]  /*536a0*/  F2FP.PACK_AB R50, R25, R50 ;  /* 0x000000321932723e */ /* 0x008fc600000000ff */
[----:B------:R-:W-:Y:S01]  /*536b0*/  STL [R1+0x2aac], R51 ;  /* 0x002aac3301007387 */ /* 0x000fe20000100800 */
[----:B----4-:R-:W-:-:S03]  /*536c0*/  F2FP.PACK_AB R49, R28, R49 ;  /* 0x000000311c31723e */ /* 0x010fc600000000ff */
[----:B------:R-:W-:Y:S01]  /*536d0*/  STL [R1+0x2ab0], R50 ;  /* 0x002ab03201007387 */ /* 0x000fe20000100800 */
[----:B------:R-:W-:-:S03]  /*536e0*/  F2FP.PACK_AB R48, R24, R48 ;  /* 0x000000301830723e */ /* 0x000fc600000000ff */
[----:B------:R0:W-:Y:S01]  /*536f0*/  STL [R1+0x2ab4], R49 ;  /* 0x002ab43101007387 */ /* 0x0001e20000100800 */
[----:B------:R-:W-:-:S03]  /*53700*/  F2FP.PACK_AB R47, R27, R47 ;  /* 0x0000002f1b2f723e */ /* 0x000fc600000000ff */
[----:B------:R-:W-:Y:S01]  /*53710*/  STL [R1+0x2ab8], R48 ;  /* 0x002ab83001007387 */ /* 0x000fe20000100800 */
        /* <DEDUP_REMOVED lines=19> */
[----:B------:R-:W-:Y:S04]  /*53850*/  STL [R1+0x2ae0], R38 ;  /* 0x002ae02601007387 */ /* 0x000fe80000100800 */
[----:B------:R-:W-:Y:S04]  /*53860*/  STL [R1+0x2ae4], R37 ;  /* 0x002ae42501007387 */ /* 0x000fe80000100800 */
        /* <DEDUP_REMOVED lines=31> */
[----:B------:R-:W4:Y:S04]  /*53a60*/  LDL.LU R14, [R1+0x4b4] ;  /* 0x0004b400010e7983 */ /* 0x000f280000300800 */
[----:B------:R-:W4:Y:S04]  /*53a70*/  LDL.LU R15, [R1+0x4b0] ;  /* 0x0004b000010f7983 */ /* 0x000f280000300800 */
[----:B------:R-:W-:Y:S01]  /*53a80*/  STL [R1+0x2ae8], R36 ;  /* 0x002ae82401007387 */ /* 0x000fe20000100800 */
[----:B--2---:R-:W-:Y:S02]  /*53a90*/  F2FP.PACK_AB R35, R10, R35 ;  /* 0x000000230a23723e */ /* 0x004fe400000000ff */
[----:B---3--:R-:W-:-:S03]  /*53aa0*/  F2FP.PACK_AB R34, R7, R34 ;  /* 0x000000220722723e */ /* 0x008fc600000000ff */
[----:B------:R-:W-:Y:S01]  /*53ab0*/  STL [R1+0x2aec], R35 ;  /* 0x002aec2301007387 */ /* 0x000fe20000100800 */
[----:B----4-:R-:W-:-:S03]  /*53ac0*/  F2FP.PACK_AB R33, R9, R33 ;  /* 0x000000210921723e */ /* 0x010fc600000000ff */
        /* <DEDUP_REMOVED lines=26> */
[----:B0-----:R-:W2:Y:S04]  /*53c70*/  LDL.LU R49, [R1+0xe7c] ;  /* 0x000e7c0001317983 */ /* 0x001ea80000300800 */
[----:B------:R-:W2:Y:S04]  /*53c80*/  LDL.LU R19, [R1+0xe78] ;  /* 0x000e780001137983 */ /* 0x000ea80000300800 */
[----:B------:R-:W3:Y:S04]  /*53c90*/  LDL.LU R50, [R1+0xe8c] ;  /* 0x000e8c0001327983 */ /* 0x000ee80000300800 */
[----:B------:R-:W3:Y:S04]  /*53ca0*/  LDL.LU R18, [R1+0xe88] ;  /* 0x000e880001127983 */ /* 0x000ee80000300800 */
[----:B------:R-:W4:Y:S01]  /*53cb0*/  LDL.LU R51, [R1+0xe9c] ;  /* 0x000e9c0001337983 */ /* 0x000f220000300800 */
[----:B------:R-:W-:-:S03]  /*53cc0*/  F2FP.PACK_AB R20, R14, R15 ;  /* 0x0000000f0e14723e */ /* 0x000fc600000000ff */
        /* <DEDUP_REMOVED lines=57> */
[----:B------:R0:W-:Y:S04]  /*54060*/  STL [R1+0x2b64], R5 ;  /* 0x002b640501007387 */ /* 0x0001e80000100800 */
[----:B0-----:R-:W2:Y:S04]  /*54070*/  LDL.LU R5, [R1+0xf0c] ;  /* 0x000f0c0001057983 */ /* 0x001ea80000300800 */
[----:B--2---:R0:W-:Y:S04]  /*54080*/  STL [R1+0x2b80], R5 ;  /* 0x002b800501007387 */ /* 0x0041e80000100800 */
[----:B0-----:R-:W2:Y:S04]  /*54090*/  LDL.LU R5, [R1+0xefc] ;  /* 0x000efc0001057983 */ /* 0x001ea80000300800 */
[----:B--2---:R0:W-:Y:S04]  /*540a0*/  STL [R1+0x2b84], R5 ;  /* 0x002b840501007387 */ /* 0x0041e80000100800 */
[----:B0-----:R-:W2:Y:S04]  /*540b0*/  LDL.LU R5, [R1+0xee8] ;  /* 0x000ee80001057983 */ /* 0x001ea80000300800 */
[----:B------:R-:W3:Y:S01]  /*540c0*/  LDL.LU R6, [R1+0xf08] ;  /* 0x000f080001067983 */ /* 0x000ee20000300800 */
[----:B------:R-:W-:-:S03]  /*540d0*/  F2FP.PACK_AB R4, R3, R4 ;  /* 0x000000040304723e */ /* 0x000fc600000000ff */
[----:B---3--:R0:W-:Y:S04]  /*540e0*/  STL [R1+0x2b88], R6 ;  /* 0x002b880601007387 */ /* 0x0081e80000100800 */
[----:B0-----:R-:W2:Y:S04]  /*540f0*/  LDL.LU R6, [R1+0xeec] ;  /* 0x000eec0001067983 */ /* 0x001ea80000300800 */
[----:B------:R-:W3:Y:S04]  /*54100*/  LDL.LU R7, [R1+0xf1c] ;  /* 0x000f1c0001077983 */ /* 0x000ee80000300800 */
        /* <DEDUP_REMOVED lines=57> */
[----:B------:R0:W-:Y:S04]  /*544a0*/  STL [R1+0x2b68], R4 ;  /* 0x002b680401007387 */ /* 0x0001e80000100800 */
[----:B0-----:R-:W3:Y:S01]  /*544b0*/  LDL.LU R4, [R1+0xef8] ;  /* 0x000ef80001047983 */ /* 0x001ee20000300800 */
[----:B--2---:R-:W-:-:S03]  /*544c0*/  F2FP.PACK_AB R5, R6, R5 ;  /* 0x000000050605723e */ /* 0x004fc600000000ff */
[----:B------:R-:W2:Y:S04]  /*544d0*/  LDL.LU R6, [R1+0x2b88] ;  /* 0x002b880001067983 */ /* 0x000ea80000300800 */
[----:B------:R0:W-:Y:S04]  /*544e0*/  STL [R1+0x4c], R5 ;  /* 0x00004c0501007387 */ /* 0x0001e80000100800 */
[----:B0-----:R-:W3:Y:S02]  /*544f0*/  LDL.LU R5, [R1+0x2b84] ;  /* 0x002b840001057983 */ /* 0x001ee40000300800 */
[----:B---3--:R-:W-:-:S02]  /*54500*/  F2FP.PACK_AB R4, R5, R4 ;  /* 0x000000040504723e */ /* 0x008fc400000000ff */
[----:B------:R-:W2:Y:S04]  /*54510*/  LDL.LU R5, [R1+0x2b80] ;  /* 0x002b800001057983 */ /* 0x000ea80000300800 */
[----:B------:R2:W-:Y:S02]  /*54520*/  STL [R1+0x48], R4 ;  /* 0x0000480401007387 */ /* 0x0005e40000100800 */
[----:B--2---:R-:W-:Y:S02]  /*54530*/  F2FP.PACK_AB R4, R5, R6 ;  /* 0x000000060504723e */ /* 0x004fe400000000ff */
[----:B------:R-:W-:Y:S02]  /*54540*/  F2FP.PACK_AB R6, R7, R8 ;  /* 0x000000080706723e */ /* 0x000fe400000000ff */
[----:B----4-:R-:W-:Y:S01]  /*54550*/  F2FP.PACK_AB R5, R9, R10 ;  /* 0x0000000a0905723e */ /* 0x010fe200000000ff */
        /* <DEDUP_REMOVED lines=49> */
[----:B------:R-:W-:Y:S01]  /*54870*/  STL [R1+0xa0], R6 ;  /* 0x0000a00601007387 */ /* 0x000fe20000100800 */
[----:B--2---:R-:W-:-:S03]  /*54880*/  F2FP.PACK_AB R4, R59, R60 ;  /* 0x0000003c3b04723e */ /* 0x004fc600000000ff */
[----:B------:R-:W-:Y:S04]  /*54890*/  STL [R1+0xbc], R5 ;  /* 0x0000bc0501007387 */ /* 0x000fe80000100800 */
[----:B------:R0:W-:Y:S04]  /*548a0*/  STL [R1+0xb8], R4 ;  /* 0x0000b80401007387 */ /* 0x0001e80000100800 */
[----:B0-----:R-:W2:Y:S01]  /*548b0*/  LDL.LU R4, [R1+0x1e8] ;  /* 0x0001e80001047983 */ /* 0x001ea20000300800 */
[----:B------:R-:W-:Y:S02]  /*548c0*/  F2FP.PACK_AB R2, R61, R2 ;  /* 0x000000023d02723e */ /* 0x000fe400000000ff */
[----:B------:R-:W-:-:S03]  /*548d0*/  F2FP.PACK_AB R0, R0, R3 ;  /* 0x000000030000723e */ /* 0x000fc600000000ff */
        /* <DEDUP_REMOVED lines=73> */
[----:B------:R-:W2:Y:S04]  /*54d70*/  LDL.LU R5, [R1+0x2b74] ;  /* 0x002b740001057983 */ /* 0x000ea80000300800 */
[----:B------:R2:W-:Y:S01]  /*54d80*/  STL [R1+0xc8], R4 ;  /* 0x0000c80401007387 */ /* 0x0005e20000100800 */
[----:B---3--:R-:W-:Y:S02]  /*54d90*/  F2FP.PACK_AB R2, R61, R2 ;  /* 0x000000023d02723e */ /* 0x008fe400000000ff */
[----:B--2---:R-:W-:Y:S02]  /*54da0*/  F2FP.PACK_AB R4, R5, R6 ;  /* 0x000000060504723e */ /* 0x004fe400000000ff */
[----:B----4-:R-:W-:Y:S02]  /*54db0*/  F2FP.PACK_AB R6, R7, R8 ;  /* 0x000000080706723e */ /* 0x010fe400000000ff */
[----:B------:R-:W-:Y:S01]  /*54dc0*/  F2FP.PACK_AB R5, R9, R10 ;  /* 0x0000000a0905723e */ /* 0x000fe200000000ff */
        /* <DEDUP_REMOVED lines=53> */
[----:B0-----:R-:W2:Y:S04]  /*55120*/  LDL.LU R4, [R1+0x5a8] ;  /* 0x0005a80001047983 */ /* 0x001ea80000300800 */
[----:B------:R-:W-:Y:S04]  /*55130*/  STL [R1+0x134], R2 ;  /* 0x0001340201007387 */ /* 0x000fe80000100800 */
[----:B------:R-:W3:Y:S01]  /*55140*/  LDL.LU R5, [R1+0x5bc] ;  /* 0x0005bc0001057983 */ /* 0x000ee20000300800 */
[----:B------:R-:W-:-:S05]  /*55150*/  F2FP.PACK_AB R0, R0, R3 ;  /* 0x000000030000723e */ /* 0x000fca00000000ff */
        /* <DEDUP_REMOVED lines=61> */
[----:B------:R-:W4:Y:S01]  /*55530*/  LDL.LU R3, [R1+0x250] ;  /* 0x0002500001037983 */ /* 0x000f220000300800 */
[----:B--2---:R-:W-:-:S03]  /*55540*/  F2FP.PACK_AB R4, R5, R4 ;  /* 0x000000040504723e */ /* 0x004fc600000000ff */
        /* <DEDUP_REMOVED lines=129> */
[----:B0-----:R0:W5:Y:S01]  /*55d60*/  LDL.LU R4, [R1+0x2b68] ;  /* 0x002b680001047983 */ /* 0x0011620000300800 */
[----:B---3--:R-:W-:Y:S02]  /*55d70*/  F2FP.PACK_AB R10, R9, R10 ;  /* 0x0000000a090a723e */ /* 0x008fe400000000ff */
[----:B------:R-:W-:Y:S02]  /*55d80*/  F2FP.PACK_AB R12, R11, R12 ;  /* 0x0000000c0b0c723e */ /* 0x000fe400000000ff */
[----:B------:R-:W-:Y:S02]  /*55d90*/  F2FP.PACK_AB R14, R13, R14 ;  /* 0x0000000e0d0e723e */ /* 0x000fe400000000ff */
[----:B------:R-:W-:Y:S02]  /*55da0*/  F2FP.PACK_AB R16, R15, R16 ;  /* 0x000000100f10723e */ /* 0x000fe400000000ff */
[----:B------:R-:W-:Y:S02]  /*55db0*/  F2FP.PACK_AB R18, R17, R18 ;  /* 0x000000121112723e */ /* 0x000fe400000000ff */
[----:B------:R-:W-:-:S02]  /*55dc0*/  F2FP.PACK_AB R20, R19, R20 ;  /* 0x000000141314723e */ /* 0x000fc400000000ff */
[----:B------:R-:W-:Y:S02]  /*55dd0*/  F2FP.PACK_AB R22, R21, R22 ;  /* 0x000000161516723e */ /* 0x000fe400000000ff */
        /* <DEDUP_REMOVED lines=19> */
[----:B--2---:R-:W-:Y:S02]  /*55f10*/  F2FP.PACK_AB R6, R5, R6 ;  /* 0x000000060506723e */ /* 0x004fe400000000ff */
[----:B------:R0:W5:Y:S04]  /*55f20*/  LDL.LU R5, [R1+0x2b64] ;  /* 0x002b640001057983 */ /* 0x0001680000300800 */
[----:B------:R1:W-:Y:S04]  /*55f30*/  STL [R1+0x1cc], R6 ;  /* 0x0001cc0601007387 */ /* 0x0003e80000100800 */
[----:B-1----:R0:W5:Y:S04]  /*55f40*/  LDL.LU R6, [R1+0x2b60] ;  /* 0x002b600001067983 */ /* 0x0021680000300800 */
        /* <DEDUP_REMOVED lines=55> */
[----:B------:R1:W-:Y:S04]  /*562c0*/  STL [R1], R44 ;  /* 0x0000002c01007387 */ /* 0x0003e80000100800 */
        /* <DEDUP_REMOVED lines=11> */
[----:B------:R1:W-:Y:S01]  /*56380*/  STL [R1+0x10], R52 ;  /* 0x0000103401007387 */ /* 0x0003e20000100800 */
[----:B------:R-:W-:-:S03]  /*56390*/  F2FP.PACK_AB R0, R0, R3 ;  /* 0x000000030000723e */ /* 0x000fc600000000ff */
[----:B-1----:R0:W5:Y:S04]  /*563a0*/  LDL.LU R52, [R1+0x2aa8] ;  /* 0x002aa80001347983 */ /* 0x0021680000300800 */
[----:B------:R0:W5:Y:S04]  /*563b0*/  LDL.LU R53, [R1+0x2aa4] ;  /* 0x002aa40001357983 */ /* 0x0001680000300800 */
[----:B------:R1:W-:Y:S01]  /*563c0*/  STL [R1+0x2c], R54 ;  /* 0x00002c3601007387 */ /* 0x0003e20000100800 */
[----:B------:R-:W-:-:S03]  /*563d0*/  F2FP.PACK_AB R2, R61, R2 ;  /* 0x000000023d02723e */ /* 0x000fc600000000ff */
        /* <DEDUP_REMOVED lines=8> */
[----:B------:R-:W-:Y:S04]  /*56460*/  STL [R1+0x20], R60 ;  /* 0x0000203c01007387 */ /* 0x000fe80000100800 */
[----:B------:R-:W-:Y:S04]  /*56470*/  STL [R1+0x38], R0 ;  /* 0x0000380001007387 */ /* 0x000fe80000100800 */
[----:B------:R1:W-:Y:S04]  /*56480*/  STL [R1+0x3c], R2 ;  /* 0x00003c0201007387 */ /* 0x0003e80000100800 */
[----:B------:R-:W2:Y:S04]  /*56490*/  LDL.LU R61, [R1+0x674] ;  /* 0x00067400013d7983 */ /* 0x000ea80000300800 */
[----:B-1----:R-:W2:Y:S04]  /*564a0*/  LDL.LU R2, [R1+0x670] ;  /* 0x0006700001027983 */ /* 0x002ea80000300800 */
[----:B------:R-:W3:Y:S04]  /*564b0*/  LDL.LU R0, [R1+0x684] ;  /* 0x0006840001007983 */ /* 0x000ee80000300800 */
[----:B------:R-:W3:Y:S01]  /*564c0*/  LDL.LU R3, [R1+0x680] ;  /* 0x0006800001037983 */ /* 0x000ee20000300800 */
[----:B--2---:R-:W-:-:S02]  /*564d0*/  F2FP.PACK_AB R2, R61, R2 ;  /* 0x000000023d02723e */ /* 0x004fc400000000ff */
[----:B---3--:R-:W-:-:S05]  /*564e0*/  F2FP.PACK_AB R0, R0, R3 ;  /* 0x000000030000723e */ /* 0x008fca00000000ff */
[----:B------:R0:W-:Y:S04]  /*564f0*/  STL [R1+0x30], R0 ;  /* 0x0000300001007387 */ /* 0x0001e80000100800 */
[----:B------:R0:W-:Y:S02]  /*56500*/  STL [R1+0x34], R2 ;  /* 0x0000340201007387 */ /* 0x0001e40000100800 */
.L_x_0:
[----:B0-----:R-:W2:Y:S04]  /*56510*/  LDL.LU R0, [R1+0x30] ;  /* 0x0000300001007983 */ /* 0x001ea80000300800 */
[----:B-----5:R-:W-:Y:S04]  /*56520*/  STL.64 [R1+0x2ef8], R6 ;  /* 0x002ef80601007387 */ /* 0x020fe80000100a00 */
[----:B------:R0:W-:Y:S04]  /*56530*/  STL.64 [R1+0x2ef0], R4 ;  /* 0x002ef00401007387 */ /* 0x0001e80000100a00 */
[----:B0-----:R-:W3:Y:S04]  /*56540*/  LDL.LU R4, [R1+0x1d0] ;  /* 0x0001d00001047983 */ /* 0x001ee80000300800 */
[----:B------:R-:W3:Y:S04]  /*56550*/  LDL.LU R5, [R1+0x1d4] ;  /* 0x0001d40001057983 */ /* 0x000ee80000300800 */
[----:B------:R-:W3:Y:S04]  /*56560*/  LDL.LU R6, [R1+0x1d8] ;  /* 0x0001d80001067983 */ /* 0x000ee80000300800 */
[----:B------:R-:W3:Y:S04]  /*56570*/  LDL.LU R7, [R1+0x1dc] ;  /* 0x0001dc0001077983 */ /* 0x000ee80000300800 */
[----:B------:R-:W-:Y:S04]  /*56580*/  STL.64 [R1+0x2ee8], R10 ;  /* 0x002ee80a01007387 */ /* 0x000fe80000100a00 */
[----:B------:R0:W-:Y:S04]  /*56590*/  STL.64 [R1+0x2ee0], R8 ;  /* 0x002ee00801007387 */ /* 0x0001e80000100a00 */
[----:B0-----:R-:W4:Y:S04]  /*565a0*/  LDL.LU R8, [R1+0x1e0] ;  /* 0x0001e00001087983 */ /* 0x001f280000300800 */
[----:B------:R-:W4:Y:S04]  /*565b0*/  LDL.LU R9, [R1+0x1e4] ;  /* 0x0001e40001097983 */ /* 0x000f280000300800 */
[----:B------:R-:W4:Y:S04]  /*565c0*/  LDL.LU R10, [R1+0x1e8] ;  /* 0x0001e800010a7983 */ /* 0x000f280000300800 */
[----:B------:R-:W4:Y:S04]  /*565d0*/  LDL.LU R11, [R1+0x1ec] ;  /* 0x0001ec00010b7983 */ /* 0x000f280000300800 */
        /* <DEDUP_REMOVED lines=8> */
[----:B------:R0:W-:Y:S04]  /*56660*/  STL.64 [R1+0x2ec8], R18 ;  /* 0x002ec81201007387 */ /* 0x0001e80000100a00 */
[----:B0-----:R-:W4:Y:S04]  /*56670*/  LDL.LU R19, [R1+0x34] ;  /* 0x0000340001137983 */ /* 0x001f280000300800 */
[----:B------:R-:W4:Y:S04]  /*56680*/  LDL.LU R18, [R1+0x2994] ;  /* 0x0029940001127983 */ /* 0x000f280000300800 */
[----:B------:R0:W-:Y:S04]  /*56690*/  STL.64 [R1+0x2ec0], R16 ;  /* 0x002ec01001007387 */ /* 0x0001e80000100a00 */
[----:B0-----:R-:W4:Y:S04]  /*566a0*/  LDL.LU R16, [R1+0x2c] ;  /* 0x00002c0001107983 */ /* 0x001f280000300800 */
[----:B------:R-:W-:Y:S04]  /*566b0*/  STL.64 [R1+0x2eb8], R22 ;  /* 0x002eb81601007387 */ /* 0x000fe80000100a00 */
[----:B------:R0:W-:Y:S04]  /*566c0*/  STL.64 [R1+0x2eb0], R20 ;  /* 0x002eb01401007387 */ /* 0x0001e80000100a00 */
[----:B0-----:R-:W4:Y:S04]  /*566d0*/  LDL.LU R20, [R1] ;  /* 0x0000000001147983 */ /* 0x001f280000300800 */
[----:B------:R-:W4:Y:S04]  /*566e0*/  LDL.LU R21, [R1+0x4] ;  /* 0x0000040001157983 */ /* 0x000f280000300800 */
[----:B------:R-:W4:Y:S04]  /*566f0*/  LDL.LU R22, [R1+0x8] ;  /* 0x0000080001167983 */ /* 0x000f280000300800 */
[----:B------:R-:W4:Y:S01]  /*56700*/  LDL.LU R23, [R1+0xc] ;  /* 0x00000c0001177983 */ /* 0x000f220000300800 */
[----:B--2---:R-:W-:-:S03]  /*56710*/  IMAD.MOV.U32 R17, RZ, RZ, R0 ;  /* 0x000000ffff117224 */ /* 0x004fc600078e0000 */
[----:B------:R-:W2:Y:S04]  /*56720*/  LDL.LU R0, [R1+0x2990] ;  /* 0x0029900001007983 */ /* 0x000ea80000300800 */
[----:B------:R-:W-:Y:S04]  /*56730*/  STL.64 [R1+0x2ea8], R26 ;  /* 0x002ea81a01007387 */ /* 0x000fe80000100a00 */
[----:B------:R0:W-:Y:S04]  /*56740*/  STL.64 [R1+0x2ea0], R24 ;  /* 0x002ea01801007387 */ /* 0x0001e80000100a00 */
[----:B0-----:R-:W2:Y:S04]  /*56750*/  LDL.LU R24, [R1+0x10] ;  /* 0x0000100001187983 */ /* 0x001ea80000300800 */
[----:B------:R-:W2:Y:S04]  /*56760*/  LDL.LU R25, [R1+0x14] ;  /* 0x0000140001197983 */ /* 0x000ea80000300800 */
[----:B------:R-:W2:Y:S04]  /*56770*/  LDL.LU R26, [R1+0x18] ;  /* 0x00001800011a7983 */ /* 0x000ea80000300800 */
[----:B------:R-:W2:Y:S04]  /*56780*/  LDL.LU R27, [R1+0x1c] ;  /* 0x00001c00011b7983 */ /* 0x000ea80000300800 */
[----:B------:R-:W-:Y:S04]  /*56790*/  STL.64 [R1+0x2e98], R30 ;  /* 0x002e981e01007387 */ /* 0x000fe80000100a00 */
[----:B------:R0:W-:Y:S04]  /*567a0*/  STL.64 [R1+0x2e90], R28 ;  /* 0x002e901c01007387 */ /* 0x0001e80000100a00 */
[----:B0-----:R-:W2:Y:S04]  /*567b0*/  LDL.LU R28, [R1+0x20] ;  /* 0x00002000011c7983 */ /* 0x001ea80000300800 */
[----:B------:R-:W2:Y:S04]  /*567c0*/  LDL.LU R29, [R1+0x24] ;  /* 0x00002400011d7983 */ /* 0x000ea80000300800 */
[----:B------:R-:W2:Y:S04]  /*567d0*/  LDL.LU R30, [R1+0x28] ;  /* 0x00002800011e7983 */ /* 0x000ea80000300800 */
[----:B------:R3:W-:Y:S04]  /*567e0*/  STL.64 [R1+0x2e88], R34 ;  /* 0x002e882201007387 */ /* 0x0007e80000100a00 */
[----:B------:R4:W-:Y:S01]  /*567f0*/  STL.64 [R1+0x2e80], R32 ;  /* 0x002e802001007387 */ /* 0x0009e20000100a00 */
[----:B---3--:R-:W-:-:S02]  /*56800*/  IMAD.MOV.U32 R35, RZ, RZ, R2 ;  /* 0x000000ffff237224 */ /* 0x008fc400078e0002 */
[----:B----4-:R-:W-:Y:S02]  /*56810*/  IMAD.MOV.U32 R33, RZ, RZ, R19 ;  /* 0x000000ffff217224 */ /* 0x010fe400078e0013 */
[----:B------:R-:W0:Y:S01]  /*56820*/  S2R R19, SR_TID.X ;  /* 0x0000000000137919 */ /* 0x000e220000002100 */
[----:B------:R-:W-:Y:S02]  /*56830*/  IMAD.MOV.U32 R34, RZ, RZ, R3 ;  /* 0x000000ffff227224 */ /* 0x000fe400078e0003 */
[----:B------:R-:W-:Y:S02]  /*56840*/  IMAD.MOV.U32 R32, RZ, RZ, R17 ;  /* 0x000000ffff207224 */ /* 0x000fe400078e0011 */
[C---:B0-----:R-:W-:Y:S01]  /*56850*/  IMAD.SHL.U32 R2, R19.reuse, 0x20, RZ ;  /* 0x0000002013027824 */ /* 0x041fe200078e00ff */
[----:B------:R-:W-:Y:S01]  /*56860*/  LOP3.LUT R3, R19, 0x1f, RZ, 0xc0, !PT ;  /* 0x0000001f13037812 */ /* 0x000fe200078ec0ff */
[----:B------:R-:W-:Y:S01]  /*56870*/  IMAD.MOV.U32 R31, RZ, RZ, R16 ;  /* 0x000000ffff1f7224 */ /* 0x000fe200078e0010 */
[----:B------:R-:W-:Y:S01]  /*56880*/  BAR.SYNC.DEFER_BLOCKING 0x0 ;  /* 0x0000000000007b1d */ /* 0x000fe20000010000 */
[----:B------:R-:W-:-:S05]  /*56890*/  ISETP.GE.AND P1, PT, R18, c[0x0][0x17c], PT ;  /* 0x00005f0012007a0c */ /* 0x000fca0003f26270 */
[----:B------:R-:W-:Y:S04]  /*568a0*/  STL.64 [R1+0x2e78], R38 ;  /* 0x002e782601007387 */ /* 0x000fe80000100a00 */
[----:B------:R-:W-:Y:S04]  /*568b0*/  STL.64 [R1+0x2e70], R36 ;  /* 0x002e702401007387 */ /* 0x000fe80000100a00 */
[----:B------:R-:W-:Y:S04]  /*568c0*/  STL.64 [R1+0x2e68], R42 ;  /* 0x002e682a01007387 */ /* 0x000fe80000100a00 */
[----:B------:R-:W-:Y:S01]  /*568d0*/  STL.64 [R1+0x2e60], R40 ;  /* 0x002e602801007387 */ /* 0x000fe20000100a00 */
[----:B------:R-:W-:-:S03]  /*568e0*/  LOP3.LUT R60, R60, 0xfffffffd, RZ, 0xc0, !PT ;  /* 0xfffffffd3c3c7812 */ /* 0x000fc600078ec0ff */
[----:B------:R-:W-:Y:S04]  /*568f0*/  STL.64 [R1+0x2e58], R46 ;  /* 0x002e582e01007387 */ /* 0x000fe80000100a00 */
[----:B------:R-:W-:Y:S04]  /*56900*/  STL.64 [R1+0x2e50], R44 ;  /* 0x002e502c01007387 */ /* 0x000fe80000100a00 */
[----:B------:R-:W-:Y:S04]  /*56910*/  STL.64 [R1+0x2e48], R50 ;  /* 0x002e483201007387 */ /* 0x000fe80000100a00 */
[----:B------:R-:W-:Y:S04]  /*56920*/  STL.64 [R1+0x2e40], R48 ;  /* 0x002e403001007387 */ /* 0x000fe80000100a00 */
[----:B------:R-:W-:Y:S04]  /*56930*/  STL.64 [R1+0x2e38], R54 ;  /* 0x002e383601007387 */ /* 0x000fe80000100a00 */
[----:B------:R0:W-:Y:S04]  /*56940*/  STL.64 [R1+0x2e30], R52 ;  /* 0x002e303401007387 */ /* 0x0001e80000100a00 */
[----:B------:R-:W-:Y:S04]  /*56950*/  STL.64 [R1+0x2e28], R58 ;  /* 0x002e283a01007387 */ /* 0x000fe80000100a00 */
[----:B------:R1:W-:Y:S01]  /*56960*/  STL.64 [R1+0x2e20], R56 ;  /* 0x002e203801007387 */ /* 0x0003e20000100a00 */
[----:B--2---:R-:W-:Y:S01]  /*56970*/  ISETP.GE.AND P0, PT, R0, c[0x0][0x17c], PT ;  /* 0x00005f0000007a0c */ /* 0x004fe20003f06270 */
[----:B------:R-:W-:-:S05]  /*56980*/  IMAD.SHL.U32 R0, R19, 0x40, RZ ;  /* 0x0000004013007824 */ /* 0x000fca00078e00ff */
[----:B------:R-:W-:-:S04]  /*56990*/  LOP3.LUT R0, R0, 0x600, RZ, 0xc0, !PT ;  /* 0x0000060000007812 */ /* 0x000fc800078ec0ff */
[----:B------:R-:W-:Y:S01]  /*569a0*/  LOP3.LUT R0, R0, 0x60, R2, 0xf8, !PT ;  /* 0x0000006000007812 */ /* 0x000fe200078ef802 */
[----:B------:R-:W-:-:S05]  /*569b0*/  IMAD.SHL.U32 R2, R19, 0x4, RZ ;  /* 0x0000000413027824 */ /* 0x000fca00078e00ff */
[----:B------:R-:W-:Y:S01]  /*569c0*/  LOP3.LUT R0, R0, 0x70, R2, 0x78, !PT ;  /* 0x0000007000007812 */ /* 0x000fe200078e7802 */
[----:B------:R-:W-:-:S05]  /*569d0*/  IMAD.SHL.U32 R2, R19, 0x100, RZ ;  /* 0x0000010013027824 */ /* 0x000fca00078e00ff */
[----:B------:R-:W-:Y:S01]  /*569e0*/  LOP3.LUT R2, R2, 0x600, RZ, 0xc0, !PT ;  /* 0x0000060002027812 */ /* 0x000fe200078ec0ff */
[----:B------:R-:W-:Y:S04]  /*569f0*/  STS.128 [R0], R32 ;  /* 0x0000002000007388 */ /* 0x000fe80000000c00 */
[----:B------:R-:W-:Y:S01]  /*56a00*/  IMAD R2, R3, 0x10, R2 ;  /* 0x0000001003027824 */ /* 0x000fe200078e0202 */
[----:B------:R-:W-:Y:S04]  /*56a10*/  STS.128 [R0+0x180], R20 ;  /* 0x0001801400007388 */ /* 0x000fe80000000c00 */
[----:B------:R-:W-:Y:S04]  /*56a20*/  STS.128 [R0+0x100], R24 ;  /* 0x0001001800007388 */ /* 0x000fe80000000c00 */
[----:B------:R-:W-:Y:S01]  /*56a30*/  STS.128 [R0+0x80], R28 ;  /* 0x0000801c00007388 */ /* 0x000fe20000000c00 */
[----:B------:R-:W-:-:S06]  /*56a40*/  NOP ;  /* 0x0000000000007918 */ /* 0x000fcc0000000000 */
[----:B------:R-:W2:Y:S01]  /*56a50*/  LDS.128 R16, [R2] ;  /* 0x0000000002107984 */ /* 0x000ea20000000c00 */
[----:B0-----:R-:W-:Y:S02]  /*56a60*/  LOP3.LUT R52, R2, 0x20, RZ, 0x3c, !PT ;  /* 0x0000002002347812 */ /* 0x001fe400078e3cff */
[----:B------:R-:W-:Y:S02]  /*56a70*/  @P0 LOP3.LUT R60, R60, 0x2, RZ, 0xfc, !PT ;  /* 0x000000023c3c0812 */ /* 0x000fe400078efcff */
[C---:B-1----:R-:W-:Y:S01]  /*56a80*/  LOP3.LUT R56, R2.reuse, 0x40, RZ, 0x3c, !PT ;  /* 0x0000004002387812 */ /* 0x042fe200078e3cff */
[----:B------:R-:W0:Y:S01]  /*56a90*/  LDS.128 R24, [R52] ;  /* 0x0000000034187984 */ /* 0x000e220000000c00 */
[----:B------:R-:W-:-:S03]  /*56aa0*/  LOP3.LUT R3, R2, 0x60, RZ, 0x3c, !PT ;  /* 0x0000006002037812 */ /* 0x000fc600078e3cff */
[----:B------:R-:W-:Y:S04]  /*56ab0*/  STL [R1+0x2df8], R60 ;  /* 0x002df83c01007387 */ /* 0x000fe80000100800 */
[----:B------:R-:W1:Y:S04]  /*56ac0*/  LDS.128 R20, [R56] ;  /* 0x0000000038147984 */ /* 0x000e680000000c00 */
[----:B--2---:R-:W-:Y:S04]  /*56ad0*/  STL.64 [R1+0x200], R16 ;  /* 0x0002001001007387 */ /* 0x004fe80000100a00 */
[----:B------:R-:W-:Y:S04]  /*56ae0*/  STL.64 [R1+0x208], R18 ;  /* 0x0002081201007387 */ /* 0x000fe80000100a00 */
[----:B------:R-:W2:Y:S01]  /*56af0*/  LDS.128 R16, [R3] ;  /* 0x0000000003107984 */ /* 0x000ea20000000c00 */
[----:B------:R-:W-:-:S06]  /*56b00*/  NOP ;  /* 0x0000000000007918 */ /* 0x000fcc0000000000 */
[----:B0-----:R-:W-:Y:S04]  /*56b10*/  STL.64 [R1+0x230], R24 ;  /* 0x0002301801007387 */ /* 0x001fe80000100a00 */
[----:B------:R-:W-:Y:S04]  /*56b20*/  STL.64 [R1+0x238], R26 ;  /* 0x0002381a01007387 */ /* 0x000fe80000100a00 */
[----:B-1----:R-:W-:Y:S04]  /*56b30*/  STL.64 [R1+0x370], R20 ;  /* 0x0003701401007387 */ /* 0x002fe80000100a00 */
[----:B------:R-:W-:Y:S04]  /*56b40*/  STL.64 [R1+0x378], R22 ;  /* 0x0003781601007387 */ /* 0x000fe80000100a00 */
[----:B------:R0:W-:Y:S04]  /*56b50*/  STS.128 [R0+0x80], R8 ;  /* 0x0000800800007388 */ /* 0x0001e80000000c00 */
[----:B--2---:R-:W-:Y:S04]  /*56b60*/  STL.64 [R1+0x540], R16 ;  /* 0x0005401001007387 */ /* 0x004fe80000100a00 */
[----:B------:R-:W-:Y:S04]  /*56b70*/  STL.64 [R1+0x548], R18 ;  /* 0x0005481201007387 */ /* 0x000fe80000100a00 */
[----:B0-----:R-:W2:Y:S04]  /*56b80*/  LDL.LU R8, [R1+0x110] ;  /* 0x0001100001087983 */ /* 0x001ea80000300800 */
[----:B------:R-:W2:Y:S04]  /*56b90*/  LDL.LU R9, [R1+0x114] ;  /* 0x0001140001097983 */ /* 0x000ea80000300800 */
[----:B------:R-:W3:Y:S04]  /*56ba0*/  LDL.LU R10, [R1+0x118] ;  /* 0x00011800010a7983 */ /* 0x000ee80000300800 */
[----:B------:R-:W3:Y:S04]  /*56bb0*/  LDL.LU R11, [R1+0x11c] ;  /* 0x00011c00010b7983 */ /* 0x000ee80000300800 */
[----:B---3--:R-:W-:Y:S04]  /*56bc0*/  STL.64 [R1+0x2f18], R10 ;  /* 0x002f180a01007387 */ /* 0x008fe80000100a00 */
[----:B--2---:R0:W-:Y:S04]  /*56bd0*/  STL.64 [R1+0x2f10], R8 ;  /* 0x002f100801007387 */ /* 0x0041e80000100a00 */
[----:B------:R-:W2:Y:S04]  /*56be0*/  LDL.LU R20, [R1+0x140] ;  /* 0x0001400001147983 */ /* 0x000ea80000300800 */
[----:B------:R-:W2:Y:S04]  /*56bf0*/  LDL.LU R21, [R1+0x144] ;  /* 0x0001440001157983 */ /* 0x000ea80000300800 */
[----:B------:R-:W2:Y:S04]  /*56c00*/  LDL.LU R22, [R1+0x148] ;  /* 0x0001480001167983 */ /* 0x000ea80000300800 */
[----:B------:R-:W2:Y:S04]  /*56c10*/  LDL.LU R23, [R1+0x14c] ;  /* 0x00014c0001177983 */ /* 0x000ea80000300800 */
        /* <DEDUP_REMOVED lines=8> */
[----:B0-----:R-:W2:Y:S04]  /*56ca0*/  LDL.LU R8, [R1+0x1c0] ;  /* 0x0001c00001087983 */ /* 0x001ea80000300800 */
[----:B------:R-:W2:Y:S04]  /*56cb0*/  LDL.LU R9, [R1+0x1c4] ;  /* 0x0001c40001097983 */ /* 0x000ea80000300800 */
[----:B------:R-:W2:Y:S04]  /*56cc0*/  LDL.LU R10, [R1+0x1c8] ;  /* 0x0001c800010a7983 */ /* 0x000ea80000300800 */
[----:B------:R-:W2:Y:S04]  /*56cd0*/  LDL.LU R11, [R1+0x1cc] ;  /* 0x0001cc00010b7983 */ /* 0x000ea80000300800 */
        /* <DEDUP_REMOVED lines=20> */
[----:B------:R0:W-:Y:S04]  /*56e20*/  STS.128 [R0], R12 ;  /* 0x0000000c00007388 */ /* 0x0001e80000000c00 */
[----:B------:R1:W-:Y:S04]  /*56e30*/  STS.128 [R0+0x100], R4 ;  /* 0x0001000400007388 */ /* 0x0003e80000000c00 */
[----:B0-----:R-:W3:Y:S04]  /*56e40*/  LDL.LU R12, [R1+0x120] ;  /* 0x00012000010c7983 */ /* 0x001ee80000300800 */
[----:B------:R-:W3:Y:S04]  /*56e50*/  LDL.LU R13, [R1+0x124] ;  /* 0x00012400010d7983 */ /* 0x000ee80000300800 */
[----:B------:R-:W3:Y:S04]  /*56e60*/  LDL.LU R14, [R1+0x128] ;  /* 0x00012800010e7983 */ /* 0x000ee80000300800 */
[----:B------:R-:W3:Y:S04]  /*56e70*/  LDL.LU R15, [R1+0x12c] ;  /* 0x00012c00010f7983 */ /* 0x000ee80000300800 */
[----:B------:R-:W3:Y:S04]  /*56e80*/  LDL.LU R16, [R1+0x130] ;  /* 0x0001300001107983 */ /* 0x000ee80000300800 */
[----:B------:R-:W3:Y:S04]  /*56e90*/  LDL.LU R17, [R1+0x134] ;  /* 0x0001340001117983 */ /* 0x000ee80000300800 */
[----:B------:R-:W3:Y:S04]  /*56ea0*/  LDL.LU R18, [R1+0x138] ;  /* 0x0001380001127983 */ /* 0x000ee80000300800 */
[----:B------:R-:W3:Y:S04]  /*56eb0*/  LDL.LU R19, [R1+0x13c] ;  /* 0x00013c0001137983 */ /* 0x000ee80000300800 */
[----:B-1----:R-:W3:Y:S04]  /*56ec0*/  LDL.LU R4, [R1+0x100] ;  /* 0x0001000001047983 */ /* 0x002ee80000300800 */
[----:B------:R-:W3:Y:S04]  /*56ed0*/  LDL.LU R5, [R1+0x104] ;  /* 0x0001040001057983 */ /* 0x000ee80000300800 */
[----:B------:R-:W3:Y:S04]  /*56ee0*/  LDL.LU R6, [R1+0x108] ;  /* 0x0001080001067983 */ /* 0x000ee80000300800 */
[----:B------:R-:W3:Y:S04]  /*56ef0*/  LDL.LU R7, [R1+0x10c] ;  /* 0x00010c0001077983 */ /* 0x000ee80000300800 */
[----:B--2---:R-:W-:Y:S01]  /*56f00*/  STS.128 [R0+0x180], R8 ;  /* 0x0001800800007388 */ /* 0x004fe20000000c00 */
[----:B------:R-:W-:-:S06]  /*56f10*/  NOP ;  /* 0x0000000000007918 */ /* 0x000fcc0000000000 */
[----:B------:R-:W0:Y:S04]  /*56f20*/  LDS.128 R8, [R2] ;  /* 0x0000000002087984 */ /* 0x000e280000000c00 */
[----:B0-----:R-:W-:Y:S04]  /*56f30*/  STL.64 [R1+0x1c0], R8 ;  /* 0x0001c00801007387 */ /* 0x001fe80000100a00 */
[----:B------:R-:W-:Y:S04]  /*56f40*/  STL.64 [R1+0x1c8], R10 ;  /* 0x0001c80a01007387 */ /* 0x000fe80000100a00 */
[----:B------:R-:W0:Y:S04]  /*56f50*/  LDS.128 R8, [R52] ;  /* 0x0000000034087984 */ /* 0x000e280000000c00 */
[----:B0-----:R-:W-:Y:S04]  /*56f60*/  STL.64 [R1+0x1d0], R8 ;  /* 0x0001d00801007387 */ /* 0x001fe80000100a00 */
[----:B------:R-:W-:Y:S04]  /*56f70*/  STL.64 [R1+0x1d8], R10 ;  /* 0x0001d80a01007387 */ /* 0x000fe80000100a00 */
[----:B------:R-:W0:Y:S04]  /*56f80*/  LDS.128 R8, [R56] ;  /* 0x0000000038087984 */ /* 0x000e280000000c00 */
[----:B0-----:R-:W-:Y:S04]  /*56f90*/  STL.64 [R1+0x360], R8 ;  /* 0x0003600801007387 */ /* 0x001fe80000100a00 */
[----:B------:R-:W-:Y:S04]  /*56fa0*/  STL.64 [R1+0x368], R10 ;  /* 0x0003680a01007387 */ /* 0x000fe80000100a00 */
[----:B------:R-:W0:Y:S01]  /*56fb0*/  LDS.128 R8, [R3] ;  /* 0x0000000003087984 */ /* 0x000e220000000c00 */
[----:B------:R-:W-:-:S06]  /*56fc0*/  NOP ;  /* 0x0000000000007918 */ /* 0x000fcc0000000000 */
[----:B---3--:R-:W-:Y:S04]  /*56fd0*/  STS.128 [R0], R48 ;  /* 0x0000003000007388 */ /* 0x008fe80000000c00 */
[----:B------:R-:W-:Y:S04]  /*56fe0*/  STS.128 [R0+0x80], R44 ;  /* 0x0000802c00007388 */ /* 0x000fe80000000c00 */
[----:B----4-:R-:W-:Y:S04]  /*56ff0*/  STS.128 [R0+0x100], R40 ;  /* 0x0001002800007388 */ /* 0x010fe80000000c00 */
[----:B------:R-:W-:Y:S01]  /*57000*/  STS.128 [R0+0x180], R36 ;  /* 0x0001802400007388 */ /* 0x000fe20000000c00 */
[----:B------:R-:W-:-:S06]  /*57010*/  NOP ;  /* 0x0000000000007918 */ /* 0x000fcc0000000000 */
[----:B------:R-:W1:Y:S04]  /*57020*/  LDS.128 R36, [R2] ;  /* 0x0000000002247984 */ /* 0x000e680000000c00 */
[----:B------:R-:W2:Y:S04]  /*57030*/  LDS.128 R44, [R52] ;  /* 0x00000000342c7984 */ /* 0x000ea80000000c00 */
[----:B------:R-:W3:Y:S04]  /*57040*/  LDS.128 R40, [R56] ;  /* 0x0000000038287984 */ /* 0x000ee80000000c00 */
[----:B0-----:R-:W-:Y:S04]  /*57050*/  STL.64 [R1+0x530], R8 ;  /* 0x0005300801007387 */ /* 0x001fe80000100a00 */
[----:B------:R0:W-:Y:S04]  /*57060*/  STL.64 [R1+0x538], R10 ;  /* 0x0005380a01007387 */ /* 0x0001e80000100a00 */
[----:B0-----:R-:W4:Y:S04]  /*57070*/  LDL.LU.64 R10, [R1+0x2f18] ;  /* 0x002f1800010a7983 */ /* 0x001f280000300a00 */
[----:B------:R-:W4:Y:S04]  /*57080*/  LDL.LU.64 R8, [R1+0x2f10] ;  /* 0x002f100001087983 */ /* 0x000f280000300a00 */
[----:B-1----:R-:W-:Y:S04]  /*57090*/  STL.64 [R1+0x180], R36 ;  /* 0x0001802401007387 */ /* 0x002fe80000100a00 */
[----:B------:R-:W-:Y:S04]  /*570a0*/  STL.64 [R1+0x188], R38 ;  /* 0x0001882601007387 */ /* 0x000fe80000100a00 */
[----:B------:R-:W0:Y:S01]  /*570b0*/  LDS.128 R36, [R3] ;  /* 0x0000000003247984 */ /* 0x000e220000000c00 */
[----:B------:R-:W-:-:S06]  /*570c0*/  NOP ;  /* 0x0000000000007918 */ /* 0x000fcc0000000000 */
[----:B------:R-:W-:Y:S04]  /*570d0*/  STS.128 [R0], R32 ;  /* 0x0000002000007388 */ /* 0x000fe80000000c00 */
[----:B------:R-:W-:Y:S04]  /*570e0*/  STS.128 [R0+0x80], R28 ;  /* 0x0000801c00007388 */ /* 0x000fe80000000c00 */
[----:B------:R-:W-:Y:S04]  /*570f0*/  STS.128 [R0+0x100], R24 ;  /* 0x0001001800007388 */ /* 0x000fe80000000c00 */
[----:B------:R-:W-:Y:S01]  /*57100*/  STS.128 [R0+0x180], R20 ;  /* 0x0001801400007388 */ /* 0x000fe20000000c00 */
[----:B------:R-:W-:-:S06]  /*57110*/  NOP ;  /* 0x0000000000007918 */ /* 0x000fcc0000000000 */
[----:B------:R-:W1:Y:S04]  /*57120*/  LDS.128 R20, [R2] ;  /* 0x0000000002147984 */ /* 0x000e680000000c00 */
[----:B--2---:R-:W-:Y:S04]  /*57130*/  STL.64 [R1+0x190], R44 ;  /* 0x0001902c01007387 */ /* 0x004fe80000100a00 */
[----:B------:R-:W-:Y:S04]  /*57140*/  STL.64 [R1+0x198], R46 ;  /* 0x0001982e01007387 */ /* 0x000fe80000100a00 */
[----:B---3--:R-:W-:Y:S04]  /*57150*/  STL.64 [R1+0x2a0], R40 ;  /* 0x0002a02801007387 */ /* 0x008fe80000100a00 */
[----:B------:R-:W-:Y:S04]  /*57160*/  STL.64 [R1+0x2a8], R42 ;  /* 0x0002a82a01007387 */ /* 0x000fe80000100a00 */
[----:B0-----:R-:W-:Y:S04]  /*57170*/  STL.64 [R1+0x4b0], R36 ;  /* 0x0004b02401007387 */ /* 0x001fe80000100a00 */
[----:B------:R-:W0:Y:S04]  /*57180*/  LDS.128 R28, [R52] ;  /* 0x00000000341c7984 */ /* 0x000e280000000c00 */
[----:B------:R-:W-:Y:S04]  /*57190*/  STL.64 [R1+0x4b8], R38 ;  /* 0x0004b82601007387 */ /* 0x000fe80000100a00 */
[----:B------:R-:W2:Y:S04]  /*571a0*/  LDS.128 R24, [R56] ;  /* 0x0000000038187984 */ /* 0x000ea80000000c00 */
[----:B-1----:R-:W-:Y:S04]  /*571b0*/  STL.64 [R1+0x140], R20 ;  /* 0x0001401401007387 */ /* 0x002fe80000100a00 */
[----:B------:R-:W-:Y:S04]  /*571c0*/  STL.64 [R1+0x148], R22 ;  /* 0x0001481601007387 */ /* 0x000fe80000100a00 */
[----:B------:R-:W1:Y:S01]  /*571d0*/  LDS.128 R20, [R3] ;  /* 0x0000000003147984 */ /* 0x000e620000000c00 */
[----:B------:R-:W-:-:S06]  /*571e0*/  NOP ;  /* 0x0000000000007918 */ /* 0x000fcc0000000000 */
[----:B0-----:R-:W-:Y:S04]  /*571f0*/  STL.64 [R1+0x150], R28 ;  /* 0x0001501c01007387 */ /* 0x001fe80000100a00 */
[----:B------:R-:W-:Y:S04]  /*57200*/  STL.64 [R1+0x158], R30 ;  /* 0x0001581e01007387 */ /* 0x000fe80000100a00 */
[----:B--2---:R-:W-:Y:S04]  /*57210*/  STL.64 [R1+0x290], R24 ;  /* 0x0002901801007387 */ /* 0x004fe80000100a00 */
[----:B------:R-:W-:Y:S04]  /*57220*/  STL.64 [R1+0x298], R26 ;  /* 0x0002981a01007387 */ /* 0x000fe80000100a00 */
[----:B-1----:R-:W-:Y:S04]  /*57230*/  STL.64 [R1+0x4a0], R20 ;  /* 0x0004a01401007387 */ /* 0x002fe80000100a00 */
[----:B------:R-:W-:Y:S04]  /*57240*/  STL.64 [R1+0x4a8], R22 ;  /* 0x0004a81601007387 */ /* 0x000fe80000100a00 */
[----:B------:R-:W2:Y:S04]  /*57250*/  LDL.LU R44, [R1+0x50] ;  /* 0x00005000012c7983 */ /* 0x000ea80000300800 */
[----:B------:R-:W2:Y:S04]  /*57260*/  LDL.LU R45, [R1+0x54] ;  /* 0x00005400012d7983 */ /* 0x000ea80000300800 */
[----:B------:R-:W3:Y:S04]  /*57270*/  LDL.LU R46, [R1+0x58] ;  /* 0x00005800012e7983 */ /* 0x000ee80000300800 */
[----:B------:R-:W3:Y:S04]  /*57280*/  LDL.LU R47, [R1+0x5c] ;  /* 0x00005c00012f7983 */ /* 0x000ee80000300800 */
[----:B------:R0:W-:Y:S04]  /*57290*/  STS.128 [R0], R16 ;  /* 0x0000001000007388 */ /* 0x0001e80000000c00 */
[----:B------:R1:W-:Y:S04]  /*572a0*/  STS.128 [R0+0x80], R12 ;  /* 0x0000800c00007388 */ /* 0x0003e80000000c00 */
[----:B------:R-:W-:Y:S04]  /*572b0*/  STS.128 [R0+0x180], R4 ;  /* 0x0001800400007388 */ /* 0x000fe80000000c00 */
[----:B----4-:R4:W-:Y:S04]  /*572c0*/  STS.128 [R0+0x100], R8 ;  /* 0x0001000800007388 */ /* 0x0109e80000000c00 */
[----:B---3--:R-:W-:Y:S04]  /*572d0*/  STL.64 [R1+0x2f08], R46 ;  /* 0x002f082e01007387 */ /* 0x008fe80000100a00 */
[----:B--2---:R-:W-:Y:S01]  /*572e0*/  STL.64 [R1+0x2f00], R44 ;  /* 0x002f002c01007387 */ /* 0x004fe20000100a00 */
[----:B------:R-:W-:-:S06]  /*572f0*/  NOP ;  /* 0x0000000000007918 */ /* 0x000fcc0000000000 */
[----:B------:R-:W2:Y:S04]  /*57300*/  LDL.LU R32, [R1+0x80] ;  /* 0x0000800001207983 */ /* 0x000ea80000300800 */
[----:B------:R-:W2:Y:S04]  /*57310*/  LDL.LU R33, [R1+0x84] ;  /* 0x0000840001217983 */ /* 0x000ea80000300800 */
[----:B------:R-:W2:Y:S04]  /*57320*/  LDL.LU R34, [R1+0x88] ;  /* 0x0000880001227983 */ /* 0x000ea80000300800 */
[----:B------:R-:W2:Y:S04]  /*57330*/  LDL.LU R35, [R1+0x8c] ;  /* 0x00008c0001237983 */ /* 0x000ea80000300800 */
[----:B0-----:R-:W3:Y:S04]  /*57340*/  LDL.LU R16, [R1+0xc0] ;  /* 0x0000c00001107983 */ /* 0x001ee80000300800 */
[----:B------:R-:W3:Y:S04]  /*57350*/  LDL.LU R17, [R1+0xc4] ;  /* 0x0000c40001117983 */ /* 0x000ee80000300800 */
[----:B------:R-:W3:Y:S04]  /*57360*/  LDL.LU R18, [R1+0xc8] ;  /* 0x0000c80001127983 */ /* 0x000ee80000300800 */
[----:B------:R-:W3:Y:S04]  /*57370*/  LDL.LU R19, [R1+0xcc] ;  /* 0x0000cc0001137983 */ /* 0x000ee80000300800 */
[----:B-1----:R-:W2:Y:S04]  /*57380*/  LDL.LU R12, [R1+0xd0] ;  /* 0x0000d000010c7983 */ /* 0x002ea80000300800 */
[----:B------:R-:W2:Y:S04]  /*57390*/  LDL.LU R13, [R1+0xd4] ;  /* 0x0000d400010d7983 */ /* 0x000ea80000300800 */
[----:B------:R-:W2:Y:S04]  /*573a0*/  LDL.LU R14, [R1+0xd8] ;  /* 0x0000d800010e7983 */ /* 0x000ea80000300800 */
[----:B------:R-:W2:Y:S04]  /*573b0*/  LDL.LU R15, [R1+0xdc] ;  /* 0x0000dc00010f7983 */ /* 0x000ea80000300800 */
[----:B----4-:R-:W4:Y:S04]  /*573c0*/  LDL.LU R8, [R1+0xe0] ;  /* 0x0000e00001087983 */ /* 0x010f280000300800 */
        /* <DEDUP_REMOVED lines=19> */
[----:B------:R-:W0:Y:S04]  /*57500*/  LDS.128 R44, [R2] ;  /* 0x00000000022c7984 */ /* 0x000e280000000c00 */
        /* <DEDUP_REMOVED lines=22> */
[----:B---3--:R-:W-:Y:S04]  /*57670*/  STS.128 [R0+0x180], R16 ;  /* 0x0001801000007388 */ /* 0x008fe80000000c00 */
[----:B--2---:R-:W-:Y:S04]  /*57680*/  STS.128 [R0+0x100], R12 ;  /* 0x0001000c00007388 */ /* 0x004fe80000000c00 */
[----:B----4-:R-:W-:Y:S04]  /*57690*/  STS.128 [R0+0x80], R8 ;  /* 0x0000800800007388 */ /* 0x010fe80000000c00 */
[----:B------:R-:W-:Y:S01]  /*576a0*/  STS.128 [R0], R4 ;  /* 0x0000000400007388 */ /* 0x000fe20000000c00 */
[----:B------:R-:W-:-:S06]  /*576b0*/  NOP ;  /* 0x0000000000007918 */ /* 0x000fcc0000000000 */
[----:B------:R-:W1:Y:S04]  /*576c0*/  LDS.128 R16, [R2] ;  /* 0x0000000002107984 */ /* 0x000e680000000c00 */
[----:B0-----:R-:W-:Y:S04]  /*576d0*/  STL.64 [R1+0x490], R44 ;  /* 0x0004902c01007387 */ /* 0x001fe80000100a00 */
[----:B------:R0:W-:Y:S04]  /*576e0*/  STL.64 [R1+0x498], R46 ;  /* 0x0004982e01007387 */ /* 0x0001e80000100a00 */
[----:B0-----:R-:W2:Y:S04]  /*576f0*/  LDL.LU.64 R46, [R1+0x2f08] ;  /* 0x002f0800012e7983 */ /* 0x001ea80000300a00 */
[----:B------:R-:W2:Y:S04]  /*57700*/  LDL.LU.64 R44, [R1+0x2f00] ;  /* 0x002f0000012c7983 */ /* 0x000ea80000300a00 */
[----:B------:R-:W3:Y:S04]  /*57710*/  LDL.LU.64 R6, [R1+0x2ef8] ;  /* 0x002ef80001067983 */ /* 0x000ee80000300a00 */
[----:B------:R-:W3:Y:S04]  /*57720*/  LDL.LU.64 R4, [R1+0x2ef0] ;  /* 0x002ef00001047983 */ /* 0x000ee80000300a00 */
[----:B------:R-:W3:Y:S04]  /*57730*/  LDL.LU.64 R10, [R1+0x2ee8] ;  /* 0x002ee800010a7983 */ /* 0x000ee80000300a00 */
[----:B------:R-:W3:Y:S04]  /*57740*/  LDL.LU.64 R8, [R1+0x2ee0] ;  /* 0x002ee00001087983 */ /* 0x000ee80000300a00 */
[----:B------:R-:W2:Y:S04]  /*57750*/  LDL.LU.64 R14, [R1+0x2ed8] ;  /* 0x002ed800010e7983 */ /* 0x000ea80000300a00 */
[----:B------:R-:W2:Y:S04]  /*57760*/  LDL.LU.64 R12, [R1+0x2ed0] ;  /* 0x002ed000010c7983 */ /* 0x000ea80000300a00 */
[----:B-1----:R-:W-:Y:S04]  /*57770*/  STL.64 [R1+0xc0], R16 ;  /* 0x0000c01001007387 */ /* 0x002fe80000100a00 */
        /* <DEDUP_REMOVED lines=15> */
[----:B0-----:R-:W-:Y:S04]  /*57870*/  STL.64 [R1+0x480], R16 ;  /* 0x0004801001007387 */ /* 0x001fe80000100a00 */
[----:B------:R0:W-:Y:S04]  /*57880*/  STL.64 [R1+0x488], R18 ;  /* 0x0004881201007387 */ /* 0x0001e80000100a00 */
[----:B0-----:R-:W3:Y:S04]  /*57890*/  LDL.LU.64 R18, [R1+0x2ec8] ;  /* 0x002ec80001127983 */ /* 0x001ee80000300a00 */
[----:B------:R-:W3:Y:S04]  /*578a0*/  LDL.LU.64 R16, [R1+0x2ec0] ;  /* 0x002ec00001107983 */ /* 0x000ee80000300a00 */
[----:B------:R-:W3:Y:S04]  /*578b0*/  LDL.LU.64 R22, [R1+0x2eb8] ;  /* 0x002eb80001167983 */ /* 0x000ee80000300a00 */
[----:B------:R-:W3:Y:S04]  /*578c0*/  LDL.LU.64 R20, [R1+0x2eb0] ;  /* 0x002eb00001147983 */ /* 0x000ee80000300a00 */
[----:B------:R-:W3:Y:S04]  /*578d0*/  LDL.LU.64 R26, [R1+0x2ea8] ;  /* 0x002ea800011a7983 */ /* 0x000ee80000300a00 */
[----:B------:R-:W3:Y:S01]  /*578e0*/  LDL.LU.64 R24, [R1+0x2ea0] ;  /* 0x002ea00001187983 */ /* 0x000ee20000300a00 */
[----:B-1----:R-:W-:-:S03]  /*578f0*/  IMAD.MOV.U32 R60, RZ, RZ, R32 ;  /* 0x000000ffff3c7224 */ /* 0x002fc600078e0020 */
[----:B------:R-:W3:Y:S04]  /*57900*/  LDL.LU.64 R30, [R1+0x2e98] ;  /* 0x002e9800011e7983 */ /* 0x000ee80000300a00 */
[----:B------:R-:W3:Y:S04]  /*57910*/  LDL.LU.64 R28, [R1+0x2e90] ;  /* 0x002e9000011c7983 */ /* 0x000ee80000300a00 */
[----:B------:R-:W-:Y:S04]  /*57920*/  STL [R1+0x34], R33 ;  /* 0x0000342101007387 */ /* 0x000fe80000100800 */
        /* <DEDUP_REMOVED lines=9> */
[----:B0-----:R-:W-:Y:S04]  /*579c0*/  STL.64 [R1+0x430], R32 ;  /* 0x0004302001007387 */ /* 0x001fe80000100a00 */
[----:B------:R0:W-:Y:S04]  /*579d0*/  STL.64 [R1+0x438], R34 ;  /* 0x0004382201007387 */ /* 0x0001e80000100a00 */
[----:B0-----:R-:W4:Y:S04]  /*579e0*/  LDL.LU.64 R34, [R1+0x2e88] ;  /* 0x002e880001227983 */ /* 0x001f280000300a00 */
[----:B------:R-:W4:Y:S04]  /*579f0*/  LDL.LU.64 R32, [R1+0x2e80] ;  /* 0x002e800001207983 */ /* 0x000f280000300a00 */
[----:B------:R0:W-:Y:S04]  /*57a00*/  STS.128 [R0], R36 ;  /* 0x0000002400007388 */ /* 0x0001e80000000c00 */
[----:B------:R1:W-:Y:S04]  /*57a10*/  STS.128 [R0+0x80], R40 ;  /* 0x0000802800007388 */ /* 0x0003e80000000c00 */
[----:B--2---:R2:W-:Y:S04]  /*57a20*/  STS.128 [R0+0x100], R44 ;  /* 0x0001002c00007388 */ /* 0x0045e80000000c00 */
[----:B------:R-:W-:Y:S01]  /*57a30*/  STS.128 [R0+0x180], R48 ;  /* 0x0001803000007388 */ /* 0x000fe20000000c00 */
[----:B------:R-:W-:-:S06]  /*57a40*/  NOP ;  /* 0x0000000000007918 */ /* 0x000fcc0000000000 */
[----:B------:R-:W2:Y:S04]  /*57a50*/  LDS.128 R48, [R2] ;  /* 0x0000000002307984 */ /* 0x000ea80000000c00 */
[----:B0-----:R-:W4:Y:S04]  /*57a60*/  LDL.LU.64 R38, [R1+0x2e78] ;  /* 0x002e780001267983 */ /* 0x001f280000300a00 */
[----:B------:R-:W4:Y:S04]  /*57a70*/  LDL.LU.64 R36, [R1+0x2e70] ;  /* 0x002e700001247983 */ /* 0x000f280000300a00 */
[----:B-1----:R-:W4:Y:S04]  /*57a80*/  LDL.LU.64 R42, [R1+0x2e68] ;  /* 0x002e6800012a7983 */ /* 0x002f280000300a00 */
[----:B------:R-:W4:Y:S04]  /*57a90*/  LDL.LU.64 R40, [R1+0x2e60] ;  /* 0x002e600001287983 */ /* 0x000f280000300a00 */
[----:B--2---:R-:W4:Y:S04]  /*57aa0*/  LDL.LU.64 R46, [R1+0x2e58] ;  /* 0x002e5800012e7983 */ /* 0x004f280000300a00 */
[----:B------:R-:W4:Y:S04]  /*57ab0*/  LDL.LU.64 R44, [R1+0x2e50] ;  /* 0x002e5000012c7983 */ /* 0x000f280000300a00 */
[----:B------:R-:W0:Y:S04]  /*57ac0*/  LDS.128 R52, [R52] ;  /* 0x0000000034347984 */ /* 0x000e280000000c00 */
[----:B------:R-:W1:Y:S04]  /*57ad0*/  LDS.128 R56, [R56] ;  /* 0x0000000038387984 */ /* 0x000e680000000c00 */
[----:B------:R-:W-:Y:S04]  /*57ae0*/  STL.64 [R1+0x40], R48 ;  /* 0x0000403001007387 */ /* 0x000fe80000100a00 */
[----:B------:R0:W-:Y:S04]  /*57af0*/  STL.64 [R1+0x48], R50 ;  /* 0x0000483201007387 */ /* 0x0001e80000100a00 */
[----:B0-----:R-:W4:Y:S04]  /*57b00*/  LDL.LU.64 R50, [R1+0x2e48] ;  /* 0x002e480001327983 */ /* 0x001f280000300a00 */
[----:B------:R-:W4:Y:S04]  /*57b10*/  LDL.LU.64 R48, [R1+0x2e40] ;  /* 0x002e400001307983 */ /* 0x000f280000300a00 */
[----:B------:R-:W-:Y:S04]  /*57b20*/  STL.64 [R1+0xd0], R52 ;  /* 0x0000d03401007387 */ /* 0x000fe80000100a00 */
[----:B------:R0:W-:Y:S04]  /*57b30*/  STL.64 [R1+0xd8], R54 ;  /* 0x0000d83601007387 */ /* 0x0001e80000100a00 */
[----:B0-----:R-:W4:Y:S04]  /*57b40*/  LDL.LU.64 R54, [R1+0x2e38] ;  /* 0x002e380001367983 */ /* 0x001f280000300a00 */
[----:B------:R-:W4:Y:S04]  /*57b50*/  LDL.LU.64 R52, [R1+0x2e30] ;  /* 0x002e300001347983 */ /* 0x000f280000300a00 */
[----:B-1----:R-:W-:Y:S04]  /*57b60*/  STL.64 [R1+0x250], R56 ;  /* 0x0002503801007387 */ /* 0x002fe80000100a00 */
[----:B------:R-:W-:Y:S04]  /*57b70*/  STL.64 [R1+0x258], R58 ;  /* 0x0002583a01007387 */ /* 0x000fe80000100a00 */
[----:B------:R-:W0:Y:S01]  /*57b80*/  LDS.128 R56, [R3] ;  /* 0x0000000003387984 */ /* 0x000e220000000c00 */
[----:B------:R-:W-:-:S06]  /*57b90*/  NOP ;  /* 0x0000000000007918 */ /* 0x000fcc0000000000 */
[----:B---3--:R1:W-:Y:S04]  /*57ba0*/  STS.128 [R0], R4 ;  /* 0x0000000400007388 */ /* 0x0083e80000000c00 */
[----:B------:R-:W-:Y:S04]  /*57bb0*/  STS.128 [R0+0x80], R8 ;  /* 0x0000800800007388 */ /* 0x000fe80000000c00 */
[----:B------:R-:W-:Y:S04]  /*57bc0*/  STS.128 [R0+0x100], R12 ;  /* 0x0001000c00007388 */ /* 0x000fe80000000c00 */
[----:B------:R-:W-:Y:S01]  /*57bd0*/  STS.128 [R0+0x180], R16 ;  /* 0x0001801000007388 */ /* 0x000fe20000000c00 */
[----:B------:R-:W-:-:S06]  /*57be0*/  NOP ;  /* 0x0000000000007918 */ /* 0x000fcc0000000000 */
[C---:B-1----:R-:W-:Y:S01]  /*57bf0*/  LOP3.LUT R6, R2.reuse, 0x20, RZ, 0x3c, !PT ;  /* 0x0000002002067812 */ /* 0x042fe200078e3cff */
[----:B------:R-:W1:Y:S01]  /*57c00*/  LDS.128 R16, [R2] ;  /* 0x0000000002107984 */ /* 0x000e620000000c00 */
[----:B------:R-:W-:-:S03]  /*57c10*/  LOP3.LUT R7, R2, 0x40, RZ, 0x3c, !PT ;  /* 0x0000004002077812 */ /* 0x000fc600078e3cff */
[----:B------:R-:W3:Y:S04]  /*57c20*/  LDS.128 R12, [R6] ;  /* 0x00000000060c7984 */ /* 0x000ee80000000c00 */
[----:B------:R-:W3:Y:S04]  /*57c30*/  LDS.128 R8, [R7] ;  /* 0x0000000007087984 */ /* 0x000ee80000000c00 */
[----:B------:R-:W3:Y:S01]  /*57c40*/  LDS.128 R4, [R3] ;  /* 0x0000000003047984 */ /* 0x000ee20000000c00 */
[----:B------:R-:W-:-:S06]  /*57c50*/  NOP ;  /* 0x0000000000007918 */ /* 0x000fcc0000000000 */
[----:B0-----:R-:W-:Y:S04]  /*57c60*/  STL.64 [R1+0x420], R56 ;  /* 0x0004203801007387 */ /* 0x001fe80000100a00 */
[----:B------:R0:W-:Y:S04]  /*57c70*/  STL.64 [R1+0x428], R58 ;  /* 0x0004283a01007387 */ /* 0x0001e80000100a00 */
[----:B------:R-:W-:Y:S04]  /*57c80*/  STS.128 [R0], R20 ;  /* 0x0000001400007388 */ /* 0x000fe80000000c00 */
[----:B0-----:R-:W4:Y:S04]  /*57c90*/  LDL.LU.64 R58, [R1+0x2e28] ;  /* 0x002e2800013a7983 */ /* 0x001f280000300a00 */
[----:B------:R-:W4:Y:S04]  /*57ca0*/  LDL.LU.64 R56, [R1+0x2e20] ;  /* 0x002e200001387983 */ /* 0x000f280000300a00 */
[----:B-1----:R-:W-:Y:S04]  /*57cb0*/  STL.64 [R1+0x10], R16 ;  /* 0x0000101001007387 */ /* 0x002fe80000100a00 */
[----:B------:R-:W-:Y:S04]  /*57cc0*/  STL.64 [R1+0x18], R18 ;  /* 0x0000181201007387 */ /* 0x000fe80000100a00 */
[----:B---3--:R-:W-:Y:S04]  /*57cd0*/  STL.64 [R1+0xf0], R12 ;  /* 0x0000f00c01007387 */ /* 0x008fe80000100a00 */
[----:B------:R-:W-:Y:S04]  /*57ce0*/  STL.64 [R1+0xf8], R14 ;  /* 0x0000f80e01007387 */ /* 0x000fe80000100a00 */
[----:B------:R-:W-:Y:S04]  /*57cf0*/  STL.64 [R1+0x1e0], R8 ;  /* 0x0001e00801007387 */ /* 0x000fe80000100a00 */
[----:B------:R0:W-:Y:S04]  /*57d00*/  STS.128 [R0+0x80], R24 ;  /* 0x0000801800007388 */ /* 0x0001e80000000c00 */
[----:B------:R-:W-:Y:S04]  /*57d10*/  STS.128 [R0+0x100], R28 ;  /* 0x0001001c00007388 */ /* 0x000fe80000000c00 */
[----:B------:R-:W-:Y:S04]  /*57d20*/  STL.64 [R1+0x1e8], R10 ;  /* 0x0001e80a01007387 */ /* 0x000fe80000100a00 */
[----:B------:R-:W-:Y:S01]  /*57d30*/  STL.64 [R1+0x440], R4 ;  /* 0x0004400401007387 */ /* 0x000fe20000100a00 */
[----:B0-----:R-:W-:-:S03]  /*57d40*/  LOP3.LUT R26, R2, 0x20, RZ, 0x3c, !PT ;  /* 0x00000020021a7812 */ /* 0x001fc600078e3cff */
[----:B------:R-:W-:Y:S01]  /*57d50*/  STL.64 [R1+0x448], R6 ;  /* 0x0004480601007387 */ /* 0x000fe20000100a00 */
[----:B------:R-:W-:-:S03]  /*57d60*/  LOP3.LUT R27, R2, 0x40, RZ, 0x3c, !PT ;  /* 0x00000040021b7812 */ /* 0x000fc600078e3cff */
[----:B----4-:R-:W-:Y:S01]  /*57d70*/  STS.128 [R0+0x180], R32 ;  /* 0x0001802000007388 */ /* 0x010fe20000000c00 */
[----:B------:R-:W-:-:S06]  /*57d80*/  NOP ;  /* 0x0000000000007918 */ /* 0x000fcc0000000000 */
[----:B------:R-:W0:Y:S04]  /*57d90*/  LDS.128 R8, [R2] ;  /* 0x0000000002087984 */ /* 0x000e280000000c00 */
[----:B------:R-:W1:Y:S04]  /*57da0*/  LDS.128 R4, [R26] ;  /* 0x000000001a047984 */ /* 0x000e680000000c00 */
[----:B------:R-:W3:Y:S04]  /*57db0*/  LDS.128 R12, [R27] ;  /* 0x000000001b0c7984 */ /* 0x000ee80000000c00 */
[----:B0-----:R-:W-:Y:S04]  /*57dc0*/  STL.64 [R1+0x20], R8 ;  /* 0x0000200801007387 */ /* 0x001fe80000100a00 */
[----:B------:R-:W-:Y:S04]  /*57dd0*/  STL.64 [R1+0x28], R10 ;  /* 0x0000280a01007387 */ /* 0x000fe80000100a00 */
[----:B------:R-:W0:Y:S01]  /*57de0*/  LDS.128 R8, [R3] ;  /* 0x0000000003087984 */ /* 0x000e220000000c00 */
[----:B------:R-:W-:-:S06]  /*57df0*/  NOP ;  /* 0x0000000000007918 */ /* 0x000fcc0000000000 */
[----:B-1----:R1:W-:Y:S04]  /*57e00*/  STL.64 [R1+0xa0], R4 ;  /* 0x0000a00401007387 */ /* 0x0023e80000100a00 */
[----:B------:R4:W-:Y:S04]  /*57e10*/  STL.64 [R1+0xa8], R6 ;  /* 0x0000a80601007387 */ /* 0x0009e80000100a00 */
[----:B-1----:R-:W2:Y:S04]  /*57e20*/  LDL.LU R4, [R1+0x210] ;  /* 0x0002100001047983 */ /* 0x002ea80000300800 */
[----:B---3--:R-:W-:Y:S04]  /*57e30*/  STL.64 [R1+0x240], R12 ;  /* 0x0002400c01007387 */ /* 0x008fe80000100a00 */
[----:B------:R-:W-:Y:S04]  /*57e40*/  STL.64 [R1+0x248], R14 ;  /* 0x0002480e01007387 */ /* 0x000fe80000100a00 */
[----:B0-----:R-:W-:Y:S04]  /*57e50*/  STL.64 [R1+0x410], R8 ;  /* 0x0004100801007387 */ /* 0x001fe80000100a00 */
[----:B------:R-:W-:Y:S04]  /*57e60*/  STL.64 [R1+0x418], R10 ;  /* 0x0004180a01007387 */ /* 0x000fe80000100a00 */
[----:B------:R-:W2:Y:S04]  /*57e70*/  LDL.LU R5, [R1+0x214] ;  /* 0x0002140001057983 */ /* 0x000ea80000300800 */
[----:B----4-:R-:W2:Y:S04]  /*57e80*/  LDL.LU R6, [R1+0x218] ;  /* 0x0002180001067983 */ /* 0x010ea80000300800 */
[----:B------:R-:W2:Y:S04]  /*57e90*/  LDL.LU R7, [R1+0x21c] ;  /* 0x00021c0001077983 */ /* 0x000ea80000300800 */
[----:B------:R-:W-:Y:S04]  /*57ea0*/  STS.128 [R0], R36 ;  /* 0x0000002400007388 */ /* 0x000fe80000000c00 */
[----:B------:R-:W-:Y:S04]  /*57eb0*/  STS.128 [R0+0x80], R40 ;  /* 0x0000802800007388 */ /* 0x000fe80000000c00 */
[----:B------:R-:W-:Y:S04]  /*57ec0*/  STS.128 [R0+0x100], R44 ;  /* 0x0001002c00007388 */ /* 0x000fe80000000c00 */
[----:B------:R-:W-:Y:S01]  /*57ed0*/  STS.128 [R0+0x180], R48 ;  /* 0x0001803000007388 */ /* 0x000fe20000000c00 */
[----:B------:R-:W-:-:S06]  /*57ee0*/  NOP ;  /* 0x0000000000007918 */ /* 0x000fcc0000000000 */
[----:B------:R-:W0:Y:S04]  /*57ef0*/  LDS.128 R8, [R2] ;  /* 0x0000000002087984 */ /* 0x000e280000000c00 */
[----:B------:R-:W1:Y:S04]  /*57f00*/  LDS.128 R16, [R26] ;  /* 0x000000001a107984 */ /* 0x000e680000000c00 */
[----:B------:R-:W3:Y:S04]  /*57f10*/  LDS.128 R12, [R27] ;  /* 0x000000001b0c7984 */ /* 0x000ee80000000c00 */
[----:B0-----:R-:W-:Y:S04]  /*57f20*/  STL.64 [R1], R8 ;  /* 0x0000000801007387 */ /* 0x001fe80000100a00 */
[----:B------:R-:W-:Y:S04]  /*57f30*/  STL.64 [R1+0x8], R10 ;  /* 0x0000080a01007387 */ /* 0x000fe80000100a00 */
[----:B------:R-:W0:Y:S01]  /*57f40*/  LDS.128 R8, [R3] ;  /* 0x0000000003087984 */ /* 0x000e220000000c00 */
[----:B------:R-:W-:-:S06]  /*57f50*/  NOP ;  /* 0x0000000000007918 */ /* 0x000fcc0000000000 */
[----:B-1----:R-:W-:Y:S04]  /*57f60*/  STL.64 [R1+0x90], R16 ;  /* 0x0000901001007387 */ /* 0x002fe80000100a00 */
[----:B------:R-:W-:Y:S04]  /*57f70*/  STL.64 [R1+0x98], R18 ;  /* 0x0000981201007387 */ /* 0x000fe80000100a00 */
[----:B------:R-:W4:Y:S04]  /*57f80*/  LDL.LU R20, [R1+0x2e0] ;  /* 0x0002e00001147983 */ /* 0x000f280000300800 */
[----:B---3--:R-:W-:Y:S04]  /*57f90*/  STL.64 [R1+0x1f0], R12 ;  /* 0x0001f00c01007387 */ /* 0x008fe80000100a00 */
[----:B------:R-:W-:Y:S04]  /*57fa0*/  STL.64 [R1+0x1f8], R14 ;  /* 0x0001f80e01007387 */ /* 0x000fe80000100a00 */
[----:B0-----:R0:W-:Y:S04]  /*57fb0*/  STL.64 [R1+0x380], R8 ;  /* 0x0003800801007387 */ /* 0x0011e80000100a00 */
[----:B------:R1:W-:Y:S04]  /*57fc0*/  STL.64 [R1+0x388], R10 ;  /* 0x0003880a01007387 */ /* 0x0003e80000100a00 */
[----:B------:R-:W4:Y:S04]  /*57fd0*/  LDL.LU R21, [R1+0x2e4] ;  /* 0x0002e40001157983 */ /* 0x000f280000300800 */
[----:B------:R-:W4:Y:S04]  /*57fe0*/  LDL.LU R22, [R1+0x2e8] ;  /* 0x0002e80001167983 */ /* 0x000f280000300800 */
[----:B------:R-:W4:Y:S04]  /*57ff0*/  LDL.LU R23, [R1+0x2ec] ;  /* 0x0002ec0001177983 */ /* 0x000f280000300800 */
        /* <DEDUP_REMOVED lines=16> */
[----:B------:R-:W-:Y:S04]  /*58100*/  STL.64 [R1+0x2e00], R58 ;  /* 0x002e003a01007387 */ /* 0x000fe80000100a00 */
[----:B0-----:R-:W4:Y:S04]  /*58110*/  LDL.LU R8, [R1+0x310] ;  /* 0x0003100001087983 */ /* 0x001f280000300800 */
[----:B------:R-:W4:Y:S04]  /*58120*/  LDL.LU R9, [R1+0x314] ;  /* 0x0003140001097983 */ /* 0x000f280000300800 */
[----:B-1----:R-:W4:Y:S04]  /*58130*/  LDL.LU R10, [R1+0x318] ;  /* 0x00031800010a7983 */ /* 0x002f280000300800 */
        /* <DEDUP_REMOVED lines=9> */
[----:B--2---:R0:W-:Y:S04]  /*581d0*/  STS.128 [R0+0x100], R4 ;  /* 0x0001000400007388 */ /* 0x0041e80000000c00 */
[----:B0-----:R-:W2:Y:S04]  /*581e0*/  LDL.LU R4, [R1+0x320] ;  /* 0x0003200001047983 */ /* 0x001ea80000300800 */
[----:B------:R-:W2:Y:S04]  /*581f0*/  LDL.LU R5, [R1+0x324] ;  /* 0x0003240001057983 */ /* 0x000ea80000300800 */
[----:B------:R-:W2:Y:S04]  /*58200*/  LDL.LU R6, [R1+0x328] ;  /* 0x0003280001067983 */ /* 0x000ea80000300800 */
[----:B------:R-:W2:Y:S04]  /*58210*/  LDL.LU R7, [R1+0x32c] ;  /* 0x00032c0001077983 */ /* 0x000ea80000300800 */
[----:B------:R-:W-:Y:S04]  /*58220*/  STS.128 [R0], R52 ;  /* 0x0000003400007388 */ /* 0x000fe80000000c00 */
[----:B------:R-:W-:Y:S04]  /*58230*/  STS.128 [R0+0x80], R56 ;  /* 0x0000803800007388 */ /* 0x000fe80000000c00 */
[----:B---3--:R-:W-:Y:S01]  /*58240*/  STS.128 [R0+0x180], R40 ;  /* 0x0001802800007388 */ /* 0x008fe20000000c00 */
[----:B------:R-:W-:-:S06]  /*58250*/  NOP ;  /* 0x0000000000007918 */ /* 0x000fcc0000000000 */
[----:B------:R-:W0:Y:S04]  /*58260*/  LDS.128 R52, [R2] ;  /* 0x0000000002347984 */ /* 0x000e280000000c00 */
[----:B------:R-:W1:Y:S04]  /*58270*/  LDS.128 R48, [R26] ;  /* 0x000000001a307984 */ /* 0x000e680000000c00 */
[----:B------:R-:W3:Y:S04]  /*58280*/  LDS.128 R44, [R27] ;  /* 0x000000001b2c7984 */ /* 0x000ee80000000c00 */
[----:B------:R-:W0:Y:S01]  /*58290*/  LDS.128 R40, [R3] ;  /* 0x0000000003287984 */ /* 0x000e220000000c00 */
[----:B------:R-:W-:-:S06]  /*582a0*/  NOP ;  /* 0x0000000000007918 */ /* 0x000fcc0000000000 */
[----:B----4-:R-:W-:Y:S04]  /*582b0*/  STS.128 [R0+0x100], R28 ;  /* 0x0001001c00007388 */ /* 0x010fe80000000c00 */
[----:B------:R-:W-:Y:S04]  /*582c0*/  STS.128 [R0+0x180], R20 ;  /* 0x0001801400007388 */ /* 0x000fe80000000c00 */
[----:B------:R-:W-:Y:S04]  /*582d0*/  STS.128 [R0+0x80], R32 ;  /* 0x0000802000007388 */ /* 0x000fe80000000c00 */
[----:B------:R-:W-:Y:S01]  /*582e0*/  STS.128 [R0], R36 ;  /* 0x0000002400007388 */ /* 0x000fe20000000c00 */
[----:B------:R-:W-:-:S06]  /*582f0*/  NOP ;  /* 0x0000000000007918 */ /* 0x000fcc0000000000 */
[----:B------:R-:W4:Y:S04]  /*58300*/  LDS.128 R36, [R2] ;  /* 0x0000000002247984 */ /* 0x000f280000000c00 */
[----:B------:R-:W-:Y:S04]  /*58310*/  LDS.128 R32, [R26] ;  /* 0x000000001a207984 */ /* 0x000fe80000000c00 */
[----:B------:R-:W4:Y:S04]  /*58320*/  LDS.128 R20, [R3] ;  /* 0x0000000003147984 */ /* 0x000f280000000c00 */
[----:B------:R-:W4:Y:S01]  /*58330*/  LDS.128 R28, [R27] ;  /* 0x000000001b1c7984 */ /* 0x000f220000000c00 */
[----:B------:R-:W-:-:S06]  /*58340*/  NOP ;  /* 0x0000000000007918 */ /* 0x000fcc0000000000 */
[----:B0-----:R-:W-:Y:S04]  /*58350*/  STL [R1+0x2d78], R53 ;  /* 0x002d783501007387 */ /* 0x001fe80000100800 */
[----:B------:R-:W-:Y:S04]  /*58360*/  STL [R1+0x2d20], R54 ;  /* 0x002d203601007387 */ /* 0x000fe80000100800 */
[----:B------:R0:W-:Y:S04]  /*58370*/  STL [R1+0x2ca8], R55 ;  /* 0x002ca83701007387 */ /* 0x0001e80000100800 */
[----:B-1----:R-:W-:Y:S04]  /*58380*/  STL.64 [R1+0xb0], R48 ;  /* 0x0000b03001007387 */ /* 0x002fe80000100a00 */
[----:B------:R-:W-:Y:S04]  /*58390*/  STL.64 [R1+0xb8], R50 ;  /* 0x0000b83201007387 */ /* 0x000fe80000100a00 */
[----:B---3--:R-:W-:Y:S04]  /*583a0*/  STL.64 [R1+0x1b0], R44 ;  /* 0x0001b02c01007387 */ /* 0x008fe80000100a00 */
[----:B------:R-:W-:Y:S04]  /*583b0*/  STL.64 [R1+0x1b8], R46 ;  /* 0x0001b82e01007387 */ /* 0x000fe80000100a00 */
[----:B------:R-:W-:Y:S04]  /*583c0*/  STL.64 [R1+0x390], R40 ;  /* 0x0003902801007387 */ /* 0x000fe80000100a00 */
[----:B------:R-:W-:Y:S04]  /*583d0*/  STL.64 [R1+0x398], R42 ;  /* 0x0003982a01007387 */ /* 0x000fe80000100a00 */
[----:B----4-:R1:W-:Y:S04]  /*583e0*/  STL [R1+0x2d7c], R37 ;  /* 0x002d7c2501007387 */ /* 0x0103e80000100800 */
[----:B------:R-:W-:Y:S01]  /*583f0*/  STL [R1+0x2d24], R38 ;  /* 0x002d242601007387 */ /* 0x000fe20000100800 */
[----:B0-----:R-:W-:-:S03]  /*58400*/  IMAD.MOV.U32 R55, RZ, RZ, R22 ;  /* 0x000000ffff377224 */ /* 0x001fc600078e0016 */
[----:B------:R-:W-:Y:S01]  /*58410*/  STL [R1+0x2cac], R39 ;  /* 0x002cac2701007387 */ /* 0x000fe20000100800 */
[----:B-1----:R-:W-:-:S03]  /*58420*/  IMAD.MOV.U32 R37, RZ, RZ, R20 ;  /* 0x000000ffff257224 */ /* 0x002fc600078e0014 */
[----:B------:R-:W-:Y:S04]  /*58430*/  STL.64 [R1+0x80], R32 ;  /* 0x0000802001007387 */ /* 0x000fe80000100a00 */
[----:B------:R-:W-:Y:S04]  /*58440*/  STL.64 [R1+0x88], R34 ;  /* 0x0000882201007387 */ /* 0x000fe80000100a00 */
[----:B------:R-:W-:Y:S04]  /*58450*/  STL.64 [R1+0x1a0], R28 ;  /* 0x0001a01c01007387 */ /* 0x000fe80000100a00 */
[----:B------:R-:W-:Y:S04]  /*58460*/  STL.64 [R1+0x1a8], R30 ;  /* 0x0001a81e01007387 */ /* 0x000fe80000100a00 */
[----:B------:R0:W-:Y:S04]  /*58470*/  STL [R1+0x2c4], R21 ;  /* 0x0002c41501007387 */ /* 0x0001e80000100800 */
[----:B------:R1:W-:Y:S04]  /*58480*/  STL [R1+0x2cc], R23 ;  /* 0x0002cc1701007387 */ /* 0x0003e80000100800 */
[----:B------:R-:W-:Y:S04]  /*58490*/  STL [R1+0x2d94], R37 ;  /* 0x002d942501007387 */ /* 0x000fe80000100800 */
[----:B------:R-:W-:Y:S04]  /*584a0*/  STL [R1+0x2cdc], R55 ;  /* 0x002cdc3701007387 */ /* 0x000fe80000100800 */
[----:B------:R-:W3:Y:S04]  /*584b0*/  LDL.LU R20, [R1+0x3a0] ;  /* 0x0003a00001147983 */ /* 0x000ee80000300800 */
[----:B0-----:R-:W3:Y:S04]  /*584c0*/  LDL.LU R21, [R1+0x3a4] ;  /* 0x0003a40001157983 */ /* 0x001ee80000300800 */
[----:B------:R-:W3:Y:S04]  /*584d0*/  LDL.LU R22, [R1+0x3a8] ;  /* 0x0003a80001167983 */ /* 0x000ee80000300800 */
[----:B-1----:R-:W3:Y:S04]  /*584e0*/  LDL.LU R23, [R1+0x3ac] ;  /* 0x0003ac0001177983 */ /* 0x002ee80000300800 */
        /* <DEDUP_REMOVED lines=12> */
[----:B------:R-:W-:Y:S04]  /*585b0*/  STS.128 [R0], R16 ;  /* 0x0000001000007388 */ /* 0x000fe80000000c00 */
[----:B------:R-:W-:Y:S04]  /*585c0*/  STS.128 [R0+0x80], R12 ;  /* 0x0000800c00007388 */ /* 0x000fe80000000c00 */
[----:B------:R-:W-:Y:S04]  /*585d0*/  STS.128 [R0+0x100], R8 ;  /* 0x0001000800007388 */ /* 0x000fe80000000c00 */
[----:B--2---:R-:W-:Y:S01]  /*585e0*/  STS.128 [R0+0x180], R4 ;  /* 0x0001800400007388 */ /* 0x004fe20000000c00 */
[----:B------:R-:W-:-:S06]  /*585f0*/  NOP ;  /* 0x0000000000007918 */ /* 0x000fcc0000000000 */
[----:B------:R-:W0:Y:S04]  /*58600*/  LDS.128 R32, [R2] ;  /* 0x0000000002207984 */ /* 0x000e280000000c00 */
[----:B------:R-:W1:Y:S04]  /*58610*/  LDS.128 R8, [R26] ;  /* 0x000000001a087984 */ /* 0x000e680000000c00 */
[----:B------:R-:W2:Y:S04]  /*58620*/  LDS.128 R48, [R27] ;  /* 0x000000001b307984 */ /* 0x000ea80000000c00 */
[----:B0-----:R-:W-:Y:S04]  /*58630*/  STL [R1+0x2d80], R33 ;  /* 0x002d802101007387 */ /* 0x001fe80000100800 */
[----:B------:R-:W-:Y:S04]  /*58640*/  STL [R1+0x2d28], R34 ;  /* 0x002d282201007387 */ /* 0x000fe80000100800 */
[----:B------:R-:W-:Y:S04]  /*58650*/  STL [R1+0x2cb4], R35 ;  /* 0x002cb42301007387 */ /* 0x000fe80000100800 */
[----:B------:R-:W4:Y:S04]  /*58660*/  LDL.LU R4, [R1+0x3e0] ;  /* 0x0003e00001047983 */ /* 0x000f280000300800 */
[----:B-1----:R0:W-:Y:S04]  /*58670*/  STL.64 [R1+0x70], R8 ;  /* 0x0000700801007387 */ /* 0x0021e80000100a00 */
[----:B------:R1:W-:Y:S04]  /*58680*/  STL.64 [R1+0x78], R10 ;  /* 0x0000780a01007387 */ /* 0x0003e80000100a00 */
        /* <DEDUP_REMOVED lines=11> */
[----:B0-----:R-:W4:Y:S04]  /*58740*/  LDL.LU R8, [R1+0x3d0] ;  /* 0x0003d00001087983 */ /* 0x001f280000300800 */
[----:B------:R-:W4:Y:S04]  /*58750*/  LDL.LU R9, [R1+0x3d4] ;  /* 0x0003d40001097983 */ /* 0x000f280000300800 */
[----:B-1----:R-:W4:Y:S04]  /*58760*/  LDL.LU R10, [R1+0x3d8] ;  /* 0x0003d800010a7983 */ /* 0x002f280000300800 */
[----:B------:R-:W4:Y:S01]  /*58770*/  LDL.LU R11, [R1+0x3dc] ;  /* 0x0003dc00010b7983 */ /* 0x000f220000300800 */
[----:B--2---:R-:W-:-:S03]  /*58780*/  IMAD.MOV.U32 R37, RZ, RZ, R48 ;  /* 0x000000ffff257224 */ /* 0x004fc600078e0030 */
[----:B------:R-:W-:Y:S04]  /*58790*/  STL [R1+0x174], R49 ;  /* 0x0001743101007387 */ /* 0x000fe80000100800 */
[----:B------:R-:W-:Y:S04]  /*587a0*/  STL.64 [R1+0x178], R50 ;  /* 0x0001783201007387 */ /* 0x000fe80000100a00 */
[----:B------:R-:W0:Y:S01]  /*587b0*/  LDS.128 R48, [R3] ;  /* 0x0000000003307984 */ /* 0x000e220000000c00 */
[----:B------:R-:W-:-:S06]  /*587c0*/  NOP ;  /* 0x0000000000007918 */ /* 0x000fcc0000000000 */
[----:B------:R-:W-:Y:S01]  /*587d0*/  STL [R1+0x2db0], R37 ;  /* 0x002db02501007387 */ /* 0x000fe20000100800 */
[----:B0-----:R-:W-:-:S03]  /*587e0*/  IMAD.MOV.U32 R33, RZ, RZ, R48 ;  /* 0x000000ffff217224 */ /* 0x001fc600078e0030 */
[----:B------:R-:W-:Y:S04]  /*587f0*/  STL [R1+0x2b4], R49 ;  /* 0x0002b43101007387 */ /* 0x000fe80000100800 */
[----:B------:R-:W-:Y:S04]  /*58800*/  STL.64 [R1+0x2b8], R50 ;  /* 0x0002b83201007387 */ /* 0x000fe80000100a00 */
[----:B------:R-:W-:Y:S04]  /*58810*/  STL [R1+0x2d98], R33 ;  /* 0x002d982101007387 */ /* 0x000fe80000100800 */
[----:B---3--:R-:W-:Y:S04]  /*58820*/  STS.128 [R0+0x180], R20 ;  /* 0x0001801400007388 */ /* 0x008fe80000000c00 */
[----:B----4-:R-:W-:Y:S04]  /*58830*/  STS.128 [R0+0x100], R28 ;  /* 0x0001001c00007388 */ /* 0x010fe80000000c00 */
[----:B------:R-:W-:Y:S04]  /*58840*/  STS.128 [R0], R44 ;  /* 0x0000002c00007388 */ /* 0x000fe80000000c00 */
[----:B------:R-:W-:Y:S01]  /*58850*/  STS.128 [R0+0x80], R40 ;  /* 0x0000802800007388 */ /* 0x000fe20000000c00 */
[----:B------:R-:W-:-:S06]  /*58860*/  NOP ;  /* 0x0000000000007918 */ /* 0x000fcc0000000000 */
[----:B------:R-:W0:Y:S04]  /*58870*/  LDS.128 R28, [R2] ;  /* 0x00000000021c7984 */ /* 0x000e280000000c00 */
[----:B------:R-:W1:Y:S04]  /*58880*/  LDS.128 R20, [R26] ;  /* 0x000000001a147984 */ /* 0x000e680000000c00 */
[----:B0-----:R-:W-:Y:S04]  /*58890*/  STL [R1+0x2d84], R29 ;  /* 0x002d841d01007387 */ /* 0x001fe80000100800 */
[----:B------:R-:W-:Y:S01]  /*588a0*/  STL [R1+0x2d1c], R30 ;  /* 0x002d1c1e01007387 */ /* 0x000fe20000100800 */
[----:B-1----:R-:W-:-:S03]  /*588b0*/  IMAD.MOV.U32 R37, RZ, RZ, R20 ;  /* 0x000000ffff257224 */ /* 0x002fc600078e0014 */
[----:B------:R-:W-:Y:S04]  /*588c0*/  STL [R1+0x2cb0], R31 ;  /* 0x002cb01f01007387 */ /* 0x000fe80000100800 */
[----:B------:R-:W-:Y:S04]  /*588d0*/  STL [R1+0x64], R21 ;  /* 0x0000641501007387 */ /* 0x000fe80000100800 */
[----:B------:R-:W-:Y:S04]  /*588e0*/  STL.64 [R1+0x68], R22 ;  /* 0x0000681601007387 */ /* 0x000fe80000100a00 */
[----:B------:R-:W0:Y:S04]  /*588f0*/  LDS.128 R20, [R27] ;  /* 0x000000001b147984 */ /* 0x000e280000000c00 */
[----:B------:R-:W-:Y:S04]  /*58900*/  STL [R1+0x2dcc], R37 ;  /* 0x002dcc2501007387 */ /* 0x000fe80000100800 */
[----:B0-----:R-:W-:Y:S01]  /*58910*/  STL [R1+0x164], R21 ;  /* 0x0001641501007387 */ /* 0x001fe20000100800 */
[----:B------:R-:W-:-:S03]  /*58920*/  IMAD.MOV.U32 R33, RZ, RZ, R20 ;  /* 0x000000ffff217224 */ /* 0x000fc600078e0014 */
[----:B------:R-:W-:Y:S04]  /*58930*/  STL.64 [R1+0x168], R22 ;  /* 0x0001681601007387 */ /* 0x000fe80000100a00 */
[----:B------:R-:W0:Y:S01]  /*58940*/  LDS.128 R20, [R3] ;  /* 0x0000000003147984 */ /* 0x000e220000000c00 */
[----:B------:R-:W-:-:S06]  /*58950*/  NOP ;  /* 0x0000000000007918 */ /* 0x000fcc0000000000 */
[----:B------:R-:W-:Y:S04]  /*58960*/  STS.128 [R0+0x80], R12 ;  /* 0x0000800c00007388 */ /* 0x000fe80000000c00 */
[----:B------:R-:W-:Y:S04]  /*58970*/  STS.128 [R0+0x180], R4 ;  /* 0x0001800400007388 */ /* 0x000fe80000000c00 */
[----:B------:R-:W-:Y:S04]  /*58980*/  STS.128 [R0], R16 ;  /* 0x0000001000007388 */ /* 0x000fe80000000c00 */
[----:B------:R-:W-:Y:S01]  /*58990*/  STS.128 [R0+0x100], R8 ;  /* 0x0001000800007388 */ /* 0x000fe20000000c00 */
[----:B------:R-:W-:-:S06]  /*589a0*/  NOP ;  /* 0x0000000000007918 */ /* 0x000fcc0000000000 */
[----:B------:R-:W1:Y:S04]  /*589b0*/  LDS.128 R4, [R2] ;  /* 0x0000000002047984 */ /* 0x000e680000000c00 */
[----:B------:R-:W-:Y:S01]  /*589c0*/  STL [R1+0x2db4], R33 ;  /* 0x002db42101007387 */ /* 0x000fe20000100800 */
[----:B0-----:R-:W-:Y:S02]  /*589d0*/  IMAD.MOV.U32 R53, RZ, RZ, R20 ;  /* 0x000000ffff357224 */ /* 0x001fe400078e0014 */
[----:B------:R-:W-:Y:S01]  /*589e0*/  IMAD.MOV.U32 R54, RZ, RZ, R21 ;  /* 0x000000ffff367224 */ /* 0x000fe200078e0015 */
[----:B------:R-:W-:Y:S04]  /*589f0*/  STL.64 [R1+0x228], R22 ;  /* 0x0002281601007387 */ /* 0x000fe80000100a00 */
[----:B------:R-:W0:Y:S04]  /*58a00*/  LDS.128 R8, [R26] ;  /* 0x000000001a087984 */ /* 0x000e280000000c00 */
[----:B------:R0:W-:Y:S04]  /*58a10*/  STL [R1+0x2d9c], R53 ;  /* 0x002d9c3501007387 */ /* 0x0001e80000100800 */
[----:B------:R-:W-:Y:S04]  /*58a20*/  STL [R1+0x2d34], R54 ;  /* 0x002d343601007387 */ /* 0x000fe80000100800 */
[----:B-1----:R-:W-:Y:S04]  /*58a30*/  STL [R1+0x2d88], R5 ;  /* 0x002d880501007387 */ /* 0x002fe80000100800 */
[----:B------:R-:W-:Y:S04]  /*58a40*/  STL [R1+0x2d2c], R6 ;  /* 0x002d2c0601007387 */ /* 0x000fe80000100800 */
[----:B------:R-:W-:Y:S04]  /*58a50*/  STL [R1+0x2cb8], R7 ;  /* 0x002cb80701007387 */ /* 0x000fe80000100800 */
[----:B------:R-:W-:Y:S04]  /*58a60*/  STL [R1+0x2e08], R4 ;  /* 0x002e080401007387 */ /* 0x000fe80000100800 */
[----:B------:R-:W1:Y:S01]  /*58a70*/  LDS.128 R4, [R27] ;  /* 0x000000001b047984 */ /* 0x000e620000000c00 */
[----:B0-----:R-:W-:-:S02]  /*58a80*/  IMAD.MOV.U32 R53, RZ, RZ, R8 ;  /* 0x000000ffff357224 */ /* 0x001fc400078e0008 */
[----:B------:R-:W-:Y:S01]  /*58a90*/  IMAD.MOV.U32 R55, RZ, RZ, R10 ;  /* 0x000000ffff377224 */ /* 0x000fe200078e000a */
[----:B------:R-:W-:Y:S04]  /*58aa0*/  STL [R1+0x54], R9 ;  /* 0x0000540901007387 */ /* 0x000fe80000100800 */
[----:B------:R-:W-:Y:S04]  /*58ab0*/  STL [R1+0x5c], R11 ;  /* 0x00005c0b01007387 */ /* 0x000fe80000100800 */
[----:B------:R-:W-:Y:S04]  /*58ac0*/  STL [R1+0x2dd0], R53 ;  /* 0x002dd03501007387 */ /* 0x000fe80000100800 */
[----:B------:R0:W-:Y:S01]  /*58ad0*/  STL [R1+0x2d10], R55 ;  /* 0x002d103701007387 */ /* 0x0001e20000100800 */
[----:B-1----:R-:W-:-:S03]  /*58ae0*/  IMAD.MOV.U32 R29, RZ, RZ, R4 ;  /* 0x000000ffff1d7224 */ /* 0x002fc600078e0004 */
[----:B------:R-:W-:Y:S01]  /*58af0*/  STL.64 [R1+0x138], R6 ;  /* 0x0001380601007387 */ /* 0x000fe20000100a00 */
[----:B0-----:R-:W-:-:S03]  /*58b00*/  IMAD.MOV.U32 R55, RZ, RZ, R5 ;  /* 0x000000ffff377224 */ /* 0x001fc600078e0005 */
[----:B------:R-:W0:Y:S04]  /*58b10*/  LDS.128 R4, [R3] ;  /* 0x0000000003047984 */ /* 0x000e280000000c00 */
[----:B------:R-:W-:Y:S04]  /*58b20*/  STL [R1+0x2db8], R29 ;  /* 0x002db81d01007387 */ /* 0x000fe80000100800 */
[----:B------:R-:W-:Y:S04]  /*58b30*/  STL [R1+0x2e0c], R28 ;  /* 0x002e0c1c01007387 */ /* 0x000fe80000100800 */
[----:B------:R1:W-:Y:S04]  /*58b40*/  STL [R1+0x2d48], R55 ;  /* 0x002d483701007387 */ /* 0x0003e80000100800 */
[----:B0-----:R0:W-:Y:S04]  /*58b50*/  STL [R1+0x21c], R7 ;  /* 0x00021c0701007387 */ /* 0x0011e80000100800 */
[----:B------:R-:W2:Y:S04]  /*58b60*/  LDL.LU R8, [R1+0x570] ;  /* 0x0005700001087983 */ /* 0x000ea80000300800 */
[----:B------:R-:W2:Y:S04]  /*58b70*/  LDL.LU R9, [R1+0x574] ;  /* 0x0005740001097983 */ /* 0x000ea80000300800 */
[----:B------:R-:W2:Y:S04]  /*58b80*/  LDL.LU R10, [R1+0x578] ;  /* 0x00057800010a7983 */ /* 0x000ea80000300800 */
[----:B------:R-:W2:Y:S01]  /*58b90*/  LDL.LU R11, [R1+0x57c] ;  /* 0x00057c00010b7983 */ /* 0x000ea20000300800 */
[----:B------:R-:W-:-:S06]  /*58ba0*/  NOP ;  /* 0x0000000000007918 */ /* 0x000fcc0000000000 */
        /* <DEDUP_REMOVED lines=8> */
[----:B------:R-:W2:Y:S04]  /*58c30*/  LDL.LU R48, [R1+0x4d0] ;  /* 0x0004d00001307983 */ /* 0x000ea80000300800 */
[----:B------:R-:W2:Y:S04]  /*58c40*/  LDL.LU R49, [R1+0x4d4] ;  /* 0x0004d40001317983 */ /* 0x000ea80000300800 */
[----:B------:R-:W2:Y:S04]  /*58c50*/  LDL.LU R50, [R1+0x4d8] ;  /* 0x0004d80001327983 */ /* 0x000ea80000300800 */
[----:B------:R-:W2:Y:S01]  /*58c60*/  LDL.LU R51, [R1+0x4dc] ;  /* 0x0004dc0001337983 */ /* 0x000ea20000300800 */
[----:B-1----:R-:W-:-:S03]  /*58c70*/  IMAD.MOV.U32 R55, RZ, RZ, R4 ;  /* 0x000000ffff377224 */ /* 0x002fc600078e0004 */
[----:B------:R-:W2:Y:S01]  /*58c80*/  LDL.LU R28, [R1+0x460] ;  /* 0x00046000011c7983 */ /* 0x000ea20000300800 */
[----:B------:R-:W-:-:S03]  /*58c90*/  IMAD.MOV.U32 R34, RZ, RZ, R5 ;  /* 0x000000ffff227224 */ /* 0x000fc600078e0005 */
[----:B------:R-:W2:Y:S01]  /*58ca0*/  LDL.LU R29, [R1+0x464] ;  /* 0x00046400011d7983 */ /* 0x000ea20000300800 */
[----:B------:R-:W-:-:S03]  /*58cb0*/  IMAD.MOV.U32 R39, RZ, RZ, R6 ;  /* 0x000000ffff277224 */ /* 0x000fc600078e0006 */
[----:B------:R-:W2:Y:S04]  /*58cc0*/  LDL.LU R30, [R1+0x468] ;  /* 0x00046800011e7983 */ /* 0x000ea80000300800 */
[----:B------:R-:W2:Y:S04]  /*58cd0*/  LDL.LU R31, [R1+0x46c] ;  /* 0x00046c00011f7983 */ /* 0x000ea80000300800 */
[----:B------:R-:W3:Y:S04]  /*58ce0*/  LDL.LU R4, [R1+0x470] ;  /* 0x0004700001047983 */ /* 0x000ee80000300800 */
[----:B------:R-:W3:Y:S04]  /*58cf0*/  LDL.LU R5, [R1+0x474] ;  /* 0x0004740001057983 */ /* 0x000ee80000300800 */
[----:B------:R-:W3:Y:S04]  /*58d00*/  LDL.LU R6, [R1+0x478] ;  /* 0x0004780001067983 */ /* 0x000ee80000300800 */
        /* <DEDUP_REMOVED lines=17> */
[----:B------:R-:W-:Y:S04]  /*58e20*/  STL [R1+0x2da0], R55 ;  /* 0x002da03701007387 */ /* 0x000fe80000100800 */
[----:B------:R0:W-:Y:S04]  /*58e30*/  STL [R1+0x2e10], R52 ;  /* 0x002e103401007387 */ /* 0x0001e80000100800 */
[----:B0-----:R-:W3:Y:S04]  /*58e40*/  LDL.LU R52, [R1+0x450] ;  /* 0x0004500001347983 */ /* 0x001ee80000300800 */
[----:B------:R-:W3:Y:S04]  /*58e50*/  LDL.LU R53, [R1+0x454] ;  /* 0x0004540001357983 */ /* 0x000ee80000300800 */
[----:B------:R-:W3:Y:S04]  /*58e60*/  LDL.LU R54, [R1+0x458] ;  /* 0x0004580001367983 */ /* 0x000ee80000300800 */
[----:B------:R-:W3:Y:S04]  /*58e70*/  LDL.LU R55, [R1+0x45c] ;  /* 0x00045c0001377983 */ /* 0x000ee80000300800 */
[----:B------:R-:W-:Y:S04]  /*58e80*/  STL [R1+0x2d38], R34 ;  /* 0x002d382201007387 */ /* 0x000fe80000100800 */
[----:B------:R0:W-:Y:S04]  /*58e90*/  STL [R1+0x2e14], R32 ;  /* 0x002e142001007387 */ /* 0x0001e80000100800 */
[----:B0-----:R-:W4:Y:S04]  /*58ea0*/  LDL.LU R32, [R1+0x400] ;  /* 0x0004000001207983 */ /* 0x001f280000300800 */
[----:B------:R-:W4:Y:S04]  /*58eb0*/  LDL.LU R33, [R1+0x404] ;  /* 0x0004040001217983 */ /* 0x000f280000300800 */
[----:B------:R-:W4:Y:S04]  /*58ec0*/  LDL.LU R34, [R1+0x408] ;  /* 0x0004080001227983 */ /* 0x000f280000300800 */
[----:B------:R-:W4:Y:S04]  /*58ed0*/  LDL.LU R35, [R1+0x40c] ;  /* 0x00040c0001237983 */ /* 0x000f280000300800 */
[----:B------:R-:W-:Y:S04]  /*58ee0*/  STL [R1+0x2ce0], R39 ;  /* 0x002ce02701007387 */ /* 0x000fe80000100800 */
[----:B------:R0:W-:Y:S04]  /*58ef0*/  STL [R1+0x2e18], R36 ;  /* 0x002e182401007387 */ /* 0x0001e80000100800 */
[----:B0-----:R-:W4:Y:S04]  /*58f00*/  LDL.LU R36, [R1+0x3f0] ;  /* 0x0003f00001247983 */ /* 0x001f280000300800 */
[----:B------:R-:W4:Y:S04]  /*58f10*/  LDL.LU R37, [R1+0x3f4] ;  /* 0x0003f40001257983 */ /* 0x000f280000300800 */
[----:B------:R-:W4:Y:S04]  /*58f20*/  LDL.LU R38, [R1+0x3f8] ;  /* 0x0003f80001267983 */ /* 0x000f280000300800 */
[----:B------:R-:W4:Y:S04]  /*58f30*/  LDL.LU R39, [R1+0x3fc] ;  /* 0x0003fc0001277983 */ /* 0x000f280000300800 */
[----:B--2---:R-:W-:Y:S04]  /*58f40*/  STS.128 [R0+0x180], R28 ;  /* 0x0001801c00007388 */ /* 0x004fe80000000c00 */
[----:B---3--:R-:W-:Y:S04]  /*58f50*/  STS.128 [R0+0x100], R52 ;  /* 0x0001003400007388 */ /* 0x008fe80000000c00 */
[----:B----4-:R-:W-:Y:S04]  /*58f60*/  STS.128 [R0+0x80], R32 ;  /* 0x0000802000007388 */ /* 0x010fe80000000c00 */
[----:B------:R-:W-:Y:S01]  /*58f70*/  STS.128 [R0], R36 ;  /* 0x0000002400007388 */ /* 0x000fe20000000c00 */
[----:B------:R-:W-:-:S06]  /*58f80*/  NOP ;  /* 0x0000000000007918 */ /* 0x000fcc0000000000 */
[----:B------:R-:W0:Y:S04]  /*58f90*/  LDS.128 R28, [R2] ;  /* 0x00000000021c7984 */ /* 0x000e280000000c00 */
[----:B------:R-:W1:Y:S04]  /*58fa0*/  LDS.128 R36, [R26] ;  /* 0x000000001a247984 */ /* 0x000e680000000c00 */
[----:B------:R-:W2:Y:S04]  /*58fb0*/  LDS.128 R32, [R27] ;  /* 0x000000001b207984 */ /* 0x000ea80000000c00 */
        /* <DEDUP_REMOVED lines=9> */
[----:B------:R-:W3:Y:S04]  /*59050*/  LDS.128 R4, [R2] ;  /* 0x0000000002047984 */ /* 0x000ee80000000c00 */
[----:B-1----:R-:W-:Y:S04]  /*59060*/  STL.64 [R1+0x5a0], R36 ;  /* 0x0005a02401007387 */ /* 0x002fe80000100a00 */
[----:B------:R-:W-:Y:S04]  /*59070*/  STL.64 [R1+0x5a8], R38 ;  /* 0x0005a82601007387 */ /* 0x000fe80000100a00 */
[----:B--2---:R-:W-:Y:S04]  /*59080*/  STL.64 [R1+0x670], R32 ;  /* 0x0006702001007387 */ /* 0x004fe80000100a00 */
[----:B------:R-:W-:Y:S04]  /*59090*/  STL.64 [R1+0x678], R34 ;  /* 0x0006782201007387 */ /* 0x000fe80000100a00 */
[----:B0-----:R-:W-:Y:S04]  /*590a0*/  STL.64 [R1+0x780], R28 ;  /* 0x0007801c01007387 */ /* 0x001fe80000100a00 */
[----:B------:R-:W0:Y:S04]  /*590b0*/  LDS.128 R32, [R26] ;  /* 0x000000001a207984 */ /* 0x000e280000000c00 */
[----:B------:R-:W-:Y:S04]  /*590c0*/  STL.64 [R1+0x788], R30 ;  /* 0x0007881e01007387 */ /* 0x000fe80000100a00 */
[----:B------:R-:W1:Y:S04]  /*590d0*/  LDS.128 R28, [R27] ;  /* 0x000000001b1c7984 */ /* 0x000e680000000c00 */
[----:B---3--:R-:W-:Y:S04]  /*590e0*/  STL.64 [R1+0x3e0], R4 ;  /* 0x0003e00401007387 */ /* 0x008fe80000100a00 */
[----:B------:R-:W-:Y:S04]  /*590f0*/  STL.64 [R1+0x3e8], R6 ;  /* 0x0003e80601007387 */ /* 0x000fe80000100a00 */
[----:B------:R-:W2:Y:S01]  /*59100*/  LDS.128 R4, [R3] ;  /* 0x0000000003047984 */ /* 0x000ea20000000c00 */
[----:B------:R-:W-:-:S06]  /*59110*/  NOP ;  /* 0x0000000000007918 */ /* 0x000fcc0000000000 */
[----:B------:R-:W-:Y:S04]  /*59120*/  STS.128 [R0], R40 ;  /* 0x0000002800007388 */ /* 0x000fe80000000c00 */
[----:B------:R-:W-:Y:S04]  /*59130*/  STS.128 [R0+0x80], R20 ;  /* 0x0000801400007388 */ /* 0x000fe80000000c00 */
[----:B0-----:R-:W-:Y:S04]  /*59140*/  STL.64 [R1+0x590], R32 ;  /* 0x0005902001007387 */ /* 0x001fe80000100a00 */
[----:B------:R-:W-:Y:S04]  /*59150*/  STL.64 [R1+0x598], R34 ;  /* 0x0005982201007387 */ /* 0x000fe80000100a00 */
[----:B-1----:R-:W-:Y:S04]  /*59160*/  STL.64 [R1+0x660], R28 ;  /* 0x0006601c01007387 */ /* 0x002fe80000100a00 */
[----:B------:R-:W-:Y:S04]  /*59170*/  STL.64 [R1+0x668], R30 ;  /* 0x0006681e01007387 */ /* 0x000fe80000100a00 */
[----:B------:R-:W-:Y:S04]  /*59180*/  STS.128 [R0+0x100], R16 ;  /* 0x0001001000007388 */ /* 0x000fe80000000c00 */
[----:B------:R-:W-:Y:S01]  /*59190*/  STS.128 [R0+0x180], R12 ;  /* 0x0001800c00007388 */ /* 0x000fe20000000c00 */
[----:B------:R-:W-:-:S06]  /*591a0*/  NOP ;  /* 0x0000000000007918 */ /* 0x000fcc0000000000 */
[----:B--2---:R-:W-:Y:S04]  /*591b0*/  STL.64 [R1+0x770], R4 ;  /* 0x0007700401007387 */ /* 0x004fe80000100a00 */
[----:B------:R-:W-:Y:S04]  /*591c0*/  STL.64 [R1+0x778], R6 ;  /* 0x0007780601007387 */ /* 0x000fe80000100a00 */
[----:B------:R-:W0:Y:S04]  /*591d0*/  LDS.128 R4, [R2] ;  /* 0x0000000002047984 */ /* 0x000e280000000c00 */
[----:B------:R-:W1:Y:S04]  /*591e0*/  LDS.128 R16, [R26] ;  /* 0x000000001a107984 */ /* 0x000e680000000c00 */
[----:B------:R-:W2:Y:S04]  /*591f0*/  LDS.128 R12, [R27] ;  /* 0x000000001b0c7984 */ /* 0x000ea80000000c00 */
[----:B0-----:R-:W-:Y:S04]  /*59200*/  STL.64 [R1+0x3d0], R4 ;  /* 0x0003d00401007387 */ /* 0x001fe80000100a00 */
[----:B------:R-:W-:Y:S04]  /*59210*/  STL.64 [R1+0x3d8], R6 ;  /* 0x0003d80601007387 */ /* 0x000fe80000100a00 */
[----:B------:R-:W0:Y:S01]  /*59220*/  LDS.128 R4, [R3] ;  /* 0x0000000003047984 */ /* 0x000e220000000c00 */
[----:B------:R-:W-:-:S06]  /*59230*/  NOP ;  /* 0x0000000000007918 */ /* 0x000fcc0000000000 */
[----:B-1----:R-:W-:Y:S04]  /*59240*/  STL.64 [R1+0x560], R16 ;  /* 0x0005601001007387 */ /* 0x002fe80000100a00 */
[----:B------:R-:W-:Y:S04]  /*59250*/  STL.64 [R1+0x568], R18 ;  /* 0x0005681201007387 */ /* 0x000fe80000100a00 */
[----:B--2---:R-:W-:Y:S04]  /*59260*/  STL.64 [R1+0x650], R12 ;  /* 0x0006500c01007387 */ /* 0x004fe80000100a00 */
[----:B------:R-:W-:Y:S04]  /*59270*/  STL.64 [R1+0x658], R14 ;  /* 0x0006580e01007387 */ /* 0x000fe80000100a00 */
[----:B0-----:R0:W-:Y:S04]  /*59280*/  STL.64 [R1+0x760], R4 ;  /* 0x0007600401007387 */ /* 0x0011e80000100a00 */
[----:B------:R1:W-:Y:S04]  /*59290*/  STL.64 [R1+0x768], R6 ;  /* 0x0007680601007387 */ /* 0x0003e80000100a00 */
        /* <DEDUP_REMOVED lines=44> */
[----:B------:R0:W-:Y:S04]  /*59560*/  STS.128 [R0], R8 ;  /* 0x0000000800007388 */ /* 0x0001e80000000c00 */
[----:B------:R-:W4:Y:S04]  /*59570*/  LDL.LU R12, [R1+0x7b0] ;  /* 0x0007b000010c7983 */ /* 0x000f280000300800 */
[----:B------:R-:W4:Y:S04]  /*59580*/  LDL.LU R13, [R1+0x7b4] ;  /* 0x0007b400010d7983 */ /* 0x000f280000300800 */
[----:B------:R-:W4:Y:S04]  /*59590*/  LDL.LU R14, [R1+0x7b8] ;  /* 0x0007b800010e7983 */ /* 0x000f280000300800 */
[----:B------:R-:W4:Y:S04]  /*595a0*/  LDL.LU R15, [R1+0x7bc] ;  /* 0x0007bc00010f7983 */ /* 0x000f280000300800 */
[----:B0-----:R-:W4:Y:S04]  /*595b0*/  LDL.LU R8, [R1+0x7c0] ;  /* 0x0007c00001087983 */ /* 0x001f280000300800 */
[----:B------:R-:W4:Y:S04]  /*595c0*/  LDL.LU R9, [R1+0x7c4] ;  /* 0x0007c40001097983 */ /* 0x000f280000300800 */
[----:B------:R-:W4:Y:S04]  /*595d0*/  LDL.LU R10, [R1+0x7c8] ;  /* 0x0007c800010a7983 */ /* 0x000f280000300800 */
[----:B------:R-:W4:Y:S04]  /*595e0*/  LDL.LU R11, [R1+0x7cc] ;  /* 0x0007cc00010b7983 */ /* 0x000f280000300800 */
[----:B--2---:R-:W-:Y:S04]  /*595f0*/  STS.128 [R0+0x100], R32 ;  /* 0x0001002000007388 */ /* 0x004fe80000000c00 */
[----:B---3--:R-:W-:Y:S04]  /*59600*/  STS.128 [R0+0x80], R36 ;  /* 0x0000802400007388 */ /* 0x008fe80000000c00 */
[----:B----4-:R-:W-:Y:S01]  /*59610*/  STS.128 [R0+0x180], R52 ;  /* 0x0001803400007388 */ /* 0x010fe20000000c00 */
        /* <DEDUP_REMOVED lines=19> */
[----:B------:R-:W-:Y:S04]  /*59750*/  STL.64 [R1+0x758], R34 ;  /* 0x0007582201007387 */ /* 0x000fe80000100a00 */
[----:B------:R-:W0:Y:S04]  /*59760*/  LDS.128 R32, [R26] ;  /* 0x000000001a207984 */ /* 0x000e280000000c00 */
[----:B------:R-:W1:Y:S04]  /*59770*/  LDS.128 R28, [R27] ;  /* 0x000000001b1c7984 */ /* 0x000e680000000c00 */
[----:B---3--:R-:W-:Y:S04]  /*59780*/  STL.64 [R1+0x3b0], R4 ;  /* 0x0003b00401007387 */ /* 0x008fe80000100a00 */
[----:B------:R-:W-:Y:S04]  /*59790*/  STL.64 [R1+0x3b8], R6 ;  /* 0x0003b80601007387 */ /* 0x000fe80000100a00 */
[----:B------:R-:W2:Y:S01]  /*597a0*/  LDS.128 R4, [R3] ;  /* 0x0000000003047984 */ /* 0x000ea20000000c00 */
[----:B------:R-:W-:-:S06]  /*597b0*/  NOP ;  /* 0x0000000000007918 */ /* 0x000fcc0000000000 */
[----:B------:R-:W-:Y:S04]  /*597c0*/  STS.128 [R0], R44 ;  /* 0x0000002c00007388 */ /* 0x000fe80000000c00 */
[----:B------:R-:W-:Y:S04]  /*597d0*/  STS.128 [R0+0x80], R40 ;  /* 0x0000802800007388 */ /* 0x000fe80000000c00 */
[----:B------:R-:W-:Y:S04]  /*597e0*/  STS.128 [R0+0x100], R20 ;  /* 0x0001001400007388 */ /* 0x000fe80000000c00 */
[----:B0-----:R-:W-:Y:S04]  /*597f0*/  STL.64 [R1+0x520], R32 ;  /* 0x0005202001007387 */ /* 0x001fe80000100a00 */
[----:B------:R-:W-:Y:S04]  /*59800*/  STL.64 [R1+0x528], R34 ;  /* 0x0005282201007387 */ /* 0x000fe80000100a00 */
[----:B-1----:R-:W-:Y:S04]  /*59810*/  STL.64 [R1+0x630], R28 ;  /* 0x0006301c01007387 */ /* 0x002fe80000100a00 */
[----:B------:R-:W-:Y:S04]  /*59820*/  STL.64 [R1+0x638], R30 ;  /* 0x0006381e01007387 */ /* 0x000fe80000100a00 */
        /* <DEDUP_REMOVED lines=11> */
[----:B-1----:R1:W-:Y:S04]  /*598e0*/  STL.64 [R1+0x510], R20 ;  /* 0x0005101401007387 */ /* 0x0023e80000100a00 */
[----:B------:R3:W-:Y:S04]  /*598f0*/  STL.64 [R1+0x518], R22 ;  /* 0x0005181601007387 */ /* 0x0007e80000100a00 */
[----:B--2---:R-:W-:Y:S04]  /*59900*/  STL.64 [R1+0x620], R16 ;  /* 0x0006201001007387 */ /* 0x004fe80000100a00 */
[----:B------:R-:W-:Y:S04]  /*59910*/  STL.64 [R1+0x628], R18 ;  /* 0x0006281201007387 */ /* 0x000fe80000100a00 */
[----:B0-----:R0:W-:Y:S04]  /*59920*/  STL.64 [R1+0x710], R4 ;  /* 0x0007100401007387 */ /* 0x0011e80000100a00 */
[----:B------:R2:W-:Y:S04]  /*59930*/  STL.64 [R1+0x718], R6 ;  /* 0x0007180601007387 */ /* 0x0005e80000100a00 */
[----:B-1----:R-:W4:Y:S04]  /*59940*/  LDL.LU R20, [R1+0xa50] ;  /* 0x000a500001147983 */ /* 0x002f280000300800 */
[----:B------:R-:W4:Y:S04]  /*59950*/  LDL.LU R21, [R1+0xa54] ;  /* 0x000a540001157983 */ /* 0x000f280000300800 */
[----:B---3--:R-:W4:Y:S04]  /*59960*/  LDL.LU R22, [R1+0xa58] ;  /* 0x000a580001167983 */ /* 0x008f280000300800 */
        /* <DEDUP_REMOVED lines=27> */
[----:B--2---:R-:W2:Y:S04]  /*59b20*/  LDL.LU R6, [R1+0xa08] ;  /* 0x000a080001067983 */ /* 0x004ea80000300800 */
        /* <DEDUP_REMOVED lines=9> */
[----:B------:R0:W-:Y:S04]  /*59bc0*/  STS.128 [R0], R12 ;  /* 0x0000000c00007388 */ /* 0x0001e80000000c00 */
[----:B0-----:R-:W2:Y:S04]  /*59bd0*/  LDL.LU R12, [R1+0xa70] ;  /* 0x000a7000010c7983 */ /* 0x001ea80000300800 */
[----:B------:R-:W2:Y:S04]  /*59be0*/  LDL.LU R13, [R1+0xa74] ;  /* 0x000a7400010d7983 */ /* 0x000ea80000300800 */
[----:B------:R-:W2:Y:S04]  /*59bf0*/  LDL.LU R14, [R1+0xa78] ;  /* 0x000a7800010e7983 */ /* 0x000ea80000300800 */
[----:B------:R-:W2:Y:S04]  /*59c00*/  LDL.LU R15, [R1+0xa7c] ;  /* 0x000a7c00010f7983 */ /* 0x000ea80000300800 */
[----:B------:R0:W-:Y:S04]  /*59c10*/  STS.128 [R0+0x80], R8 ;  /* 0x0000800800007388 */ /* 0x0001e80000000c00 */
[----:B------:R-:W2:Y:S04]  /*59c20*/  LDL.LU R16, [R1+0xa60] ;  /* 0x000a600001107983 */ /* 0x000ea80000300800 */
[----:B------:R-:W2:Y:S04]  /*59c30*/  LDL.LU R17, [R1+0xa64] ;  /* 0x000a640001117983 */ /* 0x000ea80000300800 */
[----:B------:R-:W2:Y:S04]  /*59c40*/  LDL.LU R18, [R1+0xa68] ;  /* 0x000a680001127983 */ /* 0x000ea80000300800 */
[----:B------:R-:W2:Y:S04]  /*59c50*/  LDL.LU R19, [R1+0xa6c] ;  /* 0x000a6c0001137983 */ /* 0x000ea80000300800 */
[----:B0-----:R-:W2:Y:S04]  /*59c60*/  LDL.LU R8, [R1+0xa80] ;  /* 0x000a800001087983 */ /* 0x001ea80000300800 */
[----:B------:R-:W2:Y:S04]  /*59c70*/  LDL.LU R9, [R1+0xa84] ;  /* 0x000a840001097983 */ /* 0x000ea80000300800 */
[----:B------:R-:W2:Y:S04]  /*59c80*/  LDL.LU R10, [R1+0xa88] ;  /* 0x000a8800010a7983 */ /* 0x000ea80000300800 */
[----:B------:R-:W2:Y:S04]  /*59c90*/  LDL.LU R11, [R1+0xa8c] ;  /* 0x000a8c00010b7983 */ /* 0x000ea80000300800 */
[----:B---3--:R-:W-:Y:S04]  /*59ca0*/  STS.128 [R0+0x180], R32 ;  /* 0x0001802000007388 */ /* 0x008fe80000000c00 */
[----:B----4-:R-:W-:Y:S01]  /*59cb0*/  STS.128 [R0+0x100], R36 ;  /* 0x0001002400007388 */ /* 0x010fe20000000c00 */
[----:B------:R-:W-:-:S06]  /*59cc0*/  NOP ;  /* 0x0000000000007918 */ /* 0x000fcc0000000000 */
[----:B------:R-:W0:Y:S04]  /*59cd0*/  LDS.128 R36, [R2] ;  /* 0x0000000002247984 */ /* 0x000e280000000c00 */
[----:B------:R-:W1:Y:S04]  /*59ce0*/  LDS.128 R32, [R26] ;  /* 0x000000001a207984 */ /* 0x000e680000000c00 */
[----:B0-----:R-:W-:Y:S04]  /*59cf0*/  STL.64 [R1+0x350], R36 ;  /* 0x0003502401007387 */ /* 0x001fe80000100a00 */
[----:B------:R-:W-:Y:S04]  /*59d00*/  STL.64 [R1+0x358], R38 ;  /* 0x0003582601007387 */ /* 0x000fe80000100a00 */
[----:B------:R-:W0:Y:S04]  /*59d10*/  LDS.128 R36, [R27] ;  /* 0x000000001b247984 */ /* 0x000e280000000c00 */
[----:B-1----:R-:W-:Y:S04]  /*59d20*/  STL.64 [R1+0x500], R32 ;  /* 0x0005002001007387 */ /* 0x002fe80000100a00 */
[----:B------:R-:W-:Y:S04]  /*59d30*/  STL.64 [R1+0x508], R34 ;  /* 0x0005082201007387 */ /* 0x000fe80000100a00 */
[----:B------:R-:W1:Y:S01]  /*59d40*/  LDS.128 R32, [R3] ;  /* 0x0000000003207984 */ /* 0x000e620000000c00 */
[----:B------:R-:W-:-:S06]  /*59d50*/  NOP ;  /* 0x0000000000007918 */ /* 0x000fcc0000000000 */
[----:B------:R-:W-:Y:S04]  /*59d60*/  STS.128 [R0], R52 ;  /* 0x0000003400007388 */ /* 0x000fe80000000c00 */
[----:B------:R-:W-:Y:S04]  /*59d70*/  STS.128 [R0+0x80], R28 ;  /* 0x0000801c00007388 */ /* 0x000fe80000000c00 */
[----:B--2---:R-:W-:Y:S04]  /*59d80*/  STS.128 [R0+0x100], R4 ;  /* 0x0001000400007388 */ /* 0x004fe80000000c00 */
[----:B------:R-:W-:Y:S01]  /*59d90*/  STS.128 [R0+0x180], R56 ;  /* 0x0001803800007388 */ /* 0x000fe20000000c00 */
[----:B------:R-:W-:-:S06]  /*59da0*/  NOP ;  /* 0x0000000000007918 */ /* 0x000fcc0000000000 */
[----:B------:R-:W2:Y:S04]  /*59db0*/  LDS.128 R4, [R2] ;  /* 0x0000000002047984 */ /* 0x000ea80000000c00 */
[----:B0-----:R-:W-:Y:S04]  /*59dc0*/  STL.64 [R1+0x600], R36 ;  /* 0x0006002401007387 */ /* 0x001fe80000100a00 */
[----:B------:R-:W-:Y:S04]  /*59dd0*/  STL.64 [R1+0x608], R38 ;  /* 0x0006082601007387 */ /* 0x000fe80000100a00 */
[----:B------:R-:W-:Y:S04]  /*59de0*/  LDS.128 R28, [R27] ;  /* 0x000000001b1c7984 */ /* 0x000fe80000000c00 */
[----:B-1----:R-:W-:Y:S04]  /*59df0*/  STL.64 [R1+0x700], R32 ;  /* 0x0007002001007387 */ /* 0x002fe80000100a00 */
[----:B------:R-:W-:Y:S04]  /*59e00*/  STL.64 [R1+0x708], R34 ;  /* 0x0007082201007387 */ /* 0x000fe80000100a00 */
[----:B------:R-:W0:Y:S04]  /*59e10*/  LDS.128 R32, [R26] ;  /* 0x000000001a207984 */ /* 0x000e280000000c00 */
[----:B--2---:R-:W-:Y:S04]  /*59e20*/  STL.64 [R1+0x340], R4 ;  /* 0x0003400401007387 */ /* 0x004fe80000100a00 */
[----:B------:R-:W-:Y:S04]  /*59e30*/  STL.64 [R1+0x348], R6 ;  /* 0x0003480601007387 */ /* 0x000fe80000100a00 */
[----:B------:R-:W1:Y:S01]  /*59e40*/  LDS.128 R4, [R3] ;  /* 0x0000000003047984 */ /* 0x000e620000000c00 */
[----:B------:R-:W-:-:S06]  /*59e50*/  NOP ;  /* 0x0000000000007918 */ /* 0x000fcc0000000000 */
[----:B------:R-:W-:Y:S04]  /*59e60*/  STS.128 [R0], R48 ;  /* 0x0000003000007388 */ /* 0x000fe80000000c00 */
[----:B------:R-:W-:Y:S04]  /*59e70*/  STS.128 [R0+0x80], R44 ;  /* 0x0000802c00007388 */ /* 0x000fe80000000c00 */
[----:B0-----:R-:W-:Y:S04]  /*59e80*/  STL.64 [R1+0x4d0], R32 ;  /* 0x0004d02001007387 */ /* 0x001fe80000100a00 */
[----:B------:R-:W-:Y:S04]  /*59e90*/  STL.64 [R1+0x4d8], R34 ;  /* 0x0004d82201007387 */ /* 0x000fe80000100a00 */
[----:B------:R-:W-:Y:S04]  /*59ea0*/  STL.64 [R1+0x5f0], R28 ;  /* 0x0005f01c01007387 */ /* 0x000fe80000100a00 */
[----:B------:R-:W-:Y:S04]  /*59eb0*/  STL.64 [R1+0x5f8], R30 ;  /* 0x0005f81e01007387 */ /* 0x000fe80000100a00 */
[----:B------:R-:W-:Y:S04]  /*59ec0*/  STS.128 [R0+0x100], R40 ;  /* 0x0001002800007388 */ /* 0x000fe80000000c00 */
[----:B------:R-:W-:Y:S01]  /*59ed0*/  STS.128 [R0+0x180], R20 ;  /* 0x0001801400007388 */ /* 0x000fe20000000c00 */
[----:B------:R-:W-:-:S06]  /*59ee0*/  NOP ;  /* 0x0000000000007918 */ /* 0x000fcc0000000000 */
[----:B-1----:R-:W-:Y:S04]  /*59ef0*/  STL.64 [R1+0x6f0], R4 ;  /* 0x0006f00401007387 */ /* 0x002fe80000100a00 */
        /* <DEDUP_REMOVED lines=12> */
[----:B------:R1:W-:Y:S04]  /*59fc0*/  STS.128 [R0+0x80], R12 ;  /* 0x0000800c00007388 */ /* 0x0003e80000000c00 */
[----:B0-----:R0:W-:Y:S04]  /*59fd0*/  STL.64 [R1+0x6e0], R4 ;  /* 0x0006e00401007387 */ /* 0x0011e80000100a00 */
[----:B------:R2:W-:Y:S04]  /*59fe0*/  STL.64 [R1+0x6e8], R6 ;  /* 0x0006e80601007387 */ /* 0x0005e80000100a00 */
[----:B-1----:R-:W3:Y:S04]  /*59ff0*/  LDL.LU R12, [R1+0x1040] ;  /* 0x00104000010c7983 */ /* 0x002ee80000300800 */
[----:B------:R-:W3:Y:S04]  /*5a000*/  LDL.LU R13, [R1+0x1044] ;  /* 0x00104400010d7983 */ /* 0x000ee80000300800 */
[----:B------:R-:W3:Y:S04]  /*5a010*/  LDL.LU R14, [R1+0x1048] ;  /* 0x00104800010e7983 */ /* 0x000ee80000300800 */
[----:B------:R-:W3:Y:S04]  /*5a020*/  LDL.LU R15, [R1+0x104c] ;  /* 0x00104c00010f7983 */ /* 0x000ee80000300800 */
[----:B------:R-:W4:Y:S04]  /*5a030*/  LDL.LU R40, [R1+0x1010] ;  /* 0x0010100001287983 */ /* 0x000f280000300800 */
[----:B------:R-:W4:Y:S04]  /*5a040*/  LDL.LU R41, [R1+0x1014] ;  /* 0x0010140001297983 */ /* 0x000f280000300800 */
        /* <DEDUP_REMOVED lines=35> */
[----:B------:R1:W-:Y:S04]  /*5a280*/  STS.128 [R0+0x100], R8 ;  /* 0x0001000800007388 */ /* 0x0003e80000000c00 */
[----:B0-----:R-:W2:Y:S04]  /*5a290*/  LDL.LU R16, [R1+0x1030] ;  /* 0x0010300001107983 */ /* 0x001ea80000300800 */
[----:B------:R-:W2:Y:S04]  /*5a2a0*/  LDL.LU R17, [R1+0x1034] ;  /* 0x0010340001117983 */ /* 0x000ea80000300800 */
[----:B------:R-:W2:Y:S04]  /*5a2b0*/  LDL.LU R18, [R1+0x1038] ;  /* 0x0010380001127983 */ /* 0x000ea80000300800 */
[----:B------:R-:W2:Y:S04]  /*5a2c0*/  LDL.LU R19, [R1+0x103c] ;  /* 0x00103c0001137983 */ /* 0x000ea80000300800 */
[----:B------:R-:W2:Y:S04]  /*5a2d0*/  LDL.LU R20, [R1+0x1020] ;  /* 0x0010200001147983 */ /* 0x000ea80000300800 */
[----:B------:R-:W2:Y:S04]  /*5a2e0*/  LDL.LU R21, [R1+0x1024] ;  /* 0x0010240001157983 */ /* 0x000ea80000300800 */
[----:B------:R-:W2:Y:S04]  /*5a2f0*/  LDL.LU R22, [R1+0x1028] ;  /* 0x0010280001167983 */ /* 0x000ea80000300800 */
[----:B------:R-:W2:Y:S04]  /*5a300*/  LDL.LU R23, [R1+0x102c] ;  /* 0x00102c0001177983 */ /* 0x000ea80000300800 */
[----:B-1----:R-:W2:Y:S04]  /*5a310*/  LDL.LU R8, [R1+0x1050] ;  /* 0x0010500001087983 */ /* 0x002ea80000300800 */
[----:B------:R-:W2:Y:S04]  /*5a320*/  LDL.LU R9, [R1+0x1054] ;  /* 0x0010540001097983 */ /* 0x000ea80000300800 */
[----:B------:R-:W2:Y:S04]  /*5a330*/  LDL.LU R10, [R1+0x1058] ;  /* 0x00105800010a7983 */ /* 0x000ea80000300800 */
[----:B------:R-:W2:Y:S04]  /*5a340*/  LDL.LU R11, [R1+0x105c] ;  /* 0x00105c00010b7983 */ /* 0x000ea80000300800 */
[----:B---3--:R-:W-:Y:S01]  /*5a350*/  STS.128 [R0+0x180], R36 ;  /* 0x0001802400007388 */ /* 0x008fe20000000c00 */
        /* <DEDUP_REMOVED lines=12> */
[----:B----4-:R-:W-:Y:S04]  /*5a420*/  STS.128 [R0], R32 ;  /* 0x0000002000007388 */ /* 0x010fe80000000c00 */
[----:B------:R-:W-:Y:S04]  /*5a430*/  STS.128 [R0+0x80], R52 ;  /* 0x0000803400007388 */ /* 0x000fe80000000c00 */
[----:B------:R-:W-:Y:S04]  /*5a440*/  STS.128 [R0+0x100], R28 ;  /* 0x0001001c00007388 */ /* 0x000fe80000000c00 */
[----:B--2---:R-:W-:Y:S01]  /*5a450*/  STS.128 [R0+0x180], R4 ;  /* 0x0001800400007388 */ /* 0x004fe20000000c00 */
[----:B------:R-:W-:-:S06]  /*5a460*/  NOP ;  /* 0x0000000000007918 */ /* 0x000fcc0000000000 */
[----:B------:R-:W1:Y:S04]  /*5a470*/  LDS.128 R4, [R2] ;  /* 0x0000000002047984 */ /* 0x000e680000000c00 */
[----:B------:R-:W2:Y:S04]  /*5a480*/  LDS.128 R32, [R26] ;  /* 0x000000001a207984 */ /* 0x000ea80000000c00 */
[----:B------:R-:W3:Y:S04]  /*5a490*/  LDS.128 R28, [R27] ;  /* 0x000000001b1c7984 */ /* 0x000ee80000000c00 */
[----:B0-----:R0:W-:Y:S04]  /*5a4a0*/  STL.64 [R1+0x6d0], R36 ;  /* 0x0006d02401007387 */ /* 0x0011e80000100a00 */
[----:B------:R-:W-:Y:S04]  /*5a4b0*/  STL.64 [R1+0x6d8], R38 ;  /* 0x0006d82601007387 */ /* 0x000fe80000100a00 */
[----:B0-----:R-:W4:Y:S04]  /*5a4c0*/  LDL.LU R36, [R1+0x2e18] ;  /* 0x002e180001247983 */ /* 0x001f280000300800 */
[----:B-1----:R-:W-:Y:S04]  /*5a4d0*/  STL.64 [R1+0x330], R4 ;  /* 0x0003300401007387 */ /* 0x002fe80000100a00 */
[----:B------:R-:W-:Y:S04]  /*5a4e0*/  STL.64 [R1+0x338], R6 ;  /* 0x0003380601007387 */ /* 0x000fe80000100a00 */
[----:B------:R-:W0:Y:S01]  /*5a4f0*/  LDS.128 R4, [R3] ;  /* 0x0000000003047984 */ /* 0x000e220000000c00 */
[----:B------:R-:W-:-:S06]  /*5a500*/  NOP ;  /* 0x0000000000007918 */ /* 0x000fcc0000000000 */
[----:B--2---:R-:W-:Y:S04]  /*5a510*/  STL.64 [R1+0x4e0], R32 ;  /* 0x0004e02001007387 */ /* 0x004fe80000100a00 */
[----:B------:R-:W-:Y:S04]  /*5a520*/  STL.64 [R1+0x4e8], R34 ;  /* 0x0004e82201007387 */ /* 0x000fe80000100a00 */
[----:B---3--:R-:W-:Y:S04]  /*5a530*/  STL.64 [R1+0x5c0], R28 ;  /* 0x0005c01c01007387 */ /* 0x008fe80000100a00 */
[----:B------:R-:W-:Y:S04]  /*5a540*/  STL.64 [R1+0x5c8], R30 ;  /* 0x0005c81e01007387 */ /* 0x000fe80000100a00 */
[----:B------:R-:W-:Y:S04]  /*5a550*/  STS.128 [R0], R56 ;  /* 0x0000003800007388 */ /* 0x000fe80000000c00 */
[----:B------:R-:W-:Y:S04]  /*5a560*/  STS.128 [R0+0x80], R48 ;  /* 0x0000803000007388 */ /* 0x000fe80000000c00 */
[----:B------:R-:W-:Y:S04]  /*5a570*/  STS.128 [R0+0x100], R44 ;  /* 0x0001002c00007388 */ /* 0x000fe80000000c00 */
[----:B------:R-:W-:Y:S01]  /*5a580*/  STS.128 [R0+0x180], R40 ;  /* 0x0001802800007388 */ /* 0x000fe20000000c00 */
[----:B------:R-:W-:-:S06]  /*5a590*/  NOP ;  /* 0x0000000000007918 */ /* 0x000fcc0000000000 */
[----:B0-----:R-:W-:Y:S04]  /*5a5a0*/  STL.64 [R1+0x6c0], R4 ;  /* 0x0006c00401007387 */ /* 0x001fe80000100a00 */
        /* <DEDUP_REMOVED lines=24> */
[----:B------:R-:W0:Y:S04]  /*5a730*/  LDS.128 R4, [R3] ;  /* 0x0000000003047984 */ /* 0x000e280000000c00 */
[----:B-1----:R-:W-:Y:S04]  /*5a740*/  STL.64 [R1+0x460], R12 ;  /* 0x0004600c01007387 */ /* 0x002fe80000100a00 */
[----:B------:R-:W-:Y:S04]  /*5a750*/  STL.64 [R1+0x468], R14 ;  /* 0x0004680e01007387 */ /* 0x000fe80000100a00 */
[----:B------:R-:W3:Y:S04]  /*5a760*/  LDL.LU R44, [R1+0x10d0] ;  /* 0x0010d000012c7983 */ /* 0x000ee80000300800 */
[----:B--2---:R-:W-:Y:S04]  /*5a770*/  STL.64 [R1+0x5b0], R8 ;  /* 0x0005b00801007387 */ /* 0x004fe80000100a00 */
[----:B------:R-:W-:Y:S04]  /*5a780*/  STL.64 [R1+0x5b8], R10 ;  /* 0x0005b80a01007387 */ /* 0x000fe80000100a00 */
[----:B0-----:R0:W-:Y:S04]  /*5a790*/  STL.64 [R1+0x6a0], R4 ;  /* 0x0006a00401007387 */ /* 0x0011e80000100a00 */
[----:B------:R1:W-:Y:S04]  /*5a7a0*/  STL.64 [R1+0x6a8], R6 ;  /* 0x0006a80601007387 */ /* 0x0003e80000100a00 */
[----:B------:R-:W3:Y:S04]  /*5a7b0*/  LDL.LU R45, [R1+0x10d4] ;  /* 0x0010d400012d7983 */ /* 0x000ee80000300800 */
[----:B------:R-:W3:Y:S04]  /*5a7c0*/  LDL.LU R46, [R1+0x10d8] ;  /* 0x0010d800012e7983 */ /* 0x000ee80000300800 */
[----:B------:R-:W3:Y:S01]  /*5a7d0*/  LDL.LU R47, [R1+0x10dc] ;  /* 0x0010dc00012f7983 */ /* 0x000ee20000300800 */
[----:B------:R-:W-:-:S06]  /*5a7e0*/  NOP ;  /* 0x0000000000007918 */ /* 0x000fcc0000000000 */
        /* <DEDUP_REMOVED lines=44> */
[----:B--2---:R-:W-:Y:S04]  /*5aab0*/  STS.128 [R0+0x180], R40 ;  /* 0x0001802800007388 */ /* 0x004fe80000000c00 */
[----:B---3--:R-:W-:Y:S04]  /*5aac0*/  STS.128 [R0+0x100], R28 ;  /* 0x0001001c00007388 */ /* 0x008fe80000000c00 */
[----:B----4-:R0:W-:Y:S04]  /*5aad0*/  STS.128 [R0], R32 ;  /* 0x0000002000007388 */ /* 0x0101e80000000c00 */
[----:B------:R1:W-:Y:S01]  /*5aae0*/  STS.128 [R0+0x80], R52 ;  /* 0x0000803400007388 */ /* 0x0003e20000000c00 */
[----:B------:R-:W-:-:S06]  /*5aaf0*/  NOP ;  /* 0x0000000000007918 */ /* 0x000fcc0000000000 */
[----:B------:R-:W2:Y:S04]  /*5ab00*/  LDS.128 R40, [R2] ;  /* 0x0000000002287984 */ /* 0x000ea80000000c00 */
[----:B0-----:R-:W3:Y:S04]  /*5ab10*/  LDL.LU R32, [R1+0x2e14] ;  /* 0x002e140001207983 */ /* 0x001ee80000300800 */
[----:B-1----:R-:W4:Y:S04]  /*5ab20*/  LDL.LU R52, [R1+0x2e10] ;  /* 0x002e100001347983 */ /* 0x002f280000300800 */
[----:B------:R-:W3:Y:S04]  /*5ab30*/  LDL.LU R28, [R1+0x2e0c] ;  /* 0x002e0c00011c7983 */ /* 0x000ee80000300800 */
[----:B--2---:R-:W-:Y:S04]  /*5ab40*/  STL.64 [R1+0x2e0], R40 ;  /* 0x0002e02801007387 */ /* 0x004fe80000100a00 */
        /* <DEDUP_REMOVED lines=15> */
[----:B------:R-:W2:Y:S04]  /*5ac40*/  LDS.128 R44, [R26] ;  /* 0x000000001a2c7984 */ /* 0x000ea80000000c00 */
[----:B0-----:R0:W-:Y:S04]  /*5ac50*/  STL.64 [R1+0x690], R40 ;  /* 0x0006902801007387 */ /* 0x0011e80000100a00 */
[----:B------:R-:W-:Y:S04]  /*5ac60*/  STL.64 [R1+0x698], R42 ;  /* 0x0006982a01007387 */ /* 0x000fe80000100a00 */
[----:B0-----:R-:W3:Y:S04]  /*5ac70*/  LDL.LU R40, [R1+0x200] ;  /* 0x0002000001287983 */ /* 0x001ee80000300800 */
[----:B------:R-:W3:Y:S04]  /*5ac80*/  LDL.LU R4, [R1+0x2e08] ;  /* 0x002e080001047983 */ /* 0x000ee80000300800 */
[----:B------:R-:W3:Y:S04]  /*5ac90*/  LDL R30, [R1+0x17b4] ;  /* 0x0017b400011e7983 */ /* 0x000ee80000100800 */
[----:B------:R-:W4:Y:S04]  /*5aca0*/  LDL.LU.64 R58, [R1+0x2e00] ;  /* 0x002e0000013a7983 */ /* 0x000f280000300a00 */
[----:B------:R0:W-:Y:S04]  /*5acb0*/  STL [R1+0x2c24], R2 ;  /* 0x002c240201007387 */ /* 0x0001e80000100800 */
[----:B-1----:R-:W-:Y:S04]  /*5acc0*/  STL.64 [R1+0x2d0], R48 ;  /* 0x0002d03001007387 */ /* 0x002fe80000100a00 */
[----:B------:R-:W-:Y:S04]  /*5acd0*/  STL.64 [R1+0x2d8], R50 ;  /* 0x0002d83201007387 */ /* 0x000fe80000100a00 */
[----:B0-----:R-:W4:Y:S04]  /*5ace0*/  LDL.LU R2, [R1+0x17b8] ;  /* 0x0017b80001027983 */ /* 0x001f280000300800 */
[----:B------:R-:W4:Y:S04]  /*5acf0*/  LDL.LU R41, [R1+0x1c0] ;  /* 0x0001c00001297983 */ /* 0x000f280000300800 */
[----:B--2---:R-:W-:Y:S04]  /*5ad00*/  STL.64 [R1+0x450], R44 ;  /* 0x0004502c01007387 */ /* 0x004fe80000100a00 */
[----:B------:R-:W-:Y:S04]  /*5ad10*/  STL.64 [R1+0x458], R46 ;  /* 0x0004582e01007387 */ /* 0x000fe80000100a00 */
[----:B------:R-:W0:Y:S04]  /*5ad20*/  LDS.128 R44, [R27] ;  /* 0x000000001b2c7984 */ /* 0x000e280000000c00 */
[----:B------:R-:W1:Y:S01]  /*5ad30*/  LDS.128 R24, [R3] ;  /* 0x0000000003187984 */ /* 0x000e620000000c00 */
[----:B------:R-:W-:-:S06]  /*5ad40*/  NOP ;  /* 0x0000000000007918 */ /* 0x000fcc0000000000 */
[----:B0-----:R-:W-:Y:S04]  /*5ad50*/  STL.64 [R1+0x570], R44 ;  /* 0x0005702c01007387 */ /* 0x001fe80000100a00 */
[----:B------:R0:W-:Y:S04]  /*5ad60*/  STL.64 [R1+0x578], R46 ;  /* 0x0005782e01007387 */ /* 0x0001e80000100a00 */
[----:B-1----:R-:W-:Y:S04]  /*5ad70*/  STL.64 [R1+0x680], R24 ;  /* 0x0006801801007387 */ /* 0x002fe80000100a00 */
[----:B------:R-:W-:Y:S04]  /*5ad80*/  STL.64 [R1+0x688], R26 ;  /* 0x0006881a01007387 */ /* 0x000fe80000100a00 */
[----:B0-----:R-:W2:Y:S04]  /*5ad90*/  LDL.LU R46, [R1+0x180] ;  /* 0x00018000012e7983 */ /* 0x001ea80000300800 */
[----:B------:R-:W2:Y:S04]  /*5ada0*/  LDL R7, [R1+0x2960] ;  /* 0x0029600001077983 */ /* 0x000ea80000100800 */
[----:B------:R-:W2:Y:S04]  /*5adb0*/  LDL R6, [R1+0x2958] ;  /* 0x0029580001067983 */ /* 0x000ea80000100800 */
[----:B------:R-:W2:Y:S04]  /*5adc0*/  LDL.LU R47, [R1+0x140] ;  /* 0x00014000012f7983 */ /* 0x000ea80000300800 */
[----:B------:R-:W2:Y:S04]  /*5add0*/  LDL R5, [R1+0x295c] ;  /* 0x00295c0001057983 */ /* 0x000ea80000100800 */
[----:B------:R0:W-:Y:S01]  /*5ade0*/  STS.128 [R0+0x180], R8 ;  /* 0x0001800800007388 */ /* 0x0001e20000000c00 */
[----:B------:R-:W-:-:S03]  /*5adf0*/  IMAD.MOV.U32 R50, RZ, RZ, c[0x0][0x194] ;  /* 0x00006500ff327624 */ /* 0x000fc600078e00ff */
[----:B------:R-:W-:Y:S04]  /*5ae00*/  STS.128 [R0], R20 ;  /* 0x0000001400007388 */ /* 0x000fe80000000c00 */
[----:B------:R-:W-:Y:S04]  /*5ae10*/  STS.128 [R0+0x80], R16 ;  /* 0x0000801000007388 */ /* 0x000fe80000000c00 */
[----:B------:R1:W-:Y:S01]  /*5ae20*/  STS.128 [R0+0x100], R12 ;  /* 0x0001000c00007388 */ /* 0x0003e20000000c00 */
[C---:B---3--:R-:W-:Y:S01]  /*5ae30*/  IMAD R3, R30.reuse, c[0x0][0x194], RZ ;  /* 0x000065001e037a24 */ /* 0x048fe200078e02ff */
[----:B------:R-:W-:-:S04]  /*5ae40*/  ISETP.GE.AND P2, PT, R30, c[0x0][0x178], PT ;  /* 0x00005e001e007a0c */ /* 0x000fc80003f46270 */
[----:B0-----:R-:W-:-:S04]  /*5ae50*/  LEA R8, P3, R3, c[0x0][0x170], 0x1 ;  /* 0x00005c0003087a11 */ /* 0x001fc800078608ff */
[----:B------:R-:W-:Y:S01]  /*5ae60*/  LEA.HI.X.SX32 R9, R3, c[0x0][0x174], 0x1, P3 ;  /* 0x00005d0003097a11 */ /* 0x000fe200018f0eff */
[----:B------:R-:W-:Y:S01]  /*5ae70*/  IMAD R3, R50, 0x20, R3 ;  /* 0x0000002032037824 */ /* 0x000fe200078e0203 */
[C---:B----4-:R-:W-:Y:S01]  /*5ae80*/  ISETP.LT.AND P2, PT, R2.reuse, c[0x0][0x17c], !P2 ;  /* 0x00005f0002007a0c */ /* 0x050fe20005741270 */
[C---:B-1----:R-:W-:Y:S01]  /*5ae90*/  IMAD R0, R2.reuse, c[0x0][0x198], RZ ;  /* 0x0000660002007a24 */ /* 0x042fe200078e02ff */
[----:B------:R-:W-:Y:S02]  /*5aea0*/  ISETP.GE.AND P6, PT, R2, c[0x0][0x17c], PT ;  /* 0x00005f0002007a0c */ /* 0x000fe40003fc6270 */
[----:B------:R-:W3:Y:S01]  /*5aeb0*/  LDL R2, [R1+0x2954] ;  /* 0x0029540001027983 */ /* 0x000ee20000100800 */
[----:B------:R-:W-:Y:S01]  /*5aec0*/  IMAD.WIDE R10, R0, 0x2, R8 ;  /* 0x00000002000a7825 */ /* 0x000fe200078e0208 */
[----:B------:R-:W-:-:S06]  /*5aed0*/  NOP ;  /* 0x0000000000007918 */ /* 0x000fcc0000000000 */
[----:B------:R-:W4:Y:S04]  /*5aee0*/  LDL.LU R22, [R1+0x2998] ;  /* 0x0029980001167983 */ /* 0x000f280000300800 */
[----:B------:R0:W-:Y:S04]  /*5aef0*/  @P2 STG.E.U16 [R10.64], R40 ;  /* 0x000000280a002986 */ /* 0x0001e8000c101506 */
[----:B------:R-:W4:Y:S04]  /*5af00*/  LDL.LU R42, [R1+0x100] ;  /* 0x00010000012a7983 */ /* 0x000f280000300800 */
[----:B------:R-:W4:Y:S01]  /*5af10*/  LDL.LU R43, [R1+0xc0] ;  /* 0x0000c000012b7983 */ /* 0x000f220000300800 */
[----:B0-----:R-:W-:-:S03]  /*5af20*/  LEA R10, P2, R3, c[0x0][0x170], 0x1 ;  /* 0x00005c00030a7a11 */ /* 0x001fc600078408ff */
[----:B------:R-:W4:Y:S01]  /*5af30*/  LDL R54, [R1+0x2950] ;  /* 0x0029500001367983 */ /* 0x000f220000100800 */
[----:B------:R-:W-:Y:S01]  /*5af40*/  LEA.HI.X.SX32 R11, R3, c[0x0][0x174], 0x1, P2 ;  /* 0x00005d00030b7a11 */ /* 0x000fe200010f0eff */
[----:B------:R-:W-:Y:S02]  /*5af50*/  IMAD R3, R50, 0x20, R3 ;  /* 0x0000002032037824 */ /* 0x000fe400078e0203 */
[----:B------:R-:W4:Y:S02]  /*5af60*/  LDL.LU R26, [R1+0x299c] ;  /* 0x00299c00011a7983 */ /* 0x000f240000300800 */
[----:B------:R-:W-:Y:S02]  /*5af70*/  IMAD.WIDE R12, R0, 0x2, R10 ;  /* 0x00000002000c7825 */ /* 0x000fe400078e020a */
[----:B------:R-:W4:Y:S04]  /*5af80*/  LDL R25, [R1+0x2214] ;  /* 0x0022140001197983 */ /* 0x000f280000100800 */
[----:B------:R-:W4:Y:S04]  /*5af90*/  LDL.LU R24, [R1+0x29a0] ;  /* 0x0029a00001187983 */ /* 0x000f280000300800 */
[----:B------:R-:W4:Y:S01]  /*5afa0*/  LDL.LU R55, [R1+0x40] ;  /* 0x0000400001377983 */ /* 0x000f220000300800 */
[----:B--2---:R-:W-:-:S13]  /*5afb0*/  ISETP.LT.AND P3, PT, R7, c[0x0][0x178], !P6 ;  /* 0x00005e0007007a0c */ /* 0x004fda0007761270 */
[----:B------:R0:W-:Y:S01]  /*5afc0*/  @P3 STG.E.U16 [R12.64], R41 ;  /* 0x000000290c003986 */ /* 0x0001e2000c101506 */
[----:B------:R-:W-:Y:S02]  /*5afd0*/  ISETP.LT.AND P3, PT, R5, c[0x0][0x178], !P6 ;  /* 0x00005e0005007a0c */ /* 0x000fe40007761270 */
[----:B0-----:R-:W-:-:S04]  /*5afe0*/  LEA R12, P2, R3, c[0x0][0x170], 0x1 ;  /* 0x00005c00030c7a11 */ /* 0x001fc800078408ff */
[----:B------:R-:W-:-:S05]  /*5aff0*/  LEA.HI.X.SX32 R13, R3, c[0x0][0x174], 0x1, P2 ;  /* 0x00005d00030d7a11 */ /* 0x000fca00010f0eff */
[----:B------:R-:W-:-:S05]  /*5b000*/  IMAD.WIDE R14, R0, 0x2, R12 ;  /* 0x00000002000e7825 */ /* 0x000fca00078e020c */
[----:B------:R0:W-:Y:S01]  /*5b010*/  @P3 STG.E.U16 [R14.64], R46 ;  /* 0x0000002e0e003986 */ /* 0x0001e2000c101506 */
[----:B------:R-:W-:-:S03]  /*5b020*/  ISETP.LT.AND P3, PT, R6, c[0x0][0x178], !P6 ;  /* 0x00005e0006007a0c */ /* 0x000fc60007761270 */
[----:B------:R-:W2:Y:S01]  /*5b030*/  LDL R6, [R1+0x2820] ;  /* 0x0028200001067983 */ /* 0x000ea20000100800 */
[----:B------:R-:W-:-:S05]  /*5b040*/  IMAD R3, R50, 0x20, R3 ;  /* 0x0000002032037824 */ /* 0x000fca00078e0203 */
[----:B0-----:R-:W-:-:S04]  /*5b050*/  LEA R14, P2, R3, c[0x0][0x170], 0x1 ;  /* 0x00005c00030e7a11 */ /* 0x001fc800078408ff */
[----:B------:R-:W-:Y:S01]  /*5b060*/  LEA.HI.X.SX32 R15, R3, c[0x0][0x174], 0x1, P2 ;  /* 0x00005d00030f7a11 */ /* 0x000fe200010f0eff */
[----:B------:R-:W-:-:S04]  /*5b070*/  IMAD R3, R50, 0x20, R3 ;  /* 0x0000002032037824 */ /* 0x000fc800078e0203 */
[----:B------:R-:W-:-:S05]  /*5b080*/  IMAD.WIDE R16, R0, 0x2, R14 ;  /* 0x0000000200107825 */ /* 0x000fca00078e020e */
[----:B------:R0:W-:Y:S02]  /*5b090*/  @P3 STG.E.U16 [R16.64], R47 ;  /* 0x0000002f10003986 */ /* 0x0001e4000c101506 */
[----:B0-----:R-:W-:-:S04]  /*5b0a0*/  LEA R16, P2, R3, c[0x0][0x170], 0x1 ;  /* 0x00005c0003107a11 */ /* 0x001fc800078408ff */
[----:B------:R-:W-:Y:S01]  /*5b0b0*/  LEA.HI.X.SX32 R17, R3, c[0x0][0x174], 0x1, P2 ;  /* 0x00005d0003117a11 */ /* 0x000fe200010f0eff */
[----:B------:R-:W-:-:S04]  /*5b0c0*/  IMAD R3, R50, 0x20, R3 ;  /* 0x0000002032037824 */ /* 0x000fc800078e0203 */
[----:B------:R-:W-:Y:S01]  /*5b0d0*/  IMAD.WIDE R18, R0, 0x2, R16 ;  /* 0x0000000200127825 */ /* 0x000fe200078e0210 */
[----:B---3--:R-:W-:Y:S02]  /*5b0e0*/  ISETP.LT.AND P3, PT, R2, c[0x0][0x178], !P6 ;  /* 0x00005e0002007a0c */ /* 0x008fe40007761270 */
[----:B------:R-:W3:Y:S04]  /*5b0f0*/  LDL.LU R2, [R1+0x29a4] ;  /* 0x0029a40001027983 */ /* 0x000ee80000300800 */
[----:B------:R-:W3:Y:S07]  /*5b100*/  LDL.LU R29, [R1+0x10] ;  /* 0x00001000011d7983 */ /* 0x000eee0000300800 */
[----:B----4-:R0:W-:Y:S01]  /*5b110*/  @P3 STG.E.U16 [R18.64], R42 ;  /* 0x0000002a12003986 */ /* 0x0101e2000c101506 */
[----:B------:R-:W-:-:S02]  /*5b120*/  ISETP.LT.AND P3, PT, R54, c[0x0][0x178], !P6 ;  /* 0x00005e0036007a0c */ /* 0x000fc40007761270 */
[----:B0-----:R-:W-:-:S04]  /*5b130*/  LEA R18, P2, R3, c[0x0][0x170], 0x1 ;  /* 0x00005c0003127a11 */ /* 0x001fc800078408ff */
[----:B------:R-:W-:Y:S01]  /*5b140*/  LEA.HI.X.SX32 R19, R3, c[0x0][0x174], 0x1, P2 ;  /* 0x00005d0003137a11 */ /* 0x000fe200010f0eff */
[----:B------:R-:W-:-:S04]  /*5b150*/  IMAD R3, R50, 0x20, R3 ;  /* 0x0000002032037824 */ /* 0x000fc800078e0203 */
[----:B------:R-:W-:Y:S01]  /*5b160*/  IMAD.WIDE R20, R0, 0x2, R18 ;  /* 0x0000000200147825 */ /* 0x000fe200078e0212 */
[----:B------:R-:W-:Y:S04]  /*5b170*/  STL [R1+0x2df4], R17 ;  /* 0x002df41101007387 */ /* 0x000fe80000100800 */
[----:B------:R0:W-:Y:S04]  /*5b180*/  @P3 STG.E.U16 [R20.64], R43 ;  /* 0x0000002b14003986 */ /* 0x0001e8000c101506 */
[----:B------:R-:W4:Y:S04]  /*5b190*/  LDL.LU R33, [R1+0x20] ;  /* 0x0000200001217983 */ /* 0x000f280000300800 */
[----:B------:R-:W3:Y:S01]  /*5b1a0*/  LDL R38, [R1+0x18bc] ;  /* 0x0018bc0001267983 */ /* 0x000ee20000100800 */
[----:B0-----:R-:W-:-:S03]  /*5b1b0*/  LEA R20, P2, R3, c[0x0][0x170], 0x1 ;  /* 0x00005c0003147a11 */ /* 0x001fc600078408ff */
[----:B------:R-:W4:Y:S01]  /*5b1c0*/  LDL.LU R37, [R1] ;  /* 0x0000000001257983 */ /* 0x000f220000300800 */
[----:B------:R-:W-:Y:S02]  /*5b1d0*/  LEA.HI.X.SX32 R21, R3, c[0x0][0x174], 0x1, P2 ;  /* 0x00005d0003157a11 */ /* 0x000fe400010f0eff */
[----:B------:R-:W-:Y:S01]  /*5b1e0*/  ISETP.GE.AND P3, PT, R22, c[0x0][0x17c], PT ;  /* 0x00005f0016007a0c */ /* 0x000fe20003f66270 */
[----:B------:R-:W-:Y:S01]  /*5b1f0*/  IMAD R3, R50, 0x20, R3 ;  /* 0x0000002032037824 */ /* 0x000fe200078e0203 */
[----:B------:R-:W-:Y:S01]  /*5b200*/  ISETP.LT.AND P5, PT, R25, c[0x0][0x178], !P6 ;  /* 0x00005e0019007a0c */ /* 0x000fe200077a1270 */
[----:B------:R-:W-:Y:S01]  /*5b210*/  IMAD.WIDE R22, R0, 0x2, R20 ;  /* 0x0000000200167825 */ /* 0x000fe200078e0214 */
[----:B------:R-:W4:Y:S04]  /*5b220*/  LDL R53, [R1+0x2964] ;  /* 0x0029640001357983 */ /* 0x000f280000100800 */
[----:B------:R-:W4:Y:S01]  /*5b230*/  LDL R31, [R1+0x296c] ;  /* 0x00296c00011f7983 */ /* 0x000f220000100800 */
[----:B--2---:R-:W-:-:S13]  /*5b240*/  ISETP.LT.AND P4, PT, R6, c[0x0][0x178], !P6 ;  /* 0x00005e0006007a0c */ /* 0x004fda0007781270 */
[----:B------:R0:W-:Y:S02]  /*5b250*/  @P4 STG.E.U16 [R22.64], R60 ;  /* 0x0000003c16004986 */ /* 0x0001e4000c101506 */
[----:B0-----:R-:W-:-:S04]  /*5b260*/  LEA R22, P2, R3, c[0x0][0x170], 0x1 ;  /* 0x00005c0003167a11 */ /* 0x001fc800078408ff */
[----:B------:R-:W-:Y:S02]  /*5b270*/  LEA.HI.X.SX32 R23, R3, c[0x0][0x174], 0x1, P2 ;  /* 0x00005d0003177a11 */ /* 0x000fe400010f0eff */
[----:B------:R-:W-:Y:S01]  /*5b280*/  ISETP.GE.AND P2, PT, R24, c[0x0][0x17c], PT ;  /* 0x00005f0018007a0c */ /* 0x000fe20003f46270 */
[----:B------:R-:W-:Y:S02]  /*5b290*/  IMAD R3, R50, 0x20, R3 ;  /* 0x0000002032037824 */ /* 0x000fe400078e0203 */
[----:B------:R-:W-:-:S05]  /*5b2a0*/  IMAD.WIDE R24, R0, 0x2, R22 ;  /* 0x0000000200187825 */ /* 0x000fca00078e0216 */
[----:B------:R0:W-:Y:S04]  /*5b2b0*/  @P5 STG.E.U16 [R24.64], R55 ;  /* 0x0000003718005986 */ /* 0x0001e8000c101506 */
[----:B------:R1:W-:Y:S01]  /*5b2c0*/  STL [R1+0x2df0], R23 ;  /* 0x002df01701007387 */ /* 0x0003e20000100800 */
[----:B0-----:R-:W-:-:S04]  /*5b2d0*/  LEA R24, P5, R3, c[0x0][0x170], 0x1 ;  /* 0x00005c0003187a11 */ /* 0x001fc800078a08ff */
[----:B------:R-:W-:-:S05]  /*5b2e0*/  LEA.HI.X.SX32 R25, R3, c[0x0][0x174], 0x1, P5 ;  /* 0x00005d0003197a11 */ /* 0x000fca00028f0eff */
[----:B------:R0:W-:Y:S04]  /*5b2f0*/  STL [R1+0x2dec], R25 ;  /* 0x002dec1901007387 */ /* 0x0001e80000100800 */
[----:B------:R-:W2:Y:S01]  /*5b300*/  LDL R34, [R1+0x2968] ;  /* 0x0029680001227983 */ /* 0x000ea20000100800 */
[----:B------:R-:W-:Y:S01]  /*5b310*/  ISETP.GE.AND P4, PT, R26, c[0x0][0x17c], PT ;  /* 0x00005f001a007a0c */ /* 0x000fe20003f86270 */
[----:B------:R-:W-:Y:S01]  /*5b320*/  IMAD.WIDE R26, R0, 0x2, R24 ;  /* 0x00000002001a7825 */ /* 0x000fe200078e0218 */
[----:B------:R-:W-:Y:S01]  /*5b330*/  PRMT R59, R40, 0x7632, R59 ;  /* 0x00007632283b7816 */ /* 0x000fe2000000003b */
[----:B------:R-:W2:Y:S02]  /*5b340*/  LDL R39, [R1+0x2974] ;  /* 0x0029740001277983 */ /* 0x000ea40000100800 */
[----:B------:R-:W-:Y:S01]  /*5b350*/  IMAD R3, R50, 0x20, R3 ;  /* 0x0000002032037824 */ /* 0x000fe200078e0203 */
[----:B------:R-:W-:-:S02]  /*5b360*/  PRMT R17, R41, 0x7632, R17 ;  /* 0x0000763229117816 */ /* 0x000fc40000000011 */
[----:B-1----:R-:W-:Y:S02]  /*5b370*/  PRMT R23, R42, 0x7632, R23 ;  /* 0x000076322a177816 */ /* 0x002fe40000000017 */
[----:B0-----:R-:W-:Y:S02]  /*5b380*/  PRMT R25, R43, 0x7632, R25 ;  /* 0x000076322b197816 */ /* 0x001fe40000000019 */
[----:B---3--:R-:W-:-:S13]  /*5b390*/  ISETP.LT.AND P5, PT, R38, c[0x0][0x178], !P6 ;  /* 0x00005e0026007a0c */ /* 0x008fda00077a1270 */
[----:B------:R0:W-:Y:S01]  /*5b3a0*/  @P5 STG.E.U16 [R26.64], R29 ;  /* 0x0000001d1a005986 */ /* 0x0001e2000c101506 */
[----:B------:R-:W-:-:S03]  /*5b3b0*/  ISETP.GE.AND P5, PT, R2, c[0x0][0x17c], PT ;  /* 0x00005f0002007a0c */ /* 0x000fc60003fa6270 */
[----:B------:R-:W3:Y:S01]  /*5b3c0*/  LDL R2, [R1+0x2970] ;  /* 0x0029700001027983 */ /* 0x000ee20000100800 */
[----:B0-----:R-:W-:-:S04]  /*5b3d0*/  LEA R26, P0, R3, c[0x0][0x170], 0x1 ;  /* 0x00005c00031a7a11 */ /* 0x001fc800078008ff */
[----:B------:R-:W-:Y:S02]  /*5b3e0*/  LEA.HI.X.SX32 R27, R3, c[0x0][0x174], 0x1, P0 ;  /* 0x00005d00031b7a11 */ /* 0x000fe400000f0eff */
[----:B----4-:R-:W-:Y:S01]  /*5b3f0*/  ISETP.LT.AND P0, PT, R53, c[0x0][0x178], !P6 ;  /* 0x00005e0035007a0c */ /* 0x010fe20007701270 */
[----:B------:R-:W-:Y:S02]  /*5b400*/  IMAD R3, R50, 0x20, R3 ;  /* 0x0000002032037824 */ /* 0x000fe400078e0203 */
[----:B------:R-:W-:-:S10]  /*5b410*/  IMAD.WIDE R40, R0, 0x2, R26 ;  /* 0x0000000200287825 */ /* 0x000fd400078e021a */
[----:B------:R0:W-:Y:S02]  /*5b420*/  @P0 STG.E.U16 [R40.64], R33 ;  /* 0x0000002128000986 */ /* 0x0001e4000c101506 */
[----:B0-----:R-:W-:-:S04]  /*5b430*/  LEA R40, P0, R3, c[0x0][0x170], 0x1 ;  /* 0x00005c0003287a11 */ /* 0x001fc800078008ff */
[----:B------:R-:W-:Y:S01]  /*5b440*/  LEA.HI.X.SX32 R41, R3, c[0x0][0x174], 0x1, P0 ;  /* 0x00005d0003297a11 */ /* 0x000fe200000f0eff */
[----:B------:R-:W-:-:S04]  /*5b450*/  IMAD R3, R50, 0x20, R3 ;  /* 0x0000002032037824 */ /* 0x000fc800078e0203 */
[----:B------:R-:W-:Y:S01]  /*5b460*/  IMAD.WIDE R42, R0, 0x2, R40 ;  /* 0x00000002002a7825 */ /* 0x000fe200078e0228 */
[----:B------:R0:W-:Y:S02]  /*5b470*/  STL [R1+0x2de8], R27 ;  /* 0x002de81b01007387 */ /* 0x0001e40000100800 */
[----:B0-----:R-:W-:Y:S02]  /*5b480*/  PRMT R27, R60, 0x7632, R27 ;  /* 0x000076323c1b7816 */ /* 0x001fe4000000001b */
[----:B------:R-:W4:Y:S04]  /*5b490*/  LDL.LU R60, [R1+0x2df8] ;  /* 0x002df800013c7983 */ /* 0x000f280000300800 */
[----:B------:R-:W4:Y:S01]  /*5b4a0*/  LDL R35, [R1+0x297c] ;  /* 0x00297c0001237983 */ /* 0x000f220000100800 */
[----:B--2---:R-:W-:-:S13]  /*5b4b0*/  ISETP.LT.AND P0, PT, R34, c[0x0][0x178], !P6 ;  /* 0x00005e0022007a0c */ /* 0x004fda0007701270 */
[----:B------:R0:W-:Y:S02]  /*5b4c0*/  @P0 STG.E.U16 [R42.64], R37 ;  /* 0x000000252a000986 */ /* 0x0001e4000c101506 */
[----:B0-----:R-:W-:-:S04]  /*5b4d0*/  LEA R42, P0, R3, c[0x0][0x170], 0x1 ;  /* 0x00005c00032a7a11 */ /* 0x001fc800078008ff */
[----:B------:R-:W-:Y:S02]  /*5b4e0*/  LEA.HI.X.SX32 R43, R3, c[0x0][0x174], 0x1, P0 ;  /* 0x00005d00032b7a11 */ /* 0x000fe400000f0eff */
[----:B------:R-:W-:Y:S02]  /*5b4f0*/  ISETP.LT.AND P0, PT, R31, c[0x0][0x178], !P6 ;  /* 0x00005e001f007a0c */ /* 0x000fe40007701270 */
[----:B------:R-:W2:Y:S01]  /*5b500*/  LDL R31, [R1+0x2978] ;  /* 0x00297800011f7983 */ /* 0x000ea20000100800 */
[----:B------:R-:W-:-:S04]  /*5b510*/  IMAD.WIDE R44, R0, 0x2, R42 ;  /* 0x00000002002c7825 */ /* 0x000fc800078e022a */
[----:B------:R-:W-:-:S06]  /*5b520*/  IMAD R3, R50, 0x20, R3 ;  /* 0x0000002032037824 */ /* 0x000fcc00078e0203 */
[----:B------:R0:W-:Y:S02]  /*5b530*/  @P0 STG.E.U16 [R44.64], R52 ;  /* 0x000000342c000986 */ /* 0x0001e4000c101506 */
[----:B0-----:R-:W-:-:S04]  /*5b540*/  LEA R44, P0, R3, c[0x0][0x170], 0x1 ;  /* 0x00005c00032c7a11 */ /* 0x001fc800078008ff */
[----:B------:R-:W-:Y:S02]  /*5b550*/  LEA.HI.X.SX32 R45, R3, c[0x0][0x174], 0x1, P0 ;  /* 0x00005d00032d7a11 */ /* 0x000fe400000f0eff */
[----:B------:R-:W-:Y:S02]  /*5b560*/  PRMT R58, R46, 0x7632, R58 ;  /* 0x000076322e3a7816 */ /* 0x000fe4000000003a */
[----:B------:R-:W-:Y:S01]  /*5b570*/  PRMT R61, R47, 0x7632, R61 ;  /* 0x000076322f3d7816 */ /* 0x000fe2000000003d */
[----:B------:R-:W-:-:S04]  /*5b580*/  IMAD.WIDE R46, R0, 0x2, R44 ;  /* 0x00000002002e7825 */ /* 0x000fc800078e022c */
[----:B------:R-:W-:Y:S01]  /*5b590*/  IMAD R3, R50, 0x20, R3 ;  /* 0x0000002032037824 */ /* 0x000fe200078e0203 */
[----:B---3--:R-:W-:-:S13]  /*5b5a0*/  ISETP.LT.AND P0, PT, R2, c[0x0][0x178], !P6 ;  /* 0x00005e0002007a0c */ /* 0x008fda0007701270 */
[----:B------:R0:W-:Y:S02]  /*5b5b0*/  @P0 STG.E.U16 [R46.64], R36 ;  /* 0x000000242e000986 */ /* 0x0001e4000c101506 */
[----:B0-----:R-:W-:-:S04]  /*5b5c0*/  LEA R46, P0, R3, c[0x0][0x170], 0x1 ;  /* 0x00005c00032e7a11 */ /* 0x001fc800078008ff */
[----:B------:R-:W-:Y:S02]  /*5b5d0*/  LEA.HI.X.SX32 R47, R3, c[0x0][0x174], 0x1, P0 ;  /* 0x00005d00032f7a11 */ /* 0x000fe400000f0eff */
[----:B------:R-:W-:-:S03]  /*5b5e0*/  ISETP.LT.AND P0, PT, R39, c[0x0][0x178], !P6 ;  /* 0x00005e0027007a0c */ /* 0x000fc60007701270 */
[----:B------:R-:W-:-:S10]  /*5b5f0*/  IMAD.WIDE R48, R0, 0x2, R46 ;  /* 0x0000000200307825 */ /* 0x000fd400078e022e */
[----:B------:R0:W-:Y:S02]  /*5b600*/  @P0 STG.E.U16 [R48.64], R32 ;  /* 0x0000002030000986 */ /* 0x0001e4000c101506 */
[----:B0-----:R-:W-:-:S05]  /*5b610*/  IMAD R49, R50, 0x20, R3 ;  /* 0x0000002032317824 */ /* 0x001fca00078e0203 */
[----:B------:R-:W-:Y:S01]  /*5b620*/  LEA R48, P0, R49, c[0x0][0x170], 0x1 ;  /* 0x00005c0031307a11 */ /* 0x000fe200078008ff */
[----:B------:R-:W-:-:S03]  /*5b630*/  IMAD R3, R50, 0x20, R49 ;  /* 0x0000002032037824 */ /* 0x000fc600078e0231 */
[----:B------:R-:W-:-:S05]  /*5b640*/  LEA.HI.X.SX32 R49, R49, c[0x0][0x174], 0x1, P0 ;  /* 0x00005d0031317a11 */ /* 0x000fca00000f0eff */
[----:B------:R-:W-:Y:S01]  /*5b650*/  IMAD.WIDE R50, R0, 0x2, R48 ;  /* 0x0000000200327825 */ /* 0x000fe200078e0230 */
[----:B--2---:R-:W-:Y:S02]  /*5b660*/  ISETP.LT.AND P0, PT, R31, c[0x0][0x178], !P6 ;  /* 0x00005e001f007a0c */ /* 0x004fe40007701270 */
[----:B----4-:R-:W-:-:S11]  /*5b670*/  ISETP.LT.AND P6, PT, R35, c[0x0][0x178], !P6 ;  /* 0x00005e0023007a0c */ /* 0x010fd600077c1270 */
[----:B------:R0:W-:Y:S02]  /*5b680*/  @P0 STG.E.U16 [R50.64], R28 ;  /* 0x0000001c32000986 */ /* 0x0001e4000c101506 */
[----:B0-----:R-:W-:-:S04]  /*5b690*/  LEA R50, P0, R3, c[0x0][0x170], 0x1 ;  /* 0x00005c0003327a11 */ /* 0x001fc800078008ff */
[----:B------:R-:W-:-:S05]  /*5b6a0*/  LEA.HI.X.SX32 R51, R3, c[0x0][0x174], 0x1, P0 ;  /* 0x00005d0003337a11 */ /* 0x000fca00000f0eff */
[C---:B------:R-:W-:Y:S01]  /*5b6b0*/  IMAD.WIDE R56, R0.reuse, 0x2, R50 ;  /* 0x0000000200387825 */ /* 0x040fe200078e0232 */
[----:B------:R-:W-:-:S04]  /*5b6c0*/  IADD3 R0, R0, c[0x0][0x198], RZ ;  /* 0x0000660000007a10 */ /* 0x000fc80007ffe0ff */
[----:B------:R0:W-:Y:S01]  /*5b6d0*/  @P6 STG.E.U16 [R56.64], R4 ;  /* 0x0000000438006986 */ /* 0x0001e2000c101506 */
[----:B------:R-:W-:Y:S01]  /*5b6e0*/  ISETP.LT.AND P6, PT, R30, c[0x0][0x178], !P5 ;  /* 0x00005e001e007a0c */ /* 0x000fe20006fc1270 */
[----:B0-----:R-:W-:-:S12]  /*5b6f0*/  IMAD.WIDE R56, R0, 0x2, R8 ;  /* 0x0000000200387825 */ /* 0x001fd800078e0208 */
[----:B------:R0:W-:Y:S01]  /*5b700*/  @P6 STG.E.U16 [R56.64], R59 ;  /* 0x0000003b38006986 */ /* 0x0001e2000c101506 */
[----:B------:R-:W-:Y:S01]  /*5b710*/  ISETP.LT.AND P6, PT, R7, c[0x0][0x178], !P5 ;  /* 0x00005e0007007a0c */ /* 0x000fe20006fc1270 */
[----:B0-----:R-:W-:Y:S02]  /*5b720*/  IMAD.WIDE R56, R0, 0x2, R10 ;  /* 0x0000000200387825 */ /* 0x001fe400078e020a */
[----:B------:R-:W2:Y:S10]  /*5b730*/  LDL R59, [R1+0x2958] ;  /* 0x00295800013b7983 */ /* 0x000eb40000100800 */
[----:B------:R0:W-:Y:S01]  /*5b740*/  @P6 STG.E.U16 [R56.64], R17 ;  /* 0x0000001138006986 */ /* 0x0001e2000c101506 */
[----:B------:R-:W-:-:S02]  /*5b750*/  ISETP.LT.AND P6, PT, R5, c[0x0][0x178], !P5 ;  /* 0x00005e0005007a0c */ /* 0x000fc40006fc1270 */
[----:B------:R-:W-:Y:S02]  /*5b760*/  LOP3.LUT P0, RZ, R60, 0x2, RZ, 0xc0, !PT ;  /* 0x000000023cff7812 */ /* 0x000fe4000780c0ff */
[----:B------:R-:W3:Y:S04]  /*5b770*/  LDL R60, [R1+0x2214] ;  /* 0x00221400013c7983 */ /* 0x000ee80000100800 */
[----:B------:R-:W-:Y:S01]  /*5b780*/  STL [R1+0x2de4], R7 ;  /* 0x002de40701007387 */ /* 0x000fe20000100800 */
[----:B0-----:R-:W-:-:S03]  /*5b790*/  IMAD.WIDE R56, R0, 0x2, R12 ;  /* 0x0000000200387825 */ /* 0x001fc600078e020c */
[----:B------:R-:W4:Y:S04]  /*5b7a0*/  LDL.LU R17, [R1+0x2df4] ;  /* 0x002df40001117983 */ /* 0x000f280000300800 */
[----:B------:R-:W-:Y:S04]  /*5b7b0*/  STL [R1+0x2de0], R5 ;  /* 0x002de00501007387 */ /* 0x000fe80000100800 */
[----:B------:R0:W-:Y:S04]  /*5b7c0*/  @P6 STG.E.U16 [R56.64], R58 ;  /* 0x0000003a38006986 */ /* 0x0001e8000c101506 */
[----:B0-----:R-:W3:Y:S01]  /*5b7d0*/  LDL R58, [R1+0x2954] ;  /* 0x00295400013a7983 */ /* 0x001ee20000100800 */
[----:B------:R-:W-:Y:S01]  /*5b7e0*/  IMAD.WIDE R56, R0, 0x2, R14 ;  /* 0x0000000200387825 */ /* 0x000fe200078e020e */
[----:B--2---:R-:W-:-:S02]  /*5b7f0*/  ISETP.LT.AND P6, PT, R59, c[0x0][0x178], !P5 ;  /* 0x00005e003b007a0c */ /* 0x004fc40006fc1270 */
[----:B------:R-:W-:Y:S11]  /*5b800*/  STL [R1+0x2ddc], R59 ;  /* 0x002ddc3b01007387 */ /* 0x000ff60000100800 */
[----:B------:R4:W-:Y:S02]  /*5b810*/  @P6 STG.E.U16 [R56.64], R61 ;  /* 0x0000003d38006986 */ /* 0x0009e4000c101506 */
[----:B----4-:R-:W-:-:S02]  /*5b820*/  IMAD.WIDE R56, R0, 0x2, R16 ;  /* 0x0000000200387825 */ /* 0x010fc400078e0210 */
[----:B------:R-:W2:Y:S01]  /*5b830*/  LDL R61, [R1+0x296c] ;  /* 0x00296c00013d7983 */ /* 0x000ea20000100800 */
[----:B---3--:R-:W-:-:S03]  /*5b840*/  ISETP.LT.AND P6, PT, R58, c[0x0][0x178], !P5 ;  /* 0x00005e003a007a0c */ /* 0x008fc60006fc1270 */
[----:B------:R-:W-:Y:S10]  /*5b850*/  STL [R1+0x2dd8], R58 ;  /* 0x002dd83a01007387 */ /* 0x000ff40000100800 */
[----:B------:R0:W-:Y:S04]  /*5b860*/  @P6 STG.E.U16 [R56.64], R23 ;  /* 0x0000001738006986 */ /* 0x0001e8000c101506 */
[----:B0-----:R-:W3:Y:S01]  /*5b870*/  LDL.LU R23, [R1+0x2df0] ;  /* 0x002df00001177983 */ /* 0x001ee20000300800 */
[----:B------:R-:W-:Y:S01]  /*5b880*/  ISETP.LT.AND P6, PT, R54, c[0x0][0x178], !P5 ;  /* 0x00005e0036007a0c */ /* 0x000fe20006fc1270 */
[----:B------:R-:W-:-:S02]  /*5b890*/  IMAD.WIDE R56, R0, 0x2, R18 ;  /* 0x0000000200387825 */ /* 0x000fc400078e0212 */
[----:B------:R-:W-:Y:S10]  /*5b8a0*/  STL [R1+0x2dd4], R54 ;  /* 0x002dd43601007387 */ /* 0x000ff40000100800 */
[----:B------:R0:W-:Y:S01]  /*5b8b0*/  @P6 STG.E.U16 [R56.64], R25 ;  /* 0x0000001938006986 */ /* 0x0001e2000c101506 */
[----:B------:R-:W-:-:S03]  /*5b8c0*/  ISETP.LT.AND P6, PT, R6, c[0x0][0x178], !P5 ;  /* 0x00005e0006007a0c */ /* 0x000fc60006fc1270 */
[----:B0-----:R-:W4:Y:S01]  /*5b8d0*/  LDL.LU R25, [R1+0x2dec] ;  /* 0x002dec0001197983 */ /* 0x001f220000300800 */
[----:B------:R-:W-:-:S09]  /*5b8e0*/  IMAD.WIDE R56, R0, 0x2, R20 ;  /* 0x0000000200387825 */ /* 0x000fd200078e0214 */
[----:B------:R0:W-:Y:S04]  /*5b8f0*/  @P6 STG.E.U16 [R56.64], R27 ;  /* 0x0000001b38006986 */ /* 0x0001e8000c101506 */
[----:B0-----:R-:W2:Y:S01]  /*5b900*/  LDL.LU R27, [R1+0x2de8] ;  /* 0x002de800011b7983 */ /* 0x001ea20000300800 */
[----:B------:R-:W-:Y:S02]  /*5b910*/  ISETP.LT.AND P6, PT, R60, c[0x0][0x178], !P5 ;  /* 0x00005e003c007a0c */ /* 0x000fe40006fc1270 */
[----:B------:R-:W-:Y:S01]  /*5b920*/  PRMT R3, R55, 0x7632, R3 ;  /* 0x0000763237037816 */ /* 0x000fe20000000003 */
[----:B---3--:R-:W-:-:S10]  /*5b930*/  IMAD.WIDE R56, R0, 0x2, R22 ;  /* 0x0000000200387825 */ /* 0x008fd400078e0216 */
[----:B------:R0:W-:Y:S02]  /*5b940*/  @P6 STG.E.U16 [R56.64], R3 ;  /* 0x0000000338006986 */ /* 0x0001e4000c101506 */
[----:B0-----:R-:W-:Y:S02]  /*5b950*/  PRMT R3, R29, 0x7632, R3 ;  /* 0x000076321d037816 */ /* 0x001fe40000000003 */
[----:B------:R-:W3:Y:S04]  /*5b960*/  LDL.LU R29, [R1+0x29a8] ;  /* 0x0029a800011d7983 */ /* 0x000ee80000300800 */
[----:B------:R-:W3:Y:S01]  /*5b970*/  LDL R7, [R1+0x230] ;  /* 0x0002300001077983 */ /* 0x000ee20000100800 */
[----:B------:R-:W-:Y:S01]  /*5b980*/  ISETP.LT.AND P6, PT, R38, c[0x0][0x178], !P5 ;  /* 0x00005e0026007a0c */ /* 0x000fe20006fc1270 */
[----:B----4-:R-:W-:Y:S01]  /*5b990*/  IMAD.WIDE R56, R0, 0x2, R24 ;  /* 0x0000000200387825 */ /* 0x010fe200078e0218 */
[----:B------:R-:W-:Y:S01]  /*5b9a0*/  PRMT R52, R52, 0x7632, R52 ;  /* 0x0000763234347816 */ /* 0x000fe20000000034 */
[----:B------:R-:W4:Y:S01]  /*5b9b0*/  LDL R5, [R1+0x1d0] ;  /* 0x0001d00001057983 */ /* 0x000f220000100800 */
[----:B------:R-:W-:-:S02]  /*5b9c0*/  PRMT R36, R36, 0x7632, R36 ;  /* 0x0000763224247816 */ /* 0x000fc40000000024 */
[----:B------:R-:W-:Y:S01]  /*5b9d0*/  PRMT R32, R32, 0x7632, R32 ;  /* 0x0000763220207816 */ /* 0x000fe20000000020 */
[----:B------:R-:W4:Y:S01]  /*5b9e0*/  LDL R59, [R1+0x190] ;  /* 0x00019000013b7983 */ /* 0x000f220000100800 */
[----:B------:R-:W-:Y:S02]  /*5b9f0*/  PRMT R28, R28, 0x7632, R28 ;  /* 0x000076321c1c7816 */ /* 0x000fe4000000001c */
[----:B------:R-:W-:Y:S01]  /*5ba00*/  PRMT R4, R4, 0x7632, R4 ;  /* 0x0000763204047816 */ /* 0x000fe20000000004 */
[----:B------:R-:W4:Y:S04]  /*5ba10*/  LDL R58, [R1+0x150] ;  /* 0x00015000013a7983 */ /* 0x000f280000100800 */
[----:B------:R0:W-:Y:S01]  /*5ba20*/  @P6 STG.E.U16 [R56.64], R3 ;  /* 0x0000000338006986 */ /* 0x0001e2000c101506 */
[----:B------:R-:W-:-:S03]  /*5ba30*/  ISETP.LT.AND P6, PT, R53, c[0x0][0x178], !P5 ;  /* 0x00005e0035007a0c */ /* 0x000fc60006fc1270 */
[----:B------:R-:W4:Y:S04]  /*5ba40*/  LDL R54, [R1+0x120] ;  /* 0x0001200001367983 */ /* 0x000f280000100800 */
[----:B------:R-:W4:Y:S01]  /*5ba50*/  LDL R53, [R1+0x110] ;  /* 0x0001100001357983 */ /* 0x000f220000100800 */
[----:B0-----:R-:W-:Y:S01]  /*5ba60*/  PRMT R3, R33, 0x7632, R3 ;  /* 0x0000763221037816 */ /* 0x001fe20000000003 */
[----:B--2---:R-:W-:-:S05]  /*5ba70*/  IMAD.WIDE R56, R0, 0x2, R26 ;  /* 0x0000000200387825 */ /* 0x004fca00078e021a */
[----:B------:R0:W-:Y:S01]  /*5ba80*/  @P6 STG.E.U16 [R56.64], R3 ;  /* 0x0000000338006986 */ /* 0x0001e2000c101506 */
[----:B------:R-:W-:Y:S02]  /*5ba90*/  ISETP.LT.AND P6, PT, R34, c[0x0][0x178], !P5 ;  /* 0x00005e0022007a0c */ /* 0x000fe40006fc1270 */
[----:B0-----:R-:W-:Y:S01]  /*5baa0*/  PRMT R3, R37, 0x7632, R3 ;  /* 0x0000763225037816 */ /* 0x001fe20000000003 */
[C---:B------:R-:W-:Y:S01]  /*5bab0*/  IMAD.WIDE R56, R0.reuse, 0x2, R40 ;  /* 0x0000000200387825 */ /* 0x040fe200078e0228 */
[----:B------:R-:W2:Y:S09]  /*5bac0*/  LDL R37, [R1+0xe0] ;  /* 0x0000e00001257983 */ /* 0x000eb20000100800 */
[----:B------:R0:W-:Y:S01]  /*5bad0*/  @P6 STG.E.U16 [R56.64], R3 ;  /* 0x0000000338006986 */ /* 0x0001e2000c101506 */
[----:B------:R-:W-:Y:S01]  /*5bae0*/  ISETP.LT.AND P6, PT, R61, c[0x0][0x178], !P5 ;  /* 0x00005e003d007a0c */ /* 0x000fe20006fc1270 */
[----:B0-----:R-:W-:-:S12]  /*5baf0*/  IMAD.WIDE R56, R0, 0x2, R42 ;  /* 0x0000000200387825 */ /* 0x001fd800078e022a */
[----:B------:R0:W-:Y:S01]  /*5bb00*/  @P6 STG.E.U16 [R56.64], R52 ;  /* 0x0000003438006986 */ /* 0x0001e2000c101506 */
[----:B------:R-:W-:Y:S01]  /*5bb10*/  ISETP.LT.AND P6, PT, R2, c[0x0][0x178], !P5 ;  /* 0x00005e0002007a0c */ /* 0x000fe20006fc1270 */
[----:B0-----:R-:W-:-:S12]  /*5bb20*/  IMAD.WIDE R56, R0, 0x2, R44 ;  /* 0x0000000200387825 */ /* 0x001fd800078e022c */
[----:B------:R0:W-:Y:S01]  /*5bb30*/  @P6 STG.E.U16 [R56.64], R36 ;  /* 0x0000002438006986 */ /* 0x0001e2000c101506 */
[----:B------:R-:W-:Y:S01]  /*5bb40*/  ISETP.LT.AND P6, PT, R39, c[0x0][0x178], !P5 ;  /* 0x00005e0027007a0c */ /* 0x000fe20006fc1270 */
[----:B0-----:R-:W-:-:S12]  /*5bb50*/  IMAD.WIDE R56, R0, 0x2, R46 ;  /* 0x0000000200387825 */ /* 0x001fd800078e022e */
[----:B------:R0:W-:Y:S01]  /*5bb60*/  @P6 STG.E.U16 [R56.64], R32 ;  /* 0x0000002038006986 */ /* 0x0001e2000c101506 */
[----:B------:R-:W-:Y:S02]  /*5bb70*/  ISETP.LT.AND P6, PT, R31, c[0x0][0x178], !P5 ;  /* 0x00005e001f007a0c */ /* 0x000fe40006fc1270 */
[----:B------:R-:W-:Y:S01]  /*5bb80*/  ISETP.LT.AND P5, PT, R35, c[0x0][0x178], !P5 ;  /* 0x00005e0023007a0c */ /* 0x000fe20006fa1270 */
[----:B0-----:R-:W-:-:S10]  /*5bb90*/  IMAD.WIDE R56, R0, 0x2, R48 ;  /* 0x0000000200387825 */ /* 0x001fd400078e0230 */
[----:B------:R0:W-:Y:S02]  /*5bba0*/  @P6 STG.E.U16 [R56.64], R28 ;  /* 0x0000001c38006986 */ /* 0x0001e4000c101506 */
[C---:B0-----:R-:W-:Y:S01]  /*5bbb0*/  IMAD.WIDE R56, R0.reuse, 0x2, R50 ;  /* 0x0000000200387825 */ /* 0x041fe200078e0232 */
[----:B------:R-:W-:Y:S01]  /*5bbc0*/  IADD3 R0, R0, c[0x0][0x198], RZ ;  /* 0x0000660000007a10 */ /* 0x000fe20007ffe0ff */
[----:B------:R-:W2:Y:S04]  /*5bbd0*/  LDL.LU R28, [R1+0xf0] ;  /* 0x0000f000011c7983 */ /* 0x000ea80000300800 */
[----:B------:R0:W-:Y:S04]  /*5bbe0*/  @P5 STG.E.U16 [R56.64], R4 ;  /* 0x0000000438005986 */ /* 0x0001e8000c101506 */
[----:B------:R-:W2:Y:S04]  /*5bbf0*/  LDL.LU R32, [R1+0xa0] ;  /* 0x0000a00001207983 */ /* 0x000ea80000300800 */
[----:B------:R-:W2:Y:S01]  /*5bc00*/  LDL.LU R52, [R1+0x90] ;  /* 0x0000900001347983 */ /* 0x000ea20000300800 */
[----:B0-----:R-:W-:-:S03]  /*5bc10*/  IMAD.WIDE R56, R0, 0x2, R8 ;  /* 0x0000000200387825 */ /* 0x001fc600078e0208 */
[----:B------:R-:W2:Y:S01]  /*5bc20*/  LDL.LU R55, [R1+0xb0] ;  /* 0x0000b00001377983 */ /* 0x000ea20000300800 */
[----:B---3--:R-:W-:-:S03]  /*5bc30*/  ISETP.GE.AND P6, PT, R29, c[0x0][0x17c], PT ;  /* 0x00005f001d007a0c */ /* 0x008fc60003fc6270 */
[----:B------:R-:W3:Y:S01]  /*5bc40*/  LDL.LU R29, [R1+0x80] ;  /* 0x00008000011d7983 */ /* 0x000ee20000300800 */
[----:B------:R-:W-:-:S03]  /*5bc50*/  ISETP.LT.AND P5, PT, R30, c[0x0][0x178], !P6 ;  /* 0x00005e001e007a0c */ /* 0x000fc600077a1270 */
[----:B------:R-:W2:Y:S04]  /*5bc60*/  LDL.LU R33, [R1+0x70] ;  /* 0x0000700001217983 */ /* 0x000ea80000300800 */
[----:B------:R-:W2:Y:S04]  /*5bc70*/  LDL R36, [R1+0x2964] ;  /* 0x0029640001247983 */ /* 0x000ea80000100800 */
[----:B------:R-:W2:Y:S04]  /*5bc80*/  LDL.LU R4, [R1+0xd0] ;  /* 0x0000d00001047983 */ /* 0x000ea80000300800 */
[----:B------:R0:W-:Y:S04]  /*5bc90*/  @P5 STG.E.U16 [R56.64], R7 ;  /* 0x0000000738005986 */ /* 0x0001e8000c101506 */
[----:B0-----:R-:W2:Y:S01]  /*5bca0*/  LDL.LU R7, [R1+0x2de4] ;  /* 0x002de40001077983 */ /* 0x001ea20000300800 */
[----:B------:R-:W-:Y:S01]  /*5bcb0*/  IMAD.WIDE R56, R0, 0x2, R10 ;  /* 0x0000000200387825 */ /* 0x000fe200078e020a */
[----:B--2---:R-:W-:-:S13]  /*5bcc0*/  ISETP.LT.AND P5, PT, R7, c[0x0][0x178], !P6 ;  /* 0x00005e0007007a0c */ /* 0x004fda00077a1270 */
[----:B----4-:R0:W-:Y:S04]  /*5bcd0*/  @P5 STG.E.U16 [R56.64], R5 ;  /* 0x0000000538005986 */ /* 0x0101e8000c101506 */
[----:B0-----:R-:W2:Y:S01]  /*5bce0*/  LDL.LU R5, [R1+0x2de0] ;  /* 0x002de00001057983 */ /* 0x001ea20000300800 */
[----:B------:R-:W-:Y:S01]  /*5bcf0*/  IMAD.WIDE R56, R0, 0x2, R12 ;  /* 0x0000000200387825 */ /* 0x000fe200078e020c */
[----:B--2---:R-:W-:-:S13]  /*5bd00*/  ISETP.LT.AND P5, PT, R5, c[0x0][0x178], !P6 ;  /* 0x00005e0005007a0c */ /* 0x004fda00077a1270 */
[----:B------:R0:W-:Y:S04]  /*5bd10*/  @P5 STG.E.U16 [R56.64], R59 ;  /* 0x0000003b38005986 */ /* 0x0001e8000c101506 */
        /* <DEDUP_REMOVED lines=11> */
[----:B------:R0:W-:Y:S01]  /*5bdd0*/  @P5 STG.E.U16 [R56.64], R53 ;  /* 0x0000003538005986 */ /* 0x0001e2000c101506 */
[----:B------:R-:W-:Y:S01]  /*5bde0*/  ISETP.LT.AND P5, PT, R6, c[0x0][0x178], !P6 ;  /* 0x00005e0006007a0c */ /* 0x000fe200077a1270 */
[----:B0-----:R-:W-:Y:S02]  /*5bdf0*/  IMAD.WIDE R56, R0, 0x2, R20 ;  /* 0x0000000200387825 */ /* 0x001fe400078e0214 */
[----:B------:R-:W2:Y:S10]  /*5be00*/  LDL.LU R53, [R1+0x2dd0] ;  /* 0x002dd00001357983 */ /* 0x000eb40000300800 */
[----:B------:R0:W-:Y:S04]  /*5be10*/  @P5 STG.E.U16 [R56.64], R37 ;  /* 0x0000002538005986 */ /* 0x0001e8000c101506 */
[----:B0-----:R-:W4:Y:S01]  /*5be20*/  LDL.LU R37, [R1+0x2dcc] ;  /* 0x002dcc0001257983 */ /* 0x001f220000300800 */
[----:B------:R-:W-:Y:S01]  /*5be30*/  ISETP.LT.AND P5, PT, R60, c[0x0][0x178], !P6 ;  /* 0x00005e003c007a0c */ /* 0x000fe200077a1270 */
[----:B------:R-:W-:-:S12]  /*5be40*/  IMAD.WIDE R56, R0, 0x2, R22 ;  /* 0x0000000200387825 */ /* 0x000fd800078e0216 */
        /* <DEDUP_REMOVED lines=15> */
[----:B---3--:R0:W-:Y:S01]  /*5bf40*/  @P5 STG.E.U16 [R56.64], R29 ;  /* 0x0000001d38005986 */ /* 0x0081e2000c101506 */
[----:B------:R-:W-:Y:S01]  /*5bf50*/  ISETP.LT.AND P5, PT, R39, c[0x0][0x178], !P6 ;  /* 0x00005e0027007a0c */ /* 0x000fe200077a1270 */
[----:B0-----:R-:W-:-:S12]  /*5bf60*/  IMAD.WIDE R56, R0, 0x2, R46 ;  /* 0x0000000200387825 */ /* 0x001fd800078e022e */
[----:B------:R0:W-:Y:S01]  /*5bf70*/  @P5 STG.E.U16 [R56.64], R33 ;  /* 0x0000002138005986 */ /* 0x0001e2000c101506 */
[----:B------:R-:W-:Y:S01]  /*5bf80*/  ISETP.LT.AND P5, PT, R31, c[0x0][0x178], !P6 ;  /* 0x00005e001f007a0c */ /* 0x000fe200077a1270 */
[----:B0-----:R-:W-:-:S12]  /*5bf90*/  IMAD.WIDE R56, R0, 0x2, R48 ;  /* 0x0000000200387825 */ /* 0x001fd800078e0230 */
[----:B----4-:R0:W-:Y:S04]  /*5bfa0*/  @P5 STG.E.U16 [R56.64], R37 ;  /* 0x0000002538005986 */ /* 0x0101e8000c101506 */
[----:B0-----:R-:W3:Y:S01]  /*5bfb0*/  LDL.LU R57, [R1+0x29ac] ;  /* 0x0029ac0001397983 */ /* 0x001ee20000300800 */
[----:B------:R-:W-:Y:S02]  /*5bfc0*/  ISETP.LT.AND P6, PT, R35, c[0x0][0x178], !P6 ;  /* 0x00005e0023007a0c */ /* 0x000fe400077c1270 */
[----:B---3--:R-:W-:Y:S01]  /*5bfd0*/  ISETP.GE.AND P5, PT, R57, c[0x0][0x17c], PT ;  /* 0x00005f0039007a0c */ /* 0x008fe20003fa6270 */
[----:B------:R-:W-:-:S10]  /*5bfe0*/  IMAD.WIDE R56, R0, 0x2, R50 ;  /* 0x0000000200387825 */ /* 0x000fd400078e0232 */
[----:B--2---:R0:W-:Y:S04]  /*5bff0*/  @P6 STG.E.U16 [R56.64], R53 ;  /* 0x0000003538006986 */ /* 0x0041e8000c101506 */
[----:B0-----:R-:W2:Y:S01]  /*5c000*/  LDL.LU R57, [R1+0x230] ;  /* 0x0002300001397983 */ /* 0x001ea20000300800 */
[----:B------:R-:W-:Y:S02]  /*5c010*/  ISETP.LT.AND P6, PT, R30, c[0x0][0x178], !P5 ;  /* 0x00005e001e007a0c */ /* 0x000fe40006fc1270 */
[----:B------:R-:W-:Y:S02]  /*5c020*/  IADD3 R0, R0, c[0x0][0x198], RZ ;  /* 0x0000660000007a10 */ /* 0x000fe40007ffe0ff */
[----:B--2---:R-:W-:-:S03]  /*5c030*/  PRMT R3, R57, 0x7632, R3 ;  /* 0x0000763239037816 */ /* 0x004fc60000000003 */
[----:B------:R-:W-:-:S06]  /*5c040*/  IMAD.WIDE R56, R0, 0x2, R8 ;  /* 0x0000000200387825 */ /* 0x000fcc00078e0208 */
[----:B------:R0:W-:Y:S04]  /*5c050*/  @P6 STG.E.U16 [R56.64], R3 ;  /* 0x0000000338006986 */ /* 0x0001e8000c101506 */
[----:B0-----:R-:W2:Y:S01]  /*5c060*/  LDL.LU R57, [R1+0x1d0] ;  /* 0x0001d00001397983 */ /* 0x001ea20000300800 */
[----:B------:R-:W-:-:S03]  /*5c070*/  ISETP.LT.AND P6, PT, R7, c[0x0][0x178], !P5 ;  /* 0x00005e0007007a0c */ /* 0x000fc60006fc1270 */
[----:B------:R0:W-:Y:S04]  /*5c080*/  STL [R1+0x2dc8], R7 ;  /* 0x002dc80701007387 */ /* 0x0001e80000100800 */
[----:B0-----:R-:W3:Y:S01]  /*5c090*/  LDL.LU R7, [R1+0xe0] ;  /* 0x0000e00001077983 */ /* 0x001ee20000300800 */
[----:B--2---:R-:W-:Y:S01]  /*5c0a0*/  PRMT R3, R57, 0x7632, R3 ;  /* 0x0000763239037816 */ /* 0x004fe20000000003 */
[----:B------:R-:W-:-:S05]  /*5c0b0*/  IMAD.WIDE R56, R0, 0x2, R10 ;  /* 0x0000000200387825 */ /* 0x000fca00078e020a */
[----:B------:R0:W-:Y:S04]  /*5c0c0*/  @P6 STG.E.U16 [R56.64], R3 ;  /* 0x0000000338006986 */ /* 0x0001e8000c101506 */
[----:B0-----:R-:W2:Y:S01]  /*5c0d0*/  LDL.LU R57, [R1+0x190] ;  /* 0x0001900001397983 */ /* 0x001ea20000300800 */
[----:B------:R-:W-:-:S03]  /*5c0e0*/  ISETP.LT.AND P6, PT, R5, c[0x0][0x178], !P5 ;  /* 0x00005e0005007a0c */ /* 0x000fc60006fc1270 */
[----:B------:R0:W-:Y:S04]  /*5c0f0*/  STL [R1+0x2dc4], R5 ;  /* 0x002dc40501007387 */ /* 0x0001e80000100800 */
[----:B0-----:R-:W4:Y:S01]  /*5c100*/  LDL.LU R5, [R1+0x110] ;  /* 0x0001100001057983 */ /* 0x001f220000300800 */
[----:B--2---:R-:W-:Y:S01]  /*5c110*/  PRMT R3, R57, 0x7632, R3 ;  /* 0x0000763239037816 */ /* 0x004fe20000000003 */
[----:B------:R-:W-:-:S05]  /*5c120*/  IMAD.WIDE R56, R0, 0x2, R12 ;  /* 0x0000000200387825 */ /* 0x000fca00078e020c */
[----:B------:R0:W-:Y:S04]  /*5c130*/  @P6 STG.E.U16 [R56.64], R3 ;  /* 0x0000000338006986 */ /* 0x0001e8000c101506 */
[----:B0-----:R-:W2:Y:S01]  /*5c140*/  LDL.LU R57, [R1+0x150] ;  /* 0x0001500001397983 */ /* 0x001ea20000300800 */
[----:B------:R-:W-:-:S03]  /*5c150*/  ISETP.LT.AND P6, PT, R59, c[0x0][0x178], !P5 ;  /* 0x00005e003b007a0c */ /* 0x000fc60006fc1270 */
[----:B------:R0:W-:Y:S04]  /*5c160*/  STL [R1+0x2dc0], R59 ;  /* 0x002dc03b01007387 */ /* 0x0001e80000100800 */
[----:B0-----:R-:W3:Y:S04]  /*5c170*/  LDL.LU R59, [R1+0x120] ;  /* 0x00012000013b7983 */ /* 0x001ee80000300800 */
[----:B------:R-:W-:Y:S01]  /*5c180*/  STL [R1+0x2dbc], R58 ;  /* 0x002dbc3a01007387 */ /* 0x000fe20000100800 */
[----:B--2---:R-:W-:Y:S01]  /*5c190*/  PRMT R3, R57, 0x7632, R3 ;  /* 0x0000763239037816 */ /* 0x004fe20000000003 */
[----:B------:R-:W-:-:S05]  /*5c1a0*/  IMAD.WIDE R56, R0, 0x2, R14 ;  /* 0x0000000200387825 */ /* 0x000fca00078e020e */
[----:B------:R3:W-:Y:S01]  /*5c1b0*/  @P6 STG.E.U16 [R56.64], R3 ;  /* 0x0000000338006986 */ /* 0x0007e2000c101506 */
[----:B------:R-:W-:Y:S02]  /*5c1c0*/  ISETP.LT.AND P6, PT, R58, c[0x0][0x178], !P5 ;  /* 0x00005e003a007a0c */ /* 0x000fe40006fc1270 */
[----:B---3--:R-:W-:Y:S01]  /*5c1d0*/  PRMT R3, R59, 0x7632, R3 ;  /* 0x000076323b037816 */ /* 0x008fe20000000003 */
[----:B------:R-:W-:-:S10]  /*5c1e0*/  IMAD.WIDE R56, R0, 0x2, R16 ;  /* 0x0000000200387825 */ /* 0x000fd400078e0210 */
[----:B------:R4:W-:Y:S01]  /*5c1f0*/  @P6 STG.E.U16 [R56.64], R3 ;  /* 0x0000000338006986 */ /* 0x0009e2000c101506 */
[----:B------:R-:W-:Y:S02]  /*5c200*/  ISETP.LT.AND P6, PT, R54, c[0x0][0x178], !P5 ;  /* 0x00005e0036007a0c */ /* 0x000fe40006fc1270 */
[----:B----4-:R-:W-:Y:S01]  /*5c210*/  PRMT R3, R5, 0x7632, R3 ;  /* 0x0000763205037816 */ /* 0x010fe20000000003 */
[----:B------:R-:W-:-:S10]  /*5c220*/  IMAD.WIDE R56, R0, 0x2, R18 ;  /* 0x0000000200387825 */ /* 0x000fd400078e0212 */
[----:B------:R0:W-:Y:S01]  /*5c230*/  @P6 STG.E.U16 [R56.64], R3 ;  /* 0x0000000338006986 */ /* 0x0001e2000c101506 */
[----:B------:R-:W-:Y:S02]  /*5c240*/  ISETP.LT.AND P6, PT, R6, c[0x0][0x178], !P5 ;  /* 0x00005e0006007a0c */ /* 0x000fe40006fc1270 */
[----:B0-----:R-:W-:Y:S01]  /*5c250*/  PRMT R3, R7, 0x7632, R3 ;  /* 0x0000763207037816 */ /* 0x001fe20000000003 */
[----:B------:R-:W-:-:S10]  /*5c260*/  IMAD.WIDE R56, R0, 0x2, R20 ;  /* 0x0000000200387825 */ /* 0x000fd400078e0214 */
[----:B------:R0:W-:Y:S02]  /*5c270*/  @P6 STG.E.U16 [R56.64], R3 ;  /* 0x0000000338006986 */ /* 0x0001e4000c101506 */
[----:B0-----:R-:W-:Y:S02]  /*5c280*/  PRMT R3, R4, 0x7632, R3 ;  /* 0x0000763204037816 */ /* 0x001fe40000000003 */
[----:B------:R-:W2:Y:S04]  /*5c290*/  LDL.LU R4, [R1+0x29b0] ;  /* 0x0029b00001047983 */ /* 0x000ea80000300800 */
[----:B------:R-:W3:Y:S01]  /*5c2a0*/  LDL R7, [R1+0x370] ;  /* 0x0003700001077983 */ /* 0x000ee20000100800 */
[----:B------:R-:W-:Y:S01]  /*5c2b0*/  ISETP.LT.AND P6, PT, R60, c[0x0][0x178], !P5 ;  /* 0x00005e003c007a0c */ /* 0x000fe20006fc1270 */
[----:B------:R-:W-:-:S02]  /*5c2c0*/  IMAD.WIDE R56, R0, 0x2, R22 ;  /* 0x0000000200387825 */ /* 0x000fc400078e0216 */
[----:B------:R-:W4:Y:S04]  /*5c2d0*/  LDL R5, [R1+0x360] ;  /* 0x0003600001057983 */ /* 0x000f280000100800 */
[----:B------:R-:W3:Y:S04]  /*5c2e0*/  LDL R59, [R1+0x2a0] ;  /* 0x0002a000013b7983 */ /* 0x000ee80000100800 */
[----:B------:R-:W3:Y:S04]  /*5c2f0*/  LDL R58, [R1+0x290] ;  /* 0x00029000013a7983 */ /* 0x000ee80000100800 */
[----:B------:R0:W-:Y:S01]  /*5c300*/  @P6 STG.E.U16 [R56.64], R3 ;  /* 0x0000000338006986 */ /* 0x0001e2000c101506 */
[----:B------:R-:W-:-:S02]  /*5c310*/  ISETP.LT.AND P6, PT, R38, c[0x0][0x178], !P5 ;  /* 0x00005e0026007a0c */ /* 0x000fc40006fc1270 */
[----:B0-----:R-:W-:Y:S01]  /*5c320*/  PRMT R3, R28, 0x7632, R3 ;  /* 0x000076321c037816 */ /* 0x001fe20000000003 */
[----:B------:R-:W-:-:S10]  /*5c330*/  IMAD.WIDE R56, R0, 0x2, R24 ;  /* 0x0000000200387825 */ /* 0x000fd400078e0218 */
[----:B------:R0:W-:Y:S01]  /*5c340*/  @P6 STG.E.U16 [R56.64], R3 ;  /* 0x0000000338006986 */ /* 0x0001e2000c101506 */
[----:B------:R-:W-:Y:S02]  /*5c350*/  ISETP.LT.AND P6, PT, R36, c[0x0][0x178], !P5 ;  /* 0x00005e0024007a0c */ /* 0x000fe40006fc1270 */
        /* <DEDUP_REMOVED lines=13> */
[----:B------:R-:W-:Y:S01]  /*5c430*/  IMAD.WIDE R56, R0, 0x2, R44 ;  /* 0x0000000200387825 */ /* 0x000fe200078e022c */
[----:B------:R-:W4:Y:S09]  /*5c440*/  LDL R29, [R1+0x280] ;  /* 0x00028000011d7983 */ /* 0x000f320000100800 */
[----:B------:R0:W-:Y:S01]  /*5c450*/  @P6 STG.E.U16 [R56.64], R3 ;  /* 0x0000000338006986 */ /* 0x0001e2000c101506 */
[----:B------:R-:W-:-:S02]  /*5c460*/  ISETP.LT.AND P6, PT, R39, c[0x0][0x178], !P5 ;  /* 0x00005e0027007a0c */ /* 0x000fc40006fc1270 */
[----:B0-----:R-:W-:Y:S01]  /*5c470*/  PRMT R3, R33, 0x7632, R3 ;  /* 0x0000763221037816 */ /* 0x001fe20000000003 */
[----:B------:R-:W-:Y:S01]  /*5c480*/  IMAD.WIDE R56, R0, 0x2, R46 ;  /* 0x0000000200387825 */ /* 0x000fe200078e022e */
[----:B------:R-:W4:Y:S09]  /*5c490*/  LDL R33, [R1+0x260] ;  /* 0x0002600001217983 */ /* 0x000f320000100800 */
[----:B------:R0:W-:Y:S01]  /*5c4a0*/  @P6 STG.E.U16 [R56.64], R3 ;  /* 0x0000000338006986 */ /* 0x0001e2000c101506 */
[----:B------:R-:W-:-:S02]  /*5c4b0*/  ISETP.LT.AND P6, PT, R31, c[0x0][0x178], !P5 ;  /* 0x00005e001f007a0c */ /* 0x000fc40006fc1270 */
[----:B------:R-:W-:Y:S02]  /*5c4c0*/  ISETP.LT.AND P5, PT, R35, c[0x0][0x178], !P5 ;  /* 0x00005e0023007a0c */ /* 0x000fe40006fa1270 */
[----:B0-----:R-:W-:Y:S01]  /*5c4d0*/  PRMT R3, R37, 0x7632, R3 ;  /* 0x0000763225037816 */ /* 0x001fe20000000003 */
[C---:B------:R-:W-:Y:S01]  /*5c4e0*/  IMAD.WIDE R56, R0.reuse, 0x2, R48 ;  /* 0x0000000200387825 */ /* 0x040fe200078e0230 */
[----:B------:R-:W4:Y:S07]  /*5c4f0*/  LDL R37, [R1+0x270] ;  /* 0x0002700001257983 */ /* 0x000f2e0000100800 */
[----:B------:R0:W-:Y:S02]  /*5c500*/  @P6 STG.E.U16 [R56.64], R3 ;  /* 0x0000000338006986 */ /* 0x0001e4000c101506 */
[----:B0-----:R-:W-:Y:S01]  /*5c510*/  PRMT R3, R53, 0x7632, R3 ;  /* 0x0000763235037816 */ /* 0x001fe20000000003 */
[C---:B------:R-:W-:Y:S01]  /*5c520*/  IMAD.WIDE R56, R0.reuse, 0x2, R50 ;  /* 0x0000000200387825 */ /* 0x040fe200078e0232 */
[----:B------:R-:W-:-:S04]  /*5c530*/  IADD3 R0, R0, c[0x0][0x198], RZ ;  /* 0x0000660000007a10 */ /* 0x000fc80007ffe0ff */
[----:B------:R0:W-:Y:S02]  /*5c540*/  @P5 STG.E.U16 [R56.64], R3 ;  /* 0x0000000338005986 */ /* 0x0001e4000c101506 */
[----:B0-----:R-:W-:Y:S01]  /*5c550*/  IMAD.WIDE R56, R0, 0x2, R8 ;  /* 0x0000000200387825 */ /* 0x001fe200078e0208 */
[----:B--2---:R-:W-:Y:S02]  /*5c560*/  ISETP.GE.AND P6, PT, R4, c[0x0][0x17c], PT ;  /* 0x00005f0004007a0c */ /* 0x004fe40003fc6270 */
[----:B------:R-:W2:Y:S02]  /*5c570*/  LDL.LU R4, [R1+0x250] ;  /* 0x0002500001047983 */ /* 0x000ea40000300800 */
[----:B------:R-:W-:Y:S02]  /*5c580*/  ISETP.LT.AND P5, PT, R30, c[0x0][0x178], !P6 ;  /* 0x00005e001e007a0c */ /* 0x000fe400077a1270 */
[----:B------:R-:W2:Y:S04]  /*5c590*/  LDL.LU R28, [R1+0x1e0] ;  /* 0x0001e000011c7983 */ /* 0x000ea80000300800 */
[----:B------:R-:W2:Y:S04]  /*5c5a0*/  LDL.LU R32, [R1+0x240] ;  /* 0x0002400001207983 */ /* 0x000ea80000300800 */
[----:B------:R-:W2:Y:S04]  /*5c5b0*/  LDL.LU R52, [R1+0x1f0] ;  /* 0x0001f00001347983 */ /* 0x000ea80000300800 */
[----:B------:R-:W2:Y:S04]  /*5c5c0*/  LDL.LU R55, [R1+0x1b0] ;  /* 0x0001b00001377983 */ /* 0x000ea80000300800 */
[----:B------:R-:W2:Y:S04]  /*5c5d0*/  LDL.LU R53, [R1+0x1a0] ;  /* 0x0001a00001357983 */ /* 0x000ea80000300800 */
[----:B---3--:R0:W-:Y:S04]  /*5c5e0*/  @P5 STG.E.U16 [R56.64], R7 ;  /* 0x0000000738005986 */ /* 0x0081e8000c101506 */
[----:B0-----:R-:W3:Y:S01]  /*5c5f0*/  LDL.LU R7, [R1+0x2dc8] ;  /* 0x002dc80001077983 */ /* 0x001ee20000300800 */
[----:B------:R-:W-:Y:S01]  /*5c600*/  IMAD.WIDE R56, R0, 0x2, R10 ;  /* 0x0000000200387825 */ /* 0x000fe200078e020a */
[----:B---3--:R-:W-:-:S13]  /*5c610*/  ISETP.LT.AND P5, PT, R7, c[0x0][0x178], !P6 ;  /* 0x00005e0007007a0c */ /* 0x008fda00077a1270 */
[----:B----4-:R0:W-:Y:S04]  /*5c620*/  @P5 STG.E.U16 [R56.64], R5 ;  /* 0x0000000538005986 */ /* 0x0101e8000c101506 */
[----:B0-----:R-:W3:Y:S01]  /*5c630*/  LDL.LU R5, [R1+0x2dc4] ;  /* 0x002dc40001057983 */ /* 0x001ee20000300800 */
[----:B------:R-:W-:Y:S01]  /*5c640*/  IMAD.WIDE R56, R0, 0x2, R12 ;  /* 0x0000000200387825 */ /* 0x000fe200078e020c */
[----:B---3--:R-:W-:-:S13]  /*5c650*/  ISETP.LT.AND P5, PT, R5, c[0x0][0x178], !P6 ;  /* 0x00005e0005007a0c */ /* 0x008fda00077a1270 */
[----:B------:R0:W-:Y:S04]  /*5c660*/  @P5 STG.E.U16 [R56.64], R59 ;  /* 0x0000003b38005986 */ /* 0x0001e8000c101506 */
[----:B0-----:R-:W3:Y:S01]  /*5c670*/  LDL.LU R59, [R1+0x2dc0] ;  /* 0x002dc000013b7983 */ /* 0x001ee20000300800 */
[----:B------:R-:W-:Y:S01]  /*5c680*/  IMAD.WIDE R56, R0, 0x2, R14 ;  /* 0x0000000200387825 */ /* 0x000fe200078e020e */
[----:B---3--:R-:W-:-:S13]  /*5c690*/  ISETP.LT.AND P5, PT, R59, c[0x0][0x178], !P6 ;  /* 0x00005e003b007a0c */ /* 0x008fda00077a1270 */
[----:B------:R0:W-:Y:S04]  /*5c6a0*/  @P5 STG.E.U16 [R56.64], R58 ;  /* 0x0000003a38005986 */ /* 0x0001e8000c101506 */
[----:B0-----:R-:W3:Y:S01]  /*5c6b0*/  LDL.LU R58, [R1+0x2dbc] ;  /* 0x002dbc00013a7983 */ /* 0x001ee20000300800 */
[----:B------:R-:W-:Y:S01]  /*5c6c0*/  IMAD.WIDE R56, R0, 0x2, R16 ;  /* 0x0000000200387825 */ /* 0x000fe200078e0210 */
[----:B---3--:R-:W-:-:S13]  /*5c6d0*/  ISETP.LT.AND P5, PT, R58, c[0x0][0x178], !P6 ;  /* 0x00005e003a007a0c */ /* 0x008fda00077a1270 */
[----:B------:R0:W-:Y:S01]  /*5c6e0*/  @P5 STG.E.U16 [R56.64], R29 ;  /* 0x0000001d38005986 */ /* 0x0001e2000c101506 */
[----:B------:R-:W-:Y:S01]  /*5c6f0*/  ISETP.LT.AND P5, PT, R54, c[0x0][0x178], !P6 ;  /* 0x00005e0036007a0c */ /* 0x000fe200077a1270 */
[----:B0-----:R-:W-:Y:S02]  /*5c700*/  IMAD.WIDE R56, R0, 0x2, R18 ;  /* 0x0000000200387825 */ /* 0x001fe400078e0212 */
[----:B------:R-:W3:Y:S10]  /*5c710*/  LDL.LU R29, [R1+0x2db8] ;  /* 0x002db800011d7983 */ /* 0x000ef40000300800 */
[----:B------:R0:W-:Y:S01]  /*5c720*/  @P5 STG.E.U16 [R56.64], R33 ;  /* 0x0000002138005986 */ /* 0x0001e2000c101506 */
[----:B------:R-:W-:Y:S01]  /*5c730*/  ISETP.LT.AND P5, PT, R6, c[0x0][0x178], !P6 ;  /* 0x00005e0006007a0c */ /* 0x000fe200077a1270 */
[----:B0-----:R-:W-:-:S02]  /*5c740*/  IMAD.WIDE R56, R0, 0x2, R20 ;  /* 0x0000000200387825 */ /* 0x001fc400078e0214 */
[----:B------:R-:W4:Y:S10]  /*5c750*/  LDL.LU R33, [R1+0x2db4] ;  /* 0x002db40001217983 */ /* 0x000f340000300800 */
[----:B------:R0:W-:Y:S04]  /*5c760*/  @P5 STG.E.U16 [R56.64], R37 ;  /* 0x0000002538005986 */ /* 0x0001e8000c101506 */
[----:B0-----:R-:W3:Y:S01]  /*5c770*/  LDL.LU R37, [R1+0x2db0] ;  /* 0x002db00001257983 */ /* 0x001ee20000300800 */
[----:B------:R-:W-:Y:S01]  /*5c780*/  ISETP.LT.AND P5, PT, R60, c[0x0][0x178], !P6 ;  /* 0x00005e003c007a0c */ /* 0x000fe200077a1270 */
[----:B------:R-:W-:-:S12]  /*5c790*/  IMAD.WIDE R56, R0, 0x2, R22 ;  /* 0x0000000200387825 */ /* 0x000fd800078e0216 */
[----:B--2---:R0:W-:Y:S01]  /*5c7a0*/  @P5 STG.E.U16 [R56.64], R4 ;  /* 0x0000000438005986 */ /* 0x0041e2000c101506 */
        /* <DEDUP_REMOVED lines=20> */
[----:B----4-:R0:W-:Y:S04]  /*5c8f0*/  @P5 STG.E.U16 [R56.64], R33 ;  /* 0x0000002138005986 */ /* 0x0101e8000c101506 */
[----:B0-----:R-:W2:Y:S01]  /*5c900*/  LDL.LU R57, [R1+0x29b4] ;  /* 0x0029b40001397983 */ /* 0x001ea20000300800 */
[----:B------:R-:W-:Y:S02]  /*5c910*/  ISETP.LT.AND P6, PT, R35, c[0x0][0x178], !P6 ;  /* 0x00005e0023007a0c */ /* 0x000fe400077c1270 */
[----:B--2---:R-:W-:Y:S01]  /*5c920*/  ISETP.GE.AND P5, PT, R57, c[0x0][0x17c], PT ;  /* 0x00005f0039007a0c */ /* 0x004fe20003fa6270 */
[----:B------:R-:W-:-:S10]  /*5c930*/  IMAD.WIDE R56, R0, 0x2, R50 ;  /* 0x0000000200387825 */ /* 0x000fd400078e0232 */
[----:B------:R0:W-:Y:S04]  /*5c940*/  @P6 STG.E.U16 [R56.64], R29 ;  /* 0x0000001d38006986 */ /* 0x0001e8000c101506 */
        /* <DEDUP_REMOVED lines=23> */
[----:B0-----:R-:W3:Y:S01]  /*5cac0*/  LDL.LU R59, [R1+0x280] ;  /* 0x00028000013b7983 */ /* 0x001ee20000300800 */
        /* <DEDUP_REMOVED lines=21> */
[----:B------:R-:W3:Y:S06]  /*5cc20*/  LDL R59, [R1+0x4b0] ;  /* 0x0004b000013b7983 */ /* 0x000eec0000100800 */
        /* <DEDUP_REMOVED lines=66> */
[----:B------:R0:W-:Y:S01]  /*5d050*/  @P5 STG.E.U16 [R56.64], R33 ;  /* 0x0000002138005986 */ /* 0x0001e2000c101506 */
[----:B------:R-:W-:Y:S01]  /*5d060*/  ISETP.LT.AND P5, PT, R6, c[0x0][0x178], !P6 ;  /* 0x00005e0006007a0c */ /* 0x000fe200077a1270 */
[----:B0-----:R-:W-:-:S02]  /*5d070*/  IMAD.WIDE R56, R0, 0x2, R20 ;  /* 0x0000000200387825 */ /* 0x001fc400078e0214 */
[----:B------:R-:W3:Y:S10]  /*5d080*/  LDL.LU R33, [R1+0x2d98] ;  /* 0x002d980001217983 */ /* 0x000ef40000300800 */
        /* <DEDUP_REMOVED lines=52> */
[----:B------:R-:W-:Y:S02]  /*5d3d0*/  ISETP.LT.AND P6, PT, R59, c[0x0][0x178], !P5 ;  /* 0x00005e003b007a0c */ /* 0x000fe40006fc1270 */
[----:B--2---:R-:W-:Y:S01]  /*5d3e0*/  PRMT R3, R57, 0x7632, R3 ;  /* 0x0000763239037816 */ /* 0x004fe20000000003 */
[----:B------:R-:W-:-:S10]  /*5d3f0*/  IMAD.WIDE R56, R0, 0x2, R14 ;  /* 0x0000000200387825 */ /* 0x000fd400078e020e */
[----:B------:R0:W-:Y:S04]  /*5d400*/  @P6 STG.E.U16 [R56.64], R3 ;  /* 0x0000000338006986 */ /* 0x0001e8000c101506 */
[----:B0-----:R-:W2:Y:S01]  /*5d410*/  LDL.LU R57, [R1+0x490] ;  /* 0x0004900001397983 */ /* 0x001ea20000300800 */
[----:B------:R-:W-:Y:S02]  /*5d420*/  ISETP.LT.AND P6, PT, R58, c[0x0][0x178], !P5 ;  /* 0x00005e003a007a0c */ /* 0x000fe40006fc1270 */
[----:B--2---:R-:W-:Y:S01]  /*5d430*/  PRMT R3, R57, 0x7632, R3 ;  /* 0x0000763239037816 */ /* 0x004fe20000000003 */
[----:B------:R-:W-:-:S10]  /*5d440*/  IMAD.WIDE R56, R0, 0x2, R16 ;  /* 0x0000000200387825 */ /* 0x000fd400078e0210 */
[----:B------:R4:W-:Y:S01]  /*5d450*/  @P6 STG.E.U16 [R56.64], R3 ;  /* 0x0000000338006986 */ /* 0x0009e2000c101506 */
[----:B------:R-:W-:Y:S02]  /*5d460*/  ISETP.LT.AND P6, PT, R54, c[0x0][0x178], !P5 ;  /* 0x00005e0036007a0c */ /* 0x000fe40006fc1270 */
[----:B----4-:R-:W-:Y:S01]  /*5d470*/  PRMT R3, R5, 0x7632, R3 ;  /* 0x0000763205037816 */ /* 0x010fe20000000003 */
[----:B------:R-:W-:-:S10]  /*5d480*/  IMAD.WIDE R56, R0, 0x2, R18 ;  /* 0x0000000200387825 */ /* 0x000fd400078e0212 */
[----:B------:R3:W-:Y:S01]  /*5d490*/  @P6 STG.E.U16 [R56.64], R3 ;  /* 0x0000000338006986 */ /* 0x0007e2000c101506 */
[----:B------:R-:W-:Y:S02]  /*5d4a0*/  ISETP.LT.AND P6, PT, R6, c[0x0][0x178], !P5 ;  /* 0x00005e0006007a0c */ /* 0x000fe40006fc1270 */
[----:B---3--:R-:W-:Y:S01]  /*5d4b0*/  PRMT R3, R7, 0x7632, R3 ;  /* 0x0000763207037816 */ /* 0x008fe20000000003 */
[----:B------:R-:W-:Y:S01]  /*5d4c0*/  IMAD.WIDE R56, R0, 0x2, R20 ;  /* 0x0000000200387825 */ /* 0x000fe200078e0214 */
[----:B------:R-:W2:Y:S09]  /*5d4d0*/  LDL R7, [R1+0x204] ;  /* 0x0002040001077983 */ /* 0x000eb20000100800 */
[----:B------:R0:W-:Y:S01]  /*5d4e0*/  @P6 STG.E.U16 [R56.64], R3 ;  /* 0x0000000338006986 */ /* 0x0001e2000c101506 */
[----:B------:R-:W-:-:S02]  /*5d4f0*/  ISETP.LT.AND P6, PT, R60, c[0x0][0x178], !P5 ;  /* 0x00005e003c007a0c */ /* 0x000fc40006fc1270 */
[----:B0-----:R-:W-:Y:S01]  /*5d500*/  PRMT R3, R4, 0x7632, R3 ;  /* 0x0000763204037816 */ /* 0x001fe20000000003 */
[----:B------:R-:W-:-:S10]  /*5d510*/  IMAD.WIDE R56, R0, 0x2, R22 ;  /* 0x0000000200387825 */ /* 0x000fd400078e0216 */
[----:B------:R0:W-:Y:S02]  /*5d520*/  @P6 STG.E.U16 [R56.64], R3 ;  /* 0x0000000338006986 */ /* 0x0001e4000c101506 */
[----:B0-----:R-:W-:Y:S02]  /*5d530*/  PRMT R3, R28, 0x7632, R3 ;  /* 0x000076321c037816 */ /* 0x001fe40000000003 */
[----:B------:R-:W3:Y:S01]  /*5d540*/  LDL.LU R28, [R1+0x29c0] ;  /* 0x0029c000011c7983 */ /* 0x000ee20000300800 */
[----:B------:R-:W-:Y:S01]  /*5d550*/  ISETP.LT.AND P6, PT, R38, c[0x0][0x178], !P5 ;  /* 0x00005e0026007a0c */ /* 0x000fe20006fc1270 */
[----:B------:R-:W-:Y:S02]  /*5d560*/  IMAD.WIDE R56, R0, 0x2, R24 ;  /* 0x0000000200387825 */ /* 0x000fe400078e0218 */
[----:B------:R-:W4:Y:S10]  /*5d570*/  LDL R5, [R1+0x1c4] ;  /* 0x0001c40001057983 */ /* 0x000f340000100800 */
        /* <DEDUP_REMOVED lines=29> */
[----:B------:R0:W-:Y:S04]  /*5d750*/  @P6 STG.E.U16 [R56.64], R3 ;  /* 0x0000000338006986 */ /* 0x0001e8000c101506 */
[----:B------:R-:W4:Y:S01]  /*5d760*/  LDL.LU R4, [R1+0x34] ;  /* 0x0000340001047983 */ /* 0x000f220000300800 */
[----:B0-----:R-:W-:Y:S01]  /*5d770*/  PRMT R3, R55, 0x7632, R3 ;  /* 0x0000763237037816 */ /* 0x001fe20000000003 */
[C---:B------:R-:W-:Y:S01]  /*5d780*/  IMAD.WIDE R56, R0.reuse, 0x2, R50 ;  /* 0x0000000200387825 */ /* 0x040fe200078e0232 */
[----:B------:R-:W-:-:S04]  /*5d790*/  IADD3 R0, R0, c[0x0][0x198], RZ ;  /* 0x0000660000007a10 */ /* 0x000fc80007ffe0ff */
[----:B------:R0:W-:Y:S02]  /*5d7a0*/  @P5 STG.E.U16 [R56.64], R3 ;  /* 0x0000000338005986 */ /* 0x0001e4000c101506 */
[----:B0-----:R-:W-:Y:S01]  /*5d7b0*/  IMAD.WIDE R56, R0, 0x2, R8 ;  /* 0x0000000200387825 */ /* 0x001fe200078e0208 */
[----:B---3--:R-:W-:Y:S02]  /*5d7c0*/  ISETP.GE.AND P6, PT, R28, c[0x0][0x17c], PT ;  /* 0x00005f001c007a0c */ /* 0x008fe40003fc6270 */
[----:B------:R-:W3:Y:S02]  /*5d7d0*/  LDL.LU R28, [R1+0x44] ;  /* 0x00004400011c7983 */ /* 0x000ee40000300800 */
[----:B------:R-:W-:Y:S02]  /*5d7e0*/  ISETP.LT.AND P5, PT, R30, c[0x0][0x178], !P6 ;  /* 0x00005e001e007a0c */ /* 0x000fe400077a1270 */
[----:B------:R-:W3:Y:S04]  /*5d7f0*/  LDL.LU R32, [R1+0x14] ;  /* 0x0000140001207983 */ /* 0x000ee80000300800 */
[----:B------:R-:W3:Y:S04]  /*5d800*/  LDL.LU R52, [R1+0x24] ;  /* 0x0000240001347983 */ /* 0x000ee80000300800 */
[----:B------:R-:W3:Y:S04]  /*5d810*/  LDL.LU R55, [R1+0x4] ;  /* 0x0000040001377983 */ /* 0x000ee80000300800 */
[----:B--2---:R0:W-:Y:S04]  /*5d820*/  @P5 STG.E.U16 [R56.64], R7 ;  /* 0x0000000738005986 */ /* 0x0041e8000c101506 */
[----:B0-----:R-:W2:Y:S01]  /*5d830*/  LDL.LU R7, [R1+0x2d90] ;  /* 0x002d900001077983 */ /* 0x001ea20000300800 */
[----:B------:R-:W-:Y:S01]  /*5d840*/  IMAD.WIDE R56, R0, 0x2, R10 ;  /* 0x0000000200387825 */ /* 0x000fe200078e020a */
[----:B--2---:R-:W-:-:S13]  /*5d850*/  ISETP.LT.AND P5, PT, R7, c[0x0][0x178], !P6 ;  /* 0x00005e0007007a0c */ /* 0x004fda00077a1270 */
[----:B----4-:R0:W-:Y:S04]  /*5d860*/  @P5 STG.E.U16 [R56.64], R5 ;  /* 0x0000000538005986 */ /* 0x0101e8000c101506 */
[----:B0-----:R-:W2:Y:S01]  /*5d870*/  LDL.LU R5, [R1+0x2d8c] ;  /* 0x002d8c0001057983 */ /* 0x001ea20000300800 */
[C---:B------:R-:W-:Y:S01]  /*5d880*/  IMAD.WIDE R56, R0.reuse, 0x2, R12 ;  /* 0x0000000200387825 */ /* 0x040fe200078e020c */
[----:B--2---:R-:W-:Y:S02]  /*5d890*/  ISETP.LT.AND P5, PT, R5, c[0x0][0x178], !P6 ;  /* 0x00005e0005007a0c */ /* 0x004fe400077a1270 */
[----:B------:R-:W2:Y:S11]  /*5d8a0*/  LDL.LU R5, [R1+0x2d88] ;  /* 0x002d880001057983 */ /* 0x000eb60000300800 */
[----:B------:R0:W-:Y:S01]  /*5d8b0*/  @P5 STG.E.U16 [R56.64], R29 ;  /* 0x0000001d38005986 */ /* 0x0001e2000c101506 */
[----:B------:R-:W-:Y:S01]  /*5d8c0*/  ISETP.LT.AND P5, PT, R59, c[0x0][0x178], !P6 ;  /* 0x00005e003b007a0c */ /* 0x000fe200077a1270 */
[----:B0-----:R-:W-:-:S02]  /*5d8d0*/  IMAD.WIDE R56, R0, 0x2, R14 ;  /* 0x0000000200387825 */ /* 0x001fc400078e020e */
[----:B------:R-:W4:Y:S10]  /*5d8e0*/  LDL.LU R29, [R1+0x2d84] ;  /* 0x002d8400011d7983 */ /* 0x000f340000300800 */
[----:B------:R0:W-:Y:S01]  /*5d8f0*/  @P5 STG.E.U16 [R56.64], R33 ;  /* 0x0000002138005986 */ /* 0x0001e2000c101506 */
[----:B------:R-:W-:Y:S01]  /*5d900*/  ISETP.LT.AND P5, PT, R58, c[0x0][0x178], !P6 ;  /* 0x00005e003a007a0c */ /* 0x000fe200077a1270 */
[----:B0-----:R-:W-:-:S02]  /*5d910*/  IMAD.WIDE R56, R0, 0x2, R16 ;  /* 0x0000000200387825 */ /* 0x001fc400078e0210 */
[----:B------:R-:W2:Y:S10]  /*5d920*/  LDL.LU R33, [R1+0x2d80] ;  /* 0x002d800001217983 */ /* 0x000eb40000300800 */
[----:B------:R0:W-:Y:S01]  /*5d930*/  @P5 STG.E.U16 [R56.64], R37 ;  /* 0x0000002538005986 */ /* 0x0001e2000c101506 */
[----:B------:R-:W-:Y:S01]  /*5d940*/  ISETP.LT.AND P5, PT, R54, c[0x0][0x178], !P6 ;  /* 0x00005e0036007a0c */ /* 0x000fe200077a1270 */
[----:B0-----:R-:W-:-:S02]  /*5d950*/  IMAD.WIDE R56, R0, 0x2, R18 ;  /* 0x0000000200387825 */ /* 0x001fc400078e0212 */
[----:B------:R-:W2:Y:S10]  /*5d960*/  LDL.LU R37, [R1+0x2d7c] ;  /* 0x002d7c0001257983 */ /* 0x000eb40000300800 */
[----:B------:R0:W-:Y:S04]  /*5d970*/  @P5 STG.E.U16 [R56.64], R53 ;  /* 0x0000003538005986 */ /* 0x0001e8000c101506 */
[----:B0-----:R-:W2:Y:S01]  /*5d980*/  LDL.LU R53, [R1+0x2d78] ;  /* 0x002d780001357983 */ /* 0x001ea20000300800 */
[----:B------:R-:W-:Y:S01]  /*5d990*/  ISETP.LT.AND P5, PT, R6, c[0x0][0x178], !P6 ;  /* 0x00005e0006007a0c */ /* 0x000fe200077a1270 */
[----:B------:R-:W-:-:S12]  /*5d9a0*/  IMAD.WIDE R56, R0, 0x2, R20 ;  /* 0x0000000200387825 */ /* 0x000fd800078e0214 */
        /* <DEDUP_REMOVED lines=43> */
[----:B0-----:R-:W2:Y:S04]  /*5dc60*/  LDL R56, [R1+0x295c] ;  /* 0x00295c0001387983 */ /* 0x001ea80000100800 */
[----:B------:R-:W4:Y:S04]  /*5dc70*/  LDL.LU R57, [R1+0x184] ;  /* 0x0001840001397983 */ /* 0x000f280000300800 */
[----:B------:R0:W-:Y:S01]  /*5dc80*/  STL [R1+0x2d70], R13 ;  /* 0x002d700d01007387 */ /* 0x0001e20000100800 */
[----:B--2---:R-:W-:-:S02]  /*5dc90*/  ISETP.LT.AND P6, PT, R56, c[0x0][0x178], !P5 ;  /* 0x00005e0038007a0c */ /* 0x004fc40006fc1270 */
[----:B----4-:R-:W-:Y:S01]  /*5dca0*/  PRMT R3, R57, 0x7632, R3 ;  /* 0x0000763239037816 */ /* 0x010fe20000000003 */
[----:B------:R-:W-:Y:S02]  /*5dcb0*/  IMAD.WIDE R56, R0, 0x2, R12 ;  /* 0x0000000200387825 */ /* 0x000fe400078e020c */
[----:B0-----:R-:W2:Y:S08]  /*5dcc0*/  LDL.LU R13, [R1+0x104] ;  /* 0x00010400010d7983 */ /* 0x001eb00000300800 */
[----:B------:R0:W-:Y:S04]  /*5dcd0*/  @P6 STG.E.U16 [R56.64], R3 ;  /* 0x0000000338006986 */ /* 0x0001e8000c101506 */
[----:B0-----:R-:W4:Y:S01]  /*5dce0*/  LDL.LU R57, [R1+0x144] ;  /* 0x0001440001397983 */ /* 0x001f220000300800 */
[----:B------:R-:W-:-:S03]  /*5dcf0*/  ISETP.LT.AND P6, PT, R59, c[0x0][0x178], !P5 ;  /* 0x00005e003b007a0c */ /* 0x000fc60006fc1270 */
[----:B------:R-:W-:Y:S04]  /*5dd00*/  STL [R1+0x2d6c], R59 ;  /* 0x002d6c3b01007387 */ /* 0x000fe80000100800 */
[----:B------:R-:W-:Y:S04]  /*5dd10*/  STL [R1+0x2d68], R58 ;  /* 0x002d683a01007387 */ /* 0x000fe80000100800 */
[----:B------:R-:W-:Y:S04]  /*5dd20*/  STL [R1+0x2d64], R54 ;  /* 0x002d643601007387 */ /* 0x000fe80000100800 */
[----:B------:R-:W-:Y:S01]  /*5dd30*/  STL [R1+0x2d60], R6 ;  /* 0x002d600601007387 */ /* 0x000fe20000100800 */
[----:B----4-:R-:W-:Y:S01]  /*5dd40*/  PRMT R3, R57, 0x7632, R3 ;  /* 0x0000763239037816 */ /* 0x010fe20000000003 */
[----:B------:R-:W-:-:S05]  /*5dd50*/  IMAD.WIDE R56, R0, 0x2, R14 ;  /* 0x0000000200387825 */ /* 0x000fca00078e020e */
[----:B------:R2:W-:Y:S01]  /*5dd60*/  @P6 STG.E.U16 [R56.64], R3 ;  /* 0x0000000338006986 */ /* 0x0005e2000c101506 */
[----:B------:R-:W-:Y:S02]  /*5dd70*/  ISETP.LT.AND P6, PT, R58, c[0x0][0x178], !P5 ;  /* 0x00005e003a007a0c */ /* 0x000fe40006fc1270 */
[----:B--2---:R-:W-:Y:S01]  /*5dd80*/  PRMT R3, R13, 0x7632, R3 ;  /* 0x000076320d037816 */ /* 0x004fe20000000003 */
[----:B------:R-:W-:-:S10]  /*5dd90*/  IMAD.WIDE R56, R0, 0x2, R16 ;  /* 0x0000000200387825 */ /* 0x000fd400078e0210 */
[----:B------:R3:W-:Y:S01]  /*5dda0*/  @P6 STG.E.U16 [R56.64], R3 ;  /* 0x0000000338006986 */ /* 0x0007e2000c101506 */
[----:B------:R-:W-:Y:S02]  /*5ddb0*/  ISETP.LT.AND P6, PT, R54, c[0x0][0x178], !P5 ;  /* 0x00005e0036007a0c */ /* 0x000fe40006fc1270 */
[----:B---3--:R-:W-:Y:S01]  /*5ddc0*/  PRMT R3, R7, 0x7632, R3 ;  /* 0x0000763207037816 */ /* 0x008fe20000000003 */
        /* <DEDUP_REMOVED lines=40> */
[----:B------:R-:W-:Y:S02]  /*5e050*/  ISETP.LT.AND P5, PT, R35, c[0x0][0x178], !P5 ;  /* 0x00005e0023007a0c */ /* 0x000fe40006fa1270 */
[----:B0-----:R-:W-:Y:S01]  /*5e060*/  PRMT R3, R29, 0x7632, R3 ;  /* 0x000076321d037816 */ /* 0x001fe20000000003 */
[----:B------:R-:W-:-:S08]  /*5e070*/  IMAD.WIDE R28, R0, 0x2, R48 ;  /* 0x00000002001c7825 */ /* 0x000fd000078e0230 */
[----:B------:R0:W-:Y:S04]  /*5e080*/  @P6 STG.E.U16 [R28.64], R3 ;  /* 0x000000031c006986 */ /* 0x0001e8000c101506 */
[----:B------:R-:W-:Y:S04]  /*5e090*/  STL [R1+0x2d30], R56 ;  /* 0x002d303801007387 */ /* 0x000fe80000100800 */
[----:B------:R-:W4:Y:S01]  /*5e0a0*/  LDL R57, [R1+0x295c] ;  /* 0x00295c0001397983 */ /* 0x000f220000100800 */
[----:B0-----:R-:W-:-:S03]  /*5e0b0*/  PRMT R3, R5, 0x7632, R3 ;  /* 0x0000763205037816 */ /* 0x001fc60000000003 */
[----:B------:R-:W-:Y:S04]  /*5e0c0*/  STL [R1+0x2d40], R52 ;  /* 0x002d403401007387 */ /* 0x000fe80000100800 */
[----:B------:R-:W-:Y:S04]  /*5e0d0*/  STL [R1+0x2d3c], R53 ;  /* 0x002d3c3501007387 */ /* 0x000fe80000100800 */
[----:B------:R-:W-:Y:S04]  /*5e0e0*/  STL [R1+0x2d44], R36 ;  /* 0x002d442401007387 */ /* 0x000fe80000100800 */
[----:B------:R0:W-:Y:S04]  /*5e0f0*/  STL [R1+0x2d5c], R32 ;  /* 0x002d5c2001007387 */ /* 0x0001e80000100800 */
[----:B------:R-:W4:Y:S04]  /*5e100*/  LDL R54, [R1+0x124] ;  /* 0x0001240001367983 */ /* 0x000f280000100800 */
[----:B------:R-:W4:Y:S04]  /*5e110*/  LDL R6, [R1+0x114] ;  /* 0x0001140001067983 */ /* 0x000f280000100800 */
[----:B0-----:R-:W4:Y:S04]  /*5e120*/  LDL.LU R32, [R1+0xd4] ;  /* 0x0000d40001207983 */ /* 0x001f280000300800 */
        /* <DEDUP_REMOVED lines=8> */
[----:B------:R-:W4:Y:S01]  /*5e1b0*/  LDL R53, [R1+0x2964] ;  /* 0x0029640001357983 */ /* 0x000f220000100800 */
[----:B--2---:R-:W-:Y:S01]  /*5e1c0*/  ISETP.GE.AND P6, PT, R4, c[0x0][0x17c], PT ;  /* 0x00005f0004007a0c */ /* 0x004fe20003fc6270 */
[C---:B------:R-:W-:Y:S01]  /*5e1d0*/  IMAD.WIDE R4, R0.reuse, 0x2, R50 ;  /* 0x0000000200047825 */ /* 0x040fe200078e0232 */
[----:B------:R-:W-:-:S04]  /*5e1e0*/  IADD3 R0, R0, c[0x0][0x198], RZ ;  /* 0x0000660000007a10 */ /* 0x000fc80007ffe0ff */
[----:B------:R0:W-:Y:S01]  /*5e1f0*/  @P5 STG.E.U16 [R4.64], R3 ;  /* 0x0000000304005986 */ /* 0x0001e2000c101506 */
[----:B------:R-:W-:Y:S01]  /*5e200*/  ISETP.LT.AND P5, PT, R30, c[0x0][0x178], !P6 ;  /* 0x00005e001e007a0c */ /* 0x000fe200077a1270 */
[C---:B0-----:R-:W-:Y:S02]  /*5e210*/  IMAD.WIDE R4, R0.reuse, 0x2, R8 ;  /* 0x0000000200047825 */ /* 0x041fe400078e0208 */
[----:B------:R-:W2:Y:S10]  /*5e220*/  LDL R3, [R1+0xe4] ;  /* 0x0000e40001037983 */ /* 0x000eb40000100800 */
[----:B---3--:R0:W-:Y:S04]  /*5e230*/  @P5 STG.E.U16 [R4.64], R7 ;  /* 0x0000000704005986 */ /* 0x0081e8000c101506 */
[----:B0-----:R-:W3:Y:S01]  /*5e240*/  LDL.LU R7, [R1+0x2d74] ;  /* 0x002d740001077983 */ /* 0x001ee20000300800 */
[----:B------:R-:W-:Y:S01]  /*5e250*/  IMAD.WIDE R4, R0, 0x2, R10 ;  /* 0x0000000200047825 */ /* 0x000fe200078e020a */
[----:B---3--:R-:W-:-:S13]  /*5e260*/  ISETP.LT.AND P5, PT, R7, c[0x0][0x178], !P6 ;  /* 0x00005e0007007a0c */ /* 0x008fda00077a1270 */
[----:B----4-:R0:W-:Y:S04]  /*5e270*/  @P5 STG.E.U16 [R4.64], R13 ;  /* 0x0000000d04005986 */ /* 0x0101e8000c101506 */
[----:B0-----:R-:W3:Y:S01]  /*5e280*/  LDL.LU R13, [R1+0x2d70] ;  /* 0x002d7000010d7983 */ /* 0x001ee20000300800 */
[----:B------:R-:W-:Y:S01]  /*5e290*/  ISETP.LT.AND P5, PT, R57, c[0x0][0x178], !P6 ;  /* 0x00005e0039007a0c */ /* 0x000fe200077a1270 */
[----:B---3--:R-:W-:-:S12]  /*5e2a0*/  IMAD.WIDE R4, R0, 0x2, R12 ;  /* 0x0000000200047825 */ /* 0x008fd800078e020c */
        /* <DEDUP_REMOVED lines=16> */
[----:B--2---:R0:W-:Y:S01]  /*5e3b0*/  @P5 STG.E.U16 [R4.64], R3 ;  /* 0x0000000304005986 */ /* 0x0041e2000c101506 */
[----:B------:R-:W-:Y:S01]  /*5e3c0*/  ISETP.LT.AND P5, PT, R60, c[0x0][0x178], !P6 ;  /* 0x00005e003c007a0c */ /* 0x000fe200077a1270 */
[----:B0-----:R-:W-:Y:S02]  /*5e3d0*/  IMAD.WIDE R4, R0, 0x2, R22 ;  /* 0x0000000200047825 */ /* 0x001fe400078e0216 */
[----:B------:R-:W2:Y:S10]  /*5e3e0*/  LDL.LU R3, [R1+0x29cc] ;  /* 0x0029cc0001037983 */ /* 0x000eb40000300800 */
        /* <DEDUP_REMOVED lines=23> */
[----:B0-----:R-:W-:-:S05]  /*5e560*/  IMAD.WIDE R4, R0, 0x2, R50 ;  /* 0x0000000200047825 */ /* 0x001fca00078e0232 */
[----:B------:R0:W-:Y:S04]  /*5e570*/  @P6 STG.E.U16 [R4.64], R55 ;  /* 0x0000003704006986 */ /* 0x0001e8000c101506 */
[----:B0-----:R-:W3:Y:S01]  /*5e580*/  LDL.LU R5, [R1+0x234] ;  /* 0x0002340001057983 */ /* 0x001ee20000300800 */
[----:B--2---:R-:W-:-:S04]  /*5e590*/  ISETP.GE.AND P5, PT, R3, c[0x0][0x17c], PT ;  /* 0x00005f0003007a0c */ /* 0x004fc80003fa6270 */
[----:B------:R-:W-:Y:S02]  /*5e5a0*/  ISETP.LT.AND P6, PT, R30, c[0x0][0x178], !P5 ;  /* 0x00005e001e007a0c */ /* 0x000fe40006fc1270 */
[----:B------:R-:W-:Y:S02]  /*5e5b0*/  IADD3 R3, R0, c[0x0][0x198], RZ ;  /* 0x0000660000037a10 */ /* 0x000fe40007ffe0ff */
[----:B---3--:R-:W-:-:S03]  /*5e5c0*/  PRMT R0, R5, 0x7632, R0 ;  /* 0x0000763205007816 */ /* 0x008fc60000000000 */
[----:B------:R-:W-:-:S06]  /*5e5d0*/  IMAD.WIDE R4, R3, 0x2, R8 ;  /* 0x0000000203047825 */ /* 0x000fcc00078e0208 */
        /* <DEDUP_REMOVED lines=25> */
[----:B------:R-:W-:Y:S04]  /*5e770*/  STL [R1+0x2d54], R54 ;  /* 0x002d543601007387 */ /* 0x000fe80000100800 */
[----:B------:R-:W-:Y:S01]  /*5e780*/  STL [R1+0x2d50], R60 ;  /* 0x002d503c01007387 */ /* 0x000fe20000100800 */
[----:B--2---:R-:W-:Y:S01]  /*5e790*/  PRMT R0, R5, 0x7632, R0 ;  /* 0x0000763205007816 */ /* 0x004fe20000000000 */
[----:B------:R-:W-:-:S05]  /*5e7a0*/  IMAD.WIDE R4, R3, 0x2, R18 ;  /* 0x0000000203047825 */ /* 0x000fca00078e0212 */
[----:B------:R3:W-:Y:S01]  /*5e7b0*/  @P6 STG.E.U16 [R4.64], R0 ;  /* 0x0000000004006986 */ /* 0x0007e2000c101506 */
[----:B------:R-:W-:Y:S02]  /*5e7c0*/  ISETP.LT.AND P6, PT, R6, c[0x0][0x178], !P5 ;  /* 0x00005e0006007a0c */ /* 0x000fe40006fc1270 */
[----:B---3--:R-:W-:Y:S01]  /*5e7d0*/  PRMT R0, R59, 0x7632, R0 ;  /* 0x000076323b007816 */ /* 0x008fe20000000000 */
[----:B------:R-:W-:-:S10]  /*5e7e0*/  IMAD.WIDE R4, R3, 0x2, R20 ;  /* 0x0000000203047825 */ /* 0x000fd400078e0214 */
[----:B------:R0:W-:Y:S02]  /*5e7f0*/  @P6 STG.E.U16 [R4.64], R0 ;  /* 0x0000000004006986 */ /* 0x0001e4000c101506 */
[----:B0-----:R-:W-:Y:S02]  /*5e800*/  PRMT R0, R32, 0x7632, R0 ;  /* 0x0000763220007816 */ /* 0x001fe40000000000 */
[----:B------:R-:W2:Y:S01]  /*5e810*/  LDL.LU R32, [R1+0x2d5c] ;  /* 0x002d5c0001207983 */ /* 0x000ea20000300800 */
[----:B------:R-:W-:Y:S01]  /*5e820*/  ISETP.LT.AND P6, PT, R60, c[0x0][0x178], !P5 ;  /* 0x00005e003c007a0c */ /* 0x000fe20006fc1270 */
[----:B------:R-:W-:-:S12]  /*5e830*/  IMAD.WIDE R4, R3, 0x2, R22 ;  /* 0x0000000203047825 */ /* 0x000fd800078e0216 */
        /* <DEDUP_REMOVED lines=26> */
[----:B------:R-:W-:Y:S01]  /*5e9e0*/  ISETP.LT.AND P5, PT, R35, c[0x0][0x178], !P5 ;  /* 0x00005e0023007a0c */ /* 0x000fe20006fa1270 */
[----:B------:R1:W-:Y:S04]  /*5e9f0*/  STL [R1+0x2d4c], R53 ;  /* 0x002d4c3501007387 */ /* 0x0003e80000100800 */
[----:B------:R-:W3:Y:S01]  /*5ea00*/  LDL R59, [R1+0x364] ;  /* 0x00036400013b7983 */ /* 0x000ee20000100800 */
[----:B0-----:R-:W-:Y:S01]  /*5ea10*/  PRMT R0, R56, 0x7632, R0 ;  /* 0x0000763238007816 */ /* 0x001fe20000000000 */
[----:B------:R-:W-:-:S02]  /*5ea20*/  IMAD.WIDE R4, R3, 0x2, R48 ;  /* 0x0000000203047825 */ /* 0x000fc400078e0230 */
[----:B------:R-:W4:Y:S04]  /*5ea30*/  LDL R54, [R1+0x294] ;  /* 0x0002940001367983 */ /* 0x000f280000100800 */
[----:B------:R0:W-:Y:S04]  /*5ea40*/  @P6 STG.E.U16 [R4.64], R0 ;  /* 0x0000000004006986 */ /* 0x0001e8000c101506 */
[----:B------:R-:W3:Y:S04]  /*5ea50*/  LDL R60, [R1+0x264] ;  /* 0x00026400013c7983 */ /* 0x000ee80000100800 */
[----:B-1----:R-:W3:Y:S01]  /*5ea60*/  LDL R53, [R1+0x254] ;  /* 0x0002540001357983 */ /* 0x002ee20000100800 */
[----:B0-----:R-:W-:Y:S01]  /*5ea70*/  IMAD.WIDE R4, R3, 0x2, R50 ;  /* 0x0000000203047825 */ /* 0x001fe200078e0232 */
[----:B--2---:R-:W-:-:S02]  /*5ea80*/  PRMT R32, R55, 0x7632, R32 ;  /* 0x0000763237207816 */ /* 0x004fc40000000020 */
[----:B------:R-:W2:Y:S04]  /*5ea90*/  LDL R55, [R1+0x244] ;  /* 0x0002440001377983 */ /* 0x000ea80000100800 */
[----:B------:R-:W2:Y:S04]  /*5eaa0*/  LDL.LU R36, [R1+0x1f4] ;  /* 0x0001f40001247983 */ /* 0x000ea80000300800 */
[----:B------:R-:W2:Y:S04]  /*5eab0*/  LDL.LU R37, [R1+0x1b4] ;  /* 0x0001b40001257983 */ /* 0x000ea80000300800 */
[----:B------:R-:W2:Y:S04]  /*5eac0*/  LDL.LU R33, [R1+0x1a4] ;  /* 0x0001a40001217983 */ /* 0x000ea80000300800 */
[----:B------:R-:W2:Y:S04]  /*5ead0*/  LDL.LU R52, [R1+0x174] ;  /* 0x0001740001347983 */ /* 0x000ea80000300800 */
[----:B------:R-:W2:Y:S04]  /*5eae0*/  LDL.LU R56, [R1+0x164] ;  /* 0x0001640001387983 */ /* 0x000ea80000300800 */
[----:B------:R0:W-:Y:S04]  /*5eaf0*/  @P5 STG.E.U16 [R4.64], R32 ;  /* 0x0000002004005986 */ /* 0x0001e8000c101506 */
[----:B0-----:R-:W2:Y:S01]  /*5eb00*/  LDL R5, [R1+0x374] ;  /* 0x0003740001057983 */ /* 0x001ea20000100800 */
[----:B------:R-:W-:-:S02]  /*5eb10*/  ISETP.LT.AND P6, PT, R30, c[0x0][0x178], !P2 ;  /* 0x00005e001e007a0c */ /* 0x000fc400057c1270 */
[----:B------:R-:W-:-:S05]  /*5eb20*/  IADD3 R0, R3, c[0x0][0x198], RZ ;  /* 0x0000660003007a10 */ /* 0x000fca0007ffe0ff */
[----:B------:R-:W-:-:S06]  /*5eb30*/  IMAD.WIDE R28, R0, 0x2, R8 ;  /* 0x00000002001c7825 */ /* 0x000fcc00078e0208 */
[----:B--2---:R0:W-:Y:S01]  /*5eb40*/  @P6 STG.E.U16 [R28.64], R5 ;  /* 0x000000051c006986 */ /* 0x0041e2000c101506 */
[----:B------:R-:W-:Y:S01]  /*5eb50*/  ISETP.LT.AND P6, PT, R7, c[0x0][0x178], !P2 ;  /* 0x00005e0007007a0c */ /* 0x000fe200057c1270 */
[----:B0-----:R-:W-:-:S12]  /*5eb60*/  IMAD.WIDE R4, R0, 0x2, R10 ;  /* 0x0000000200047825 */ /* 0x001fd800078e020a */
[----:B---3--:R0:W-:Y:S04]  /*5eb70*/  @P6 STG.E.U16 [R4.64], R59 ;  /* 0x0000003b04006986 */ /* 0x0081e8000c101506 */
[----:B0-----:R-:W2:Y:S04]  /*5eb80*/  LDL.LU R59, [R1+0x2d58] ;  /* 0x002d5800013b7983 */ /* 0x001ea80000300800 */
[----:B------:R-:W3:Y:S01]  /*5eb90*/  LDL R5, [R1+0x2a4] ;  /* 0x0002a40001057983 */ /* 0x000ee20000100800 */
[----:B------:R-:W-:Y:S01]  /*5eba0*/  ISETP.LT.AND P5, PT, R57, c[0x0][0x178], !P2 ;  /* 0x00005e0039007a0c */ /* 0x000fe200057a1270 */
[----:B------:R-:W-:Y:S01]  /*5ebb0*/  IMAD.WIDE R28, R0, 0x2, R12 ;  /* 0x00000002001c7825 */ /* 0x000fe200078e020c */
[----:B--2---:R-:W-:-:S11]  /*5ebc0*/  ISETP.LT.AND P6, PT, R59, c[0x0][0x178], !P2 ;  /* 0x00005e003b007a0c */ /* 0x004fd600057c1270 */
[----:B---3--:R0:W-:Y:S02]  /*5ebd0*/  @P5 STG.E.U16 [R28.64], R5 ;  /* 0x000000051c005986 */ /* 0x0081e4000c101506 */
[----:B0-----:R-:W-:-:S05]  /*5ebe0*/  IMAD.WIDE R4, R0, 0x2, R14 ;  /* 0x0000000200047825 */ /* 0x001fca00078e020e */
[----:B----4-:R0:W-:Y:S04]  /*5ebf0*/  @P6 STG.E.U16 [R4.64], R54 ;  /* 0x0000003604006986 */ /* 0x0101e8000c101506 */
[----:B0-----:R-:W2:Y:S04]  /*5ec00*/  LDL.LU R54, [R1+0x2d54] ;  /* 0x002d540001367983 */ /* 0x001ea80000300800 */
[----:B------:R-:W3:Y:S01]  /*5ec10*/  LDL R5, [R1+0x284] ;  /* 0x0002840001057983 */ /* 0x000ee20000100800 */
[----:B------:R-:W-:Y:S01]  /*5ec20*/  ISETP.LT.AND P5, PT, R58, c[0x0][0x178], !P2 ;  /* 0x00005e003a007a0c */ /* 0x000fe200057a1270 */
[----:B------:R-:W-:Y:S01]  /*5ec30*/  IMAD.WIDE R28, R0, 0x2, R16 ;  /* 0x00000002001c7825 */ /* 0x000fe200078e0210 */
[----:B--2---:R-:W-:-:S11]  /*5ec40*/  ISETP.LT.AND P6, PT, R54, c[0x0][0x178], !P2 ;  /* 0x00005e0036007a0c */ /* 0x004fd600057c1270 */
[----:B---3--:R0:W-:Y:S02]  /*5ec50*/  @P5 STG.E.U16 [R28.64], R5 ;  /* 0x000000051c005986 */ /* 0x0081e4000c101506 */
[----:B0-----:R-:W-:-:S05]  /*5ec60*/  IMAD.WIDE R4, R0, 0x2, R18 ;  /* 0x0000000200047825 */ /* 0x001fca00078e0212 */
[----:B------:R0:W-:Y:S04]  /*5ec70*/  @P6 STG.E.U16 [R4.64], R60 ;  /* 0x0000003c04006986 */ /* 0x0001e8000c101506 */
        /* <DEDUP_REMOVED lines=13> */
[----:B---3--:R0:W-:Y:S01]  /*5ed50*/  @P5 STG.E.U16 [R28.64], R5 ;  /* 0x000000051c005986 */ /* 0x0081e2000c101506 */
[----:B------:R-:W-:Y:S01]  /*5ed60*/  ISETP.LT.AND P5, PT, R34, c[0x0][0x178], !P2 ;  /* 0x00005e0022007a0c */ /* 0x000fe200057a1270 */
[----:B0-----:R-:W-:-:S04]  /*5ed70*/  IMAD.WIDE R4, R0, 0x2, R26 ;  /* 0x0000000200047825 */ /* 0x001fc800078e021a */
[----:B------:R-:W-:Y:S01]  /*5ed80*/  IMAD.WIDE R28, R0, 0x2, R40 ;  /* 0x00000002001c7825 */ /* 0x000fe200078e0228 */
[----:B------:R0:W-:Y:S01]  /*5ed90*/  @P6 STG.E.U16 [R4.64], R55 ;  /* 0x0000003704006986 */ /* 0x0001e2000c101506 */
[----:B------:R-:W-:-:S06]  /*5eda0*/  ISETP.LT.AND P6, PT, R61, c[0x0][0x178], !P2 ;  /* 0x00005e003d007a0c */ /* 0x000fcc00057c1270 */
[----:B------:R1:W-:Y:S01]  /*5edb0*/  @P5 STG.E.U16 [R28.64], R36 ;  /* 0x000000241c005986 */ /* 0x0003e2000c101506 */
[----:B------:R-:W-:Y:S01]  /*5edc0*/  ISETP.LT.AND P5, PT, R2, c[0x0][0x178], !P2 ;  /* 0x00005e0002007a0c */ /* 0x000fe200057a1270 */
[C---:B0-----:R-:W-:Y:S02]  /*5edd0*/  IMAD.WIDE R4, R0.reuse, 0x2, R42 ;  /* 0x0000000200047825 */ /* 0x041fe400078e022a */
[----:B------:R-:W2:Y:S02]  /*5ede0*/  LDL.LU R55, [R1+0x2d48] ;  /* 0x002d480001377983 */ /* 0x000ea40000300800 */
[----:B-1----:R-:W-:Y:S02]  /*5edf0*/  IMAD.WIDE R28, R0, 0x2, R44 ;  /* 0x00000002001c7825 */ /* 0x002fe400078e022c */
[----:B------:R0:W-:Y:S01]  /*5ee00*/  @P6 STG.E.U16 [R4.64], R37 ;  /* 0x0000002504006986 */ /* 0x0001e2000c101506 */
[----:B------:R-:W-:-:S05]  /*5ee10*/  ISETP.LT.AND P6, PT, R39, c[0x0][0x178], !P2 ;  /* 0x00005e0027007a0c */ /* 0x000fca00057c1270 */
[----:B------:R1:W-:Y:S01]  /*5ee20*/  @P5 STG.E.U16 [R28.64], R33 ;  /* 0x000000211c005986 */ /* 0x0003e2000c101506 */
[----:B------:R-:W-:Y:S01]  /*5ee30*/  ISETP.LT.AND P5, PT, R31, c[0x0][0x178], !P2 ;  /* 0x00005e001f007a0c */ /* 0x000fe200057a1270 */
[----:B0-----:R-:W-:-:S04]  /*5ee40*/  IMAD.WIDE R4, R0, 0x2, R46 ;  /* 0x0000000200047825 */ /* 0x001fc800078e022e */
[----:B-1----:R-:W-:Y:S02]  /*5ee50*/  IMAD.WIDE R28, R0, 0x2, R48 ;  /* 0x00000002001c7825 */ /* 0x002fe400078e0230 */
[----:B------:R-:W-:Y:S06]  /*5ee60*/  @P6 STG.E.U16 [R4.64], R52 ;  /* 0x0000003404006986 */ /* 0x000fec000c101506 */
[----:B------:R0:W-:Y:S04]  /*5ee70*/  @P5 STG.E.U16 [R28.64], R56 ;  /* 0x000000381c005986 */ /* 0x0001e8000c101506 */
[----:B0-----:R-:W3:Y:S04]  /*5ee80*/  LDL.LU R28, [R1+0x374] ;  /* 0x00037400011c7983 */ /* 0x001ee80000300800 */
[----:B------:R-:W4:Y:S01]  /*5ee90*/  LDL.LU R29, [R1+0x364] ;  /* 0x00036400011d7983 */ /* 0x000f220000300800 */
[----:B------:R-:W-:-:S02]  /*5eea0*/  ISETP.LT.AND P2, PT, R35, c[0x0][0x178], !P2 ;  /* 0x00005e0023007a0c */ /* 0x000fc40005741270 */
[----:B------:R-:W-:Y:S01]  /*5eeb0*/  ISETP.LT.AND P6, PT, R30, c[0x0][0x178], !P4 ;  /* 0x00005e001e007a0c */ /* 0x000fe200067c1270 */
[C---:B------:R-:W-:Y:S01]  /*5eec0*/  IMAD.WIDE R4, R0.reuse, 0x2, R50 ;  /* 0x0000000200047825 */ /* 0x040fe200078e0232 */
[----:B------:R-:W-:Y:S02]  /*5eed0*/  IADD3 R0, R0, c[0x0][0x198], RZ ;  /* 0x0000660000007a10 */ /* 0x000fe40007ffe0ff */
[----:B------:R-:W-:-:S07]  /*5eee0*/  ISETP.LT.AND P5, PT, R7, c[0x0][0x178], !P4 ;  /* 0x00005e0007007a0c */ /* 0x000fce00067a1270 */
[----:B--2---:R0:W-:Y:S02]  /*5eef0*/  @P2 STG.E.U16 [R4.64], R55 ;  /* 0x0000003704002986 */ /* 0x0041e4000c101506 */
[----:B0-----:R-:W-:Y:S01]  /*5ef00*/  IMAD.WIDE R4, R0, 0x2, R8 ;  /* 0x0000000200047825 */ /* 0x001fe200078e0208 */
[----:B---3--:R-:W-:Y:S02]  /*5ef10*/  PRMT R32, R28, 0x7632, R32 ;  /* 0x000076321c207816 */ /* 0x008fe40000000020 */
[----:B----4-:R-:W-:-:S03]  /*5ef20*/  PRMT R3, R29, 0x7632, R3 ;  /* 0x000076321d037816 */ /* 0x010fc60000000003 */
[----:B------:R0:W-:Y:S01]  /*5ef30*/  @P6 STG.E.U16 [R4.64], R32 ;  /* 0x0000002004006986 */ /* 0x0001e2000c101506 */
[----:B------:R-:W-:-:S05]  /*5ef40*/  IMAD.WIDE R28, R0, 0x2, R10 ;  /* 0x00000002001c7825 */ /* 0x000fca00078e020a */
[----:B------:R1:W-:Y:S04]  /*5ef50*/  @P5 STG.E.U16 [R28.64], R3 ;  /* 0x000000031c005986 */ /* 0x0003e8000c101506 */
[----:B0-----:R-:W2:Y:S04]  /*5ef60*/  LDL.LU R5, [R1+0x2a4] ;  /* 0x0002a40001057983 */ /* 0x001ea80000300800 */
[----:B-1----:R-:W3:Y:S04]  /*5ef70*/  LDL.LU R28, [R1+0x294] ;  /* 0x00029400011c7983 */ /* 0x002ee80000300800 */
[----:B------:R-:W4:Y:S01]  /*5ef80*/  LDL.LU R29, [R1+0x284] ;  /* 0x00028400011d7983 */ /* 0x000f220000300800 */
[----:B------:R-:W-:-:S02]  /*5ef90*/  ISETP.LT.AND P2, PT, R57, c[0x0][0x178], !P4 ;  /* 0x00005e0039007a0c */ /* 0x000fc40006741270 */
[----:B------:R-:W-:Y:S02]  /*5efa0*/  ISETP.LT.AND P6, PT, R59, c[0x0][0x178], !P4 ;  /* 0x00005e003b007a0c */ /* 0x000fe400067c1270 */
[----:B------:R-:W-:Y:S02]  /*5efb0*/  ISETP.LT.AND P5, PT, R58, c[0x0][0x178], !P4 ;  /* 0x00005e003a007a0c */ /* 0x000fe400067a1270 */
[----:B--2---:R-:W-:Y:S01]  /*5efc0*/  PRMT R3, R5, 0x7632, R3 ;  /* 0x0000763205037816 */ /* 0x004fe20000000003 */
[----:B------:R-:W-:-:S06]  /*5efd0*/  IMAD.WIDE R4, R0, 0x2, R12 ;  /* 0x0000000200047825 */ /* 0x000fcc00078e020c */
[----:B------:R0:W-:Y:S01]  /*5efe0*/  @P2 STG.E.U16 [R4.64], R3 ;  /* 0x0000000304002986 */ /* 0x0001e2000c101506 */
[----:B---3--:R-:W-:Y:S01]  /*5eff0*/  PRMT R32, R28, 0x7632, R32 ;  /* 0x000076321c207816 */ /* 0x008fe20000000020 */
[----:B0-----:R-:W-:Y:S01]  /*5f000*/  IMAD.WIDE R4, R0, 0x2, R14 ;  /* 0x0000000200047825 */ /* 0x001fe200078e020e */
[----:B----4-:R-:W-:-:S04]  /*5f010*/  PRMT R3, R29, 0x7632, R3 ;  /* 0x000076321d037816 */ /* 0x010fc80000000003 */
        /* <DEDUP_REMOVED lines=13> */
[----:B0-----:R-:W-:-:S05]  /*5f0f0*/  IMAD.WIDE R4, R0, 0x2, R20 ;  /* 0x0000000200047825 */ /* 0x001fca00078e0214 */
[----:B------:R0:W-:Y:S04]  /*5f100*/  @P6 STG.E.U16 [R4.64], R32 ;  /* 0x0000002004006986 */ /* 0x0001e8000c101506 */
[----:B0-----:R-:W2:Y:S01]  /*5f110*/  LDL.LU R5, [R1+0x1e4] ;  /* 0x0001e40001057983 */ /* 0x001ea20000300800 */
[----:B----4-:R-:W-:Y:S01]  /*5f120*/  PRMT R3, R29, 0x7632, R3 ;  /* 0x000076321d037816 */ /* 0x010fe20000000003 */
[----:B------:R-:W-:-:S05]  /*5f130*/  IMAD.WIDE R28, R0, 0x2, R22 ;  /* 0x00000002001c7825 */ /* 0x000fca00078e0216 */
[----:B------:R0:W-:Y:S01]  /*5f140*/  @P5 STG.E.U16 [R28.64], R3 ;  /* 0x000000031c005986 */ /* 0x0001e2000c101506 */
[----:B------:R-:W-:-:S03]  /*5f150*/  ISETP.LT.AND P2, PT, R38, c[0x0][0x178], !P4 ;  /* 0x00005e0026007a0c */ /* 0x000fc60006741270 */
[----:B0-----:R-:W3:Y:S01]  /*5f160*/  LDL.LU R29, [R1+0x244] ;  /* 0x00024400011d7983 */ /* 0x001ee20000300800 */
[----:B------:R-:W-:Y:S02]  /*5f170*/  ISETP.LT.AND P6, PT, R53, c[0x0][0x178], !P4 ;  /* 0x00005e0035007a0c */ /* 0x000fe400067c1270 */
[----:B------:R-:W-:Y:S02]  /*5f180*/  ISETP.LT.AND P5, PT, R34, c[0x0][0x178], !P4 ;  /* 0x00005e0022007a0c */ /* 0x000fe400067a1270 */
[----:B--2---:R-:W-:Y:S01]  /*5f190*/  PRMT R3, R5, 0x7632, R3 ;  /* 0x0000763205037816 */ /* 0x004fe20000000003 */
[----:B------:R-:W-:-:S05]  /*5f1a0*/  IMAD.WIDE R4, R0, 0x2, R24 ;  /* 0x0000000200047825 */ /* 0x000fca00078e0218 */
[----:B------:R0:W-:Y:S02]  /*5f1b0*/  @P2 STG.E.U16 [R4.64], R3 ;  /* 0x0000000304002986 */ /* 0x0001e4000c101506 */
[----:B0-----:R-:W-:Y:S02]  /*5f1c0*/  PRMT R3, R36, 0x7632, R3 ;  /* 0x0000763224037816 */ /* 0x001fe40000000003 */
[----:B------:R-:W2:Y:S01]  /*5f1d0*/  LDL.LU R36, [R1+0x2d44] ;  /* 0x002d440001247983 */ /* 0x000ea20000300800 */
[----:B------:R-:W-:Y:S01]  /*5f1e0*/  ISETP.LT.AND P2, PT, R61, c[0x0][0x178], !P4 ;  /* 0x00005e003d007a0c */ /* 0x000fe20006741270 */
[----:B------:R-:W-:Y:S01]  /*5f1f0*/  IMAD.WIDE R4, R0, 0x2, R26 ;  /* 0x0000000200047825 */ /* 0x000fe200078e021a */
[----:B---3--:R-:W-:-:S03]  /*5f200*/  PRMT R32, R29, 0x7632, R32 ;  /* 0x000076321d207816 */ /* 0x008fc60000000020 */
[----:B------:R-:W-:Y:S02]  /*5f210*/  IMAD.WIDE R28, R0, 0x2, R40 ;  /* 0x00000002001c7825 */ /* 0x000fe400078e0228 */
[----:B------:R0:W-:Y:S01]  /*5f220*/  @P6 STG.E.U16 [R4.64], R32 ;  /* 0x0000002004006986 */ /* 0x0001e2000c101506 */
[----:B------:R-:W-:-:S03]  /*5f230*/  ISETP.LT.AND P6, PT, R2, c[0x0][0x178], !P4 ;  /* 0x00005e0002007a0c */ /* 0x000fc600067c1270 */
[----:B------:R1:W-:Y:S01]  /*5f240*/  @P5 STG.E.U16 [R28.64], R3 ;  /* 0x000000031c005986 */ /* 0x0003e2000c101506 */
[----:B------:R-:W-:Y:S01]  /*5f250*/  ISETP.LT.AND P5, PT, R39, c[0x0][0x178], !P4 ;  /* 0x00005e0027007a0c */ /* 0x000fe200067a1270 */
[----:B0-----:R-:W-:Y:S01]  /*5f260*/  IMAD.WIDE R4, R0, 0x2, R42 ;  /* 0x0000000200047825 */ /* 0x001fe200078e022a */
[----:B-1----:R-:W-:-:S03]  /*5f270*/  PRMT R3, R37, 0x7632, R3 ;  /* 0x0000763225037816 */ /* 0x002fc60000000003 */
[C---:B------:R-:W-:Y:S01]  /*5f280*/  IMAD.WIDE R28, R0.reuse, 0x2, R46 ;  /* 0x00000002001c7825 */ /* 0x040fe200078e022e */
[----:B------:R-:W-:Y:S01]  /*5f290*/  PRMT R32, R33, 0x7632, R32 ;  /* 0x0000763221207816 */ /* 0x000fe20000000020 */
[----:B------:R-:W3:Y:S04]  /*5f2a0*/  LDL.LU R37, [R1+0x4b4] ;  /* 0x0004b40001257983 */ /* 0x000ee80000300800 */
[----:B------:R0:W-:Y:S01]  /*5f2b0*/  @P2 STG.E.U16 [R4.64], R3 ;  /* 0x0000000304002986 */ /* 0x0001e2000c101506 */
[----:B------:R-:W-:Y:S02]  /*5f2c0*/  ISETP.LT.AND P2, PT, R31, c[0x0][0x178], !P4 ;  /* 0x00005e001f007a0c */ /* 0x000fe40006741270 */
[----:B------:R-:W-:Y:S01]  /*5f2d0*/  ISETP.LT.AND P4, PT, R35, c[0x0][0x178], !P4 ;  /* 0x00005e0023007a0c */ /* 0x000fe20006781270 */
[----:B0-----:R-:W-:Y:S01]  /*5f2e0*/  IMAD.WIDE R4, R0, 0x2, R44 ;  /* 0x0000000200047825 */ /* 0x001fe200078e022c */
[----:B------:R-:W-:-:S02]  /*5f2f0*/  PRMT R3, R52, 0x7632, R3 ;  /* 0x0000763234037816 */ /* 0x000fc40000000003 */
[----:B------:R-:W4:Y:S04]  /*5f300*/  LDL R52, [R1+0x4a4] ;  /* 0x0004a40001347983 */ /* 0x000f280000100800 */
[----:B------:R0:W-:Y:S04]  /*5f310*/  @P6 STG.E.U16 [R4.64], R32 ;  /* 0x0000002004006986 */ /* 0x0001e8000c101506 */
[----:B------:R1:W-:Y:S01]  /*5f320*/  @P5 STG.E.U16 [R28.64], R3 ;  /* 0x000000031c005986 */ /* 0x0003e2000c101506 */
[----:B0-----:R-:W-:Y:S01]  /*5f330*/  IMAD.WIDE R4, R0, 0x2, R48 ;  /* 0x0000000200047825 */ /* 0x001fe200078e0230 */
[----:B-1----:R-:W-:-:S02]  /*5f340*/  PRMT R28, R56, 0x7632, R28 ;  /* 0x00007632381c7816 */ /* 0x002fc4000000001c */
[----:B------:R-:W3:Y:S01]  /*5f350*/  LDL.LU R56, [R1+0x424] ;  /* 0x0004240001387983 */ /* 0x000ee20000300800 */
[----:B------:R-:W-:-:S03]  /*5f360*/  IADD3 R3, R0, c[0x0][0x198], RZ ;  /* 0x0000660000037a10 */ /* 0x000fc60007ffe0ff */
[----:B------:R0:W-:Y:S02]  /*5f370*/  @P2 STG.E.U16 [R4.64], R28 ;  /* 0x0000001c04002986 */ /* 0x0001e4000c101506 */
[----:B0-----:R-:W-:Y:S01]  /*5f380*/  IMAD.WIDE R4, R0, 0x2, R50 ;  /* 0x0000000200047825 */ /* 0x001fe200078e0232 */
[----:B--2---:R-:W-:Y:S02]  /*5f390*/  PRMT R36, R55, 0x7632, R36 ;  /* 0x0000763237247816 */ /* 0x004fe40000000024 */
[----:B------:R-:W2:Y:S04]  /*5f3a0*/  LDL.LU R55, [R1+0x2b4] ;  /* 0x0002b40001377983 */ /* 0x000ea80000300800 */
[----:B------:R-:W2:Y:S04]  /*5f3b0*/  LDL R0, [R1+0x544] ;  /* 0x0005440001007983 */ /* 0x000ea80000100800 */
[----:B------:R0:W-:Y:S04]  /*5f3c0*/  @P4 STG.E.U16 [R4.64], R36 ;  /* 0x0000002404004986 */ /* 0x0001e8000c101506 */
[----:B0-----:R-:W3:Y:S01]  /*5f3d0*/  LDL.LU R36, [R1+0x534] ;  /* 0x0005340001247983 */ /* 0x001ee20000300800 */
[----:B------:R-:W-:Y:S01]  /*5f3e0*/  ISETP.LT.AND P6, PT, R30, c[0x0][0x178], !P3 ;  /* 0x00005e001e007a0c */ /* 0x000fe20005fc1270 */
[----:B------:R-:W-:Y:S01]  /*5f3f0*/  IMAD.WIDE R28, R3, 0x2, R8 ;  /* 0x00000002031c7825 */ /* 0x000fe200078e0208 */
[----:B------:R-:W-:-:S02]  /*5f400*/  ISETP.LT.AND P5, PT, R7, c[0x0][0x178], !P3 ;  /* 0x00005e0007007a0c */ /* 0x000fc40005fa1270 */
[----:B------:R-:W-:Y:S01]  /*5f410*/  ISETP.LT.AND P2, PT, R57, c[0x0][0x178], !P3 ;  /* 0x00005e0039007a0c */ /* 0x000fe20005f41270 */
[----:B------:R-:W-:-:S04]  /*5f420*/  IMAD.WIDE R32, R3, 0x2, R10 ;  /* 0x0000000203207825 */ /* 0x000fc800078e020a */
[----:B------:R-:W-:Y:S01]  /*5f430*/  IMAD.WIDE R4, R3, 0x2, R12 ;  /* 0x0000000203047825 */ /* 0x000fe200078e020c */
[----:B------:R-:W-:Y:S02]  /*5f440*/  ISETP.LT.AND P4, PT, R54, c[0x0][0x178], !P3 ;  /* 0x00005e0036007a0c */ /* 0x000fe40005f81270 */
[----:B------:R-:W4:Y:S04]  /*5f450*/  LDL R54, [R1+0x394] ;  /* 0x0003940001367983 */ /* 0x000f280000100800 */
[----:B--2---:R0:W-:Y:S01]  /*5f460*/  @P6 STG.E.U16 [R28.64], R0 ;  /* 0x000000001c006986 */ /* 0x0041e2000c101506 */
[----:B------:R-:W-:-:S03]  /*5f470*/  ISETP.LT.AND P6, PT, R59, c[0x0][0x178], !P3 ;  /* 0x00005e003b007a0c */ /* 0x000fc60005fc1270 */
[----:B0-----:R-:W2:Y:S04]  /*5f480*/  LDL R0, [R1+0x2c4] ;  /* 0x0002c40001007983 */ /* 0x001ea80000100800 */
[----:B---3--:R-:W-:Y:S04]  /*5f490*/  @P5 STG.E.U16 [R32.64], R36 ;  /* 0x0000002420005986 */ /* 0x008fe8000c101506 */
[----:B------:R0:W-:Y:S02]  /*5f4a0*/  @P2 STG.E.U16 [R4.64], R37 ;  /* 0x0000002504002986 */ /* 0x0001e4000c101506 */
[----:B0-----:R-:W-:-:S05]  /*5f4b0*/  IMAD.WIDE R4, R3, 0x2, R14 ;  /* 0x0000000203047825 */ /* 0x001fca00078e020e */
[----:B----4-:R0:W-:Y:S04]  /*5f4c0*/  @P6 STG.E.U16 [R4.64], R52 ;  /* 0x0000003404006986 */ /* 0x0101e8000c101506 */
[----:B0-----:R-:W3:Y:S04]  /*5f4d0*/  LDL.LU R52, [R1+0x2d40] ;  /* 0x002d400001347983 */ /* 0x001ee80000300800 */
[----:B------:R-:W4:Y:S01]  /*5f4e0*/  LDL R4, [R1+0x494] ;  /* 0x0004940001047983 */ /* 0x000f220000100800 */
[----:B------:R-:W-:Y:S01]  /*5f4f0*/  ISETP.LT.AND P5, PT, R58, c[0x0][0x178], !P3 ;  /* 0x00005e003a007a0c */ /* 0x000fe20005fa1270 */
[----:B------:R-:W-:-:S02]  /*5f500*/  IMAD.WIDE R28, R3, 0x2, R16 ;  /* 0x00000002031c7825 */ /* 0x000fc400078e0210 */
[----:B------:R-:W2:Y:S01]  /*5f510*/  LDL R5, [R1+0x484] ;  /* 0x0004840001057983 */ /* 0x000ea20000100800 */
[----:B------:R-:W-:Y:S01]  /*5f520*/  ISETP.LT.AND P2, PT, R6, c[0x0][0x178], !P3 ;  /* 0x00005e0006007a0c */ /* 0x000fe20005f41270 */
[----:B------:R-:W-:-:S08]  /*5f530*/  IMAD.WIDE R32, R3, 0x2, R18 ;  /* 0x0000000203207825 */ /* 0x000fd000078e0212 */
[----:B----4-:R0:W-:Y:S04]  /*5f540*/  @P5 STG.E.U16 [R28.64], R4 ;  /* 0x000000041c005986 */ /* 0x0101e8000c101506 */
[----:B0-----:R-:W4:Y:S01]  /*5f550*/  LDL R29, [R1+0x434] ;  /* 0x00043400011d7983 */ /* 0x001f220000100800 */
[----:B------:R-:W-:-:S03]  /*5f560*/  ISETP.LT.AND P6, PT, R60, c[0x0][0x178], !P3 ;  /* 0x00005e003c007a0c */ /* 0x000fc60005fc1270 */
[----:B--2---:R0:W-:Y:S01]  /*5f570*/  @P4 STG.E.U16 [R32.64], R5 ;  /* 0x0000000520004986 */ /* 0x0041e2000c101506 */
[----:B------:R-:W-:-:S03]  /*5f580*/  ISETP.LT.AND P4, PT, R53, c[0x0][0x178], !P3 ;  /* 0x00005e0035007a0c */ /* 0x000fc60005f81270 */
[----:B------:R-:W2:Y:S01]  /*5f590*/  LDL.LU R53, [R1+0x2d3c] ;  /* 0x002d3c0001357983 */ /* 0x000ea20000300800 */
[----:B0-----:R-:W-:-:S05]  /*5f5a0*/  IMAD.WIDE R4, R3, 0x2, R20 ;  /* 0x0000000203047825 */ /* 0x001fca00078e0214 */
[----:B----4-:R0:W-:Y:S01]  /*5f5b0*/  @P2 STG.E.U16 [R4.64], R29 ;  /* 0x0000001d04002986 */ /* 0x0101e2000c101506 */
[----:B------:R-:W-:-:S03]  /*5f5c0*/  ISETP.LT.AND P2, PT, R34, c[0x0][0x178], !P3 ;  /* 0x00005e0022007a0c */ /* 0x000fc60005f41270 */
[----:B------:R-:W4:Y:S01]  /*5f5d0*/  LDL.LU R34, [R1+0x2d38] ;  /* 0x002d380001227983 */ /* 0x000f220000300800 */
[----:B0-----:R-:W-:-:S05]  /*5f5e0*/  IMAD.WIDE R4, R3, 0x2, R22 ;  /* 0x0000000203047825 */ /* 0x001fca00078e0216 */
[----:B------:R0:W-:Y:S04]  /*5f5f0*/  @P6 STG.E.U16 [R4.64], R56 ;  /* 0x0000003804006986 */ /* 0x0001e8000c101506 */
[----:B0-----:R-:W2:Y:S01]  /*5f600*/  LDL R4, [R1+0x444] ;  /* 0x0004440001047983 */ /* 0x001ea20000100800 */
[----:B------:R-:W-:Y:S01]  /*5f610*/  ISETP.LT.AND P5, PT, R38, c[0x0][0x178], !P3 ;  /* 0x00005e0026007a0c */ /* 0x000fe20005fa1270 */
[C---:B------:R-:W-:Y:S02]  /*5f620*/  IMAD.WIDE R28, R3.reuse, 0x2, R24 ;  /* 0x00000002031c7825 */ /* 0x040fe400078e0218 */
[----:B------:R-:W3:Y:S02]  /*5f630*/  LDL R5, [R1+0x414] ;  /* 0x0004140001057983 */ /* 0x000ee40000100800 */
[----:B------:R-:W-:-:S08]  /*5f640*/  IMAD.WIDE R32, R3, 0x2, R26 ;  /* 0x0000000203207825 */ /* 0x000fd000078e021a */
[----:B--2---:R0:W-:Y:S04]  /*5f650*/  @P5 STG.E.U16 [R28.64], R4 ;  /* 0x000000041c005986 */ /* 0x0041e8000c101506 */
[----:B0-----:R-:W2:Y:S01]  /*5f660*/  LDL R29, [R1+0x384] ;  /* 0x00038400011d7983 */ /* 0x001ea20000100800 */
[----:B------:R-:W-:Y:S02]  /*5f670*/  ISETP.LT.AND P6, PT, R61, c[0x0][0x178], !P3 ;  /* 0x00005e003d007a0c */ /* 0x000fe40005fc1270 */
[----:B------:R-:W-:Y:S01]  /*5f680*/  ISETP.LT.AND P5, PT, R2, c[0x0][0x178], !P3 ;  /* 0x00005e0002007a0c */ /* 0x000fe20005fa1270 */
[----:B---3--:R0:W-:Y:S02]  /*5f690*/  @P4 STG.E.U16 [R32.64], R5 ;  /* 0x0000000520004986 */ /* 0x0081e4000c101506 */
[----:B0-----:R-:W-:-:S05]  /*5f6a0*/  IMAD.WIDE R4, R3, 0x2, R40 ;  /* 0x0000000203047825 */ /* 0x001fca00078e0228 */
[----:B--2---:R0:W-:Y:S02]  /*5f6b0*/  @P2 STG.E.U16 [R4.64], R29 ;  /* 0x0000001d04002986 */ /* 0x0041e4000c101506 */
[----:B0-----:R-:W-:-:S04]  /*5f6c0*/  IMAD.WIDE R4, R3, 0x2, R42 ;  /* 0x0000000203047825 */ /* 0x001fc800078e022a */
[----:B------:R-:W-:Y:S01]  /*5f6d0*/  IMAD.WIDE R28, R3, 0x2, R44 ;  /* 0x00000002031c7825 */ /* 0x000fe200078e022c */
[----:B------:R0:W-:Y:S04]  /*5f6e0*/  @P6 STG.E.U16 [R4.64], R54 ;  /* 0x0000003604006986 */ /* 0x0001e8000c101506 */
[----:B------:R1:W-:Y:S04]  /*5f6f0*/  @P5 STG.E.U16 [R28.64], R0 ;  /* 0x000000001c005986 */ /* 0x0003e8000c101506 */
[----:B0-----:R-:W2:Y:S04]  /*5f700*/  LDL.LU R54, [R1+0x2d34] ;  /* 0x002d340001367983 */ /* 0x001ea80000300800 */
[----:B-1----:R-:W3:Y:S01]  /*5f710*/  LDL.LU R29, [R1+0x544] ;  /* 0x00054400011d7983 */ /* 0x002ee20000300800 */
[----:B------:R-:W-:-:S02]  /*5f720*/  ISETP.LT.AND P4, PT, R39, c[0x0][0x178], !P3 ;  /* 0x00005e0027007a0c */ /* 0x000fc40005f81270 */
[----:B------:R-:W-:Y:S01]  /*5f730*/  ISETP.LT.AND P2, PT, R31, c[0x0][0x178], !P3 ;  /* 0x00005e001f007a0c */ /* 0x000fe20005f41270 */
[----:B------:R-:W-:Y:S01]  /*5f740*/  IMAD.WIDE R32, R3, 0x2, R46 ;  /* 0x0000000203207825 */ /* 0x000fe200078e022e */
[----:B------:R-:W-:Y:S02]  /*5f750*/  ISETP.LT.AND P3, PT, R35, c[0x0][0x178], !P3 ;  /* 0x00005e0023007a0c */ /* 0x000fe40005f61270 */
[----:B------:R-:W-:Y:S01]  /*5f760*/  ISETP.LT.AND P6, PT, R30, c[0x0][0x178], !P1 ;  /* 0x00005e001e007a0c */ /* 0x000fe20004fc1270 */
[C---:B------:R-:W-:Y:S01]  /*5f770*/  IMAD.WIDE R4, R3.reuse, 0x2, R48 ;  /* 0x0000000203047825 */ /* 0x040fe200078e0230 */
[----:B------:R-:W-:-:S05]  /*5f780*/  IADD3 R0, R3, c[0x0][0x198], RZ ;  /* 0x0000660003007a10 */ /* 0x000fca0007ffe0ff */
[----:B------:R-:W-:Y:S04]  /*5f790*/  @P4 STG.E.U16 [R32.64], R55 ;  /* 0x0000003720004986 */ /* 0x000fe8000c101506 */
[----:B--2---:R0:W-:Y:S01]  /*5f7a0*/  @P2 STG.E.U16 [R4.64], R54 ;  /* 0x0000003604002986 */ /* 0x0041e2000c101506 */
[----:B---3--:R-:W-:Y:S01]  /*5f7b0*/  PRMT R53, R29, 0x7632, R53 ;  /* 0x000076321d357816 */ /* 0x008fe20000000035 */
[----:B------:R-:W-:-:S04]  /*5f7c0*/  IMAD.WIDE R28, R0, 0x2, R8 ;  /* 0x00000002001c7825 */ /* 0x000fc800078e0208 */
[----:B0-----:R-:W-:-:S05]  /*5f7d0*/  IMAD.WIDE R4, R3, 0x2, R50 ;  /* 0x0000000203047825 */ /* 0x001fca00078e0232 */
[----:B----4-:R0:W-:Y:S04]  /*5f7e0*/  @P3 STG.E.U16 [R4.64], R34 ;  /* 0x0000002204003986 */ /* 0x0101e8000c101506 */
[----:B------:R1:W-:Y:S04]  /*5f7f0*/  @P6 STG.E.U16 [R28.64], R53 ;  /* 0x000000351c006986 */ /* 0x0003e8000c101506 */
[----:B0-----:R-:W2:Y:S04]  /*5f800*/  LDL.LU R4, [R1+0x494] ;  /* 0x0004940001047983 */ /* 0x001ea80000300800 */
[----:B------:R-:W3:Y:S04]  /*5f810*/  LDL.LU R5, [R1+0x484] ;  /* 0x0004840001057983 */ /* 0x000ee80000300800 */
[----:B-1----:R-:W4:Y:S04]  /*5f820*/  LDL R28, [R1+0x2950] ;  /* 0x00295000011c7983 */ /* 0x002f280000100800 */
[----:B------:R-:W2:Y:S01]  /*5f830*/  LDL.LU R29, [R1+0x4a4] ;  /* 0x0004a400011d7983 */ /* 0x000ea20000300800 */
[----:B------:R-:W-:-:S02]  /*5f840*/  ISETP.LT.AND P5, PT, R7, c[0x0][0x178], !P1 ;  /* 0x00005e0007007a0c */ /* 0x000fc40004fa1270 */
[----:B------:R-:W-:Y:S01]  /*5f850*/  ISETP.LT.AND P4, PT, R57, c[0x0][0x178], !P1 ;  /* 0x00005e0039007a0c */ /* 0x000fe20004f81270 */
[----:B------:R-:W-:Y:S01]  /*5f860*/  IMAD.WIDE R32, R0, 0x2, R10 ;  /* 0x0000000200207825 */ /* 0x000fe200078e020a */
[----:B------:R-:W-:Y:S02]  /*5f870*/  ISETP.LT.AND P3, PT, R59, c[0x0][0x178], !P1 ;  /* 0x00005e003b007a0c */ /* 0x000fe40004f61270 */
[----:B------:R-:W-:Y:S02]  /*5f880*/  PRMT R52, R36, 0x7632, R52 ;  /* 0x0000763224347816 */ /* 0x000fe40000000034 */
[----:B------:R-:W-:Y:S01]  /*5f890*/  PRMT R3, R37, 0x7632, R3 ;  /* 0x0000763225037816 */ /* 0x000fe20000000003 */
[----:B------:R-:W-:-:S04]  /*5f8a0*/  IMAD.WIDE R36, R0, 0x2, R12 ;  /* 0x0000000200247825 */ /* 0x000fc800078e020c */
[----:B------:R0:W-:Y:S04]  /*5f8b0*/  @P5 STG.E.U16 [R32.64], R52 ;  /* 0x0000003420005986 */ /* 0x0001e8000c101506 */
[----:B------:R2:W-:Y:S01]  /*5f8c0*/  @P4 STG.E.U16 [R36.64], R3 ;  /* 0x0000000324004986 */ /* 0x0005e2000c101506 */
[----:B0-----:R-:W-:Y:S01]  /*5f8d0*/  IMAD.WIDE R32, R0, 0x2, R14 ;  /* 0x0000000200207825 */ /* 0x001fe200078e020e */
[----:B--2---:R-:W-:-:S05]  /*5f8e0*/  PRMT R3, R29, 0x7632, R3 ;  /* 0x000076321d037816 */ /* 0x004fca0000000003 */
[----:B------:R0:W-:Y:S04]  /*5f8f0*/  @P3 STG.E.U16 [R32.64], R3 ;  /* 0x0000000320003986 */ /* 0x0001e8000c101506 */
[----:B0-----:R-:W2:Y:S01]  /*5f900*/  LDL.LU R33, [R1+0x434] ;  /* 0x0004340001217983 */ /* 0x001ea20000300800 */
[----:B------:R-:W-:Y:S02]  /*5f910*/  ISETP.LT.AND P6, PT, R58, c[0x0][0x178], !P1 ;  /* 0x00005e003a007a0c */ /* 0x000fe40004fc1270 */
[----:B----4-:R-:W-:Y:S02]  /*5f920*/  ISETP.LT.AND P5, PT, R28, c[0x0][0x178], !P1 ;  /* 0x00005e001c007a0c */ /* 0x010fe40004fa1270 */
[----:B------:R-:W-:Y:S01]  /*5f930*/  ISETP.LT.AND P4, PT, R6, c[0x0][0x178], !P1 ;  /* 0x00005e0006007a0c */ /* 0x000fe20004f81270 */
[----:B------:R-:W-:Y:S01]  /*5f940*/  IMAD.WIDE R28, R0, 0x2, R16 ;  /* 0x00000002001c7825 */ /* 0x000fe200078e0210 */
[----:B------:R-:W-:-:S02]  /*5f950*/  PRMT R52, R4, 0x7632, R52 ;  /* 0x0000763204347816 */ /* 0x000fc40000000034 */
[----:B---3--:R-:W-:Y:S01]  /*5f960*/  PRMT R37, R5, 0x7632, R37 ;  /* 0x0000763205257816 */ /* 0x008fe20000000025 */
[----:B------:R-:W-:Y:S01]  /*5f970*/  IMAD.WIDE R4, R0, 0x2, R18 ;  /* 0x0000000200047825 */ /* 0x000fe200078e0212 */
[----:B------:R-:W-:-:S03]  /*5f980*/  PRMT R3, R56, 0x7632, R3 ;  /* 0x0000763238037816 */ /* 0x000fc60000000003 */
[----:B------:R0:W-:Y:S04]  /*5f990*/  @P6 STG.E.U16 [R28.64], R52 ;  /* 0x000000341c006986 */ /* 0x0001e8000c101506 */
[----:B------:R1:W-:Y:S04]  /*5f9a0*/  @P5 STG.E.U16 [R4.64], R37 ;  /* 0x0000002504005986 */ /* 0x0003e8000c101506 */
[----:B0-----:R-:W3:Y:S04]  /*5f9b0*/  LDL.LU R28, [R1+0x414] ;  /* 0x00041400011c7983 */ /* 0x001ee80000300800 */
[----:B------:R-:W4:Y:S04]  /*5f9c0*/  LDL.LU R29, [R1+0x384] ;  /* 0x00038400011d7983 */ /* 0x000f280000300800 */
[----:B-1----:R-:W3:Y:S04]  /*5f9d0*/  LDL.LU R37, [R1+0x394] ;  /* 0x0003940001257983 */ /* 0x002ee80000300800 */
[----:B------:R-:W3:Y:S01]  /*5f9e0*/  LDL.LU R56, [R1+0x2d30] ;  /* 0x002d300001387983 */ /* 0x000ee20000300800 */
[----:B--2---:R-:W-:Y:S01]  /*5f9f0*/  PRMT R36, R33, 0x7632, R36 ;  /* 0x0000763221247816 */ /* 0x004fe20000000024 */
[----:B------:R-:W-:-:S05]  /*5fa00*/  IMAD.WIDE R32, R0, 0x2, R20 ;  /* 0x0000000200207825 */ /* 0x000fca00078e0214 */
[----:B------:R0:W-:Y:S04]  /*5fa10*/  @P4 STG.E.U16 [R32.64], R36 ;  /* 0x0000002420004986 */ /* 0x0001e8000c101506 */
[----:B0-----:R-:W2:Y:S04]  /*5fa20*/  LDL R36, [R1+0x2964] ;  /* 0x0029640001247983 */ /* 0x001ea80000100800 */
[----:B------:R-:W2:Y:S04]  /*5fa30*/  LDL R32, [R1+0x2968] ;  /* 0x0029680001207983 */ /* 0x000ea80000100800 */
[----:B------:R-:W3:Y:S01]  /*5fa40*/  LDL.LU R33, [R1+0x444] ;  /* 0x0004440001217983 */ /* 0x000ee20000300800 */
[----:B------:R-:W-:-:S02]  /*5fa50*/  ISETP.LT.AND P2, PT, R60, c[0x0][0x178], !P1 ;  /* 0x00005e003c007a0c */ /* 0x000fc40004f41270 */
[----:B------:R-:W-:Y:S01]  /*5fa60*/  ISETP.LT.AND P5, PT, R38, c[0x0][0x178], !P1 ;  /* 0x00005e0026007a0c */ /* 0x000fe20004fa1270 */
[----:B------:R-:W-:-:S10]  /*5fa70*/  IMAD.WIDE R4, R0, 0x2, R22 ;  /* 0x0000000200047825 */ /* 0x000fd400078e0216 */
[----:B------:R0:W-:Y:S02]  /*5fa80*/  @P2 STG.E.U16 [R4.64], R3 ;  /* 0x0000000304002986 */ /* 0x0001e4000c101506 */
[----:B0-----:R-:W-:Y:S01]  /*5fa90*/  IMAD.WIDE R4, R0, 0x2, R24 ;  /* 0x0000000200047825 */ /* 0x001fe200078e0218 */
[----:B---3--:R-:W-:-:S05]  /*5faa0*/  PRMT R56, R33, 0x7632, R56 ;  /* 0x0000763221387816 */ /* 0x008fca0000000038 */
[----:B------:R0:W-:Y:S04]  /*5fab0*/  @P5 STG.E.U16 [R4.64], R56 ;  /* 0x0000003804005986 */ /* 0x0001e8000c101506 */
[----:B0-----:R-:W3:Y:S01]  /*5fac0*/  LDL.LU R5, [R1+0x2c4] ;  /* 0x0002c40001057983 */ /* 0x001ee20000300800 */
[----:B--2---:R-:W-:Y:S02]  /*5fad0*/  ISETP.LT.AND P4, PT, R36, c[0x0][0x178], !P1 ;  /* 0x00005e0024007a0c */ /* 0x004fe40004f81270 */
[----:B------:R-:W-:Y:S02]  /*5fae0*/  ISETP.LT.AND P3, PT, R32, c[0x0][0x178], !P1 ;  /* 0x00005e0020007a0c */ /* 0x000fe40004f61270 */
[----:B------:R-:W-:Y:S02]  /*5faf0*/  ISETP.LT.AND P2, PT, R61, c[0x0][0x178], !P1 ;  /* 0x00005e003d007a0c */ /* 0x000fe40004f41270 */
[----:B------:R-:W-:-:S02]  /*5fb00*/  PRMT R53, R28, 0x7632, R53 ;  /* 0x000076321c357816 */ /* 0x000fc40000000035 */
[----:B----4-:R-:W-:Y:S01]  /*5fb10*/  PRMT R52, R29, 0x7632, R52 ;  /* 0x000076321d347816 */ /* 0x010fe20000000034 */
[----:B------:R-:W-:Y:S01]  /*5fb20*/  IMAD.WIDE R28, R0, 0x2, R26 ;  /* 0x00000002001c7825 */ /* 0x000fe200078e021a */
[----:B------:R-:W-:-:S03]  /*5fb30*/  PRMT R3, R37, 0x7632, R3 ;  /* 0x0000763225037816 */ /* 0x000fc60000000003 */
[C---:B------:R-:W-:Y:S01]  /*5fb40*/  IMAD.WIDE R32, R0.reuse, 0x2, R40 ;  /* 0x0000000200207825 */ /* 0x040fe200078e0228 */
[----:B------:R0:W-:Y:S03]  /*5fb50*/  @P4 STG.E.U16 [R28.64], R53 ;  /* 0x000000351c004986 */ /* 0x0001e6000c101506 */
[----:B------:R-:W-:Y:S01]  /*5fb60*/  IMAD.WIDE R36, R0, 0x2, R42 ;  /* 0x0000000200247825 */ /* 0x000fe200078e022a */
[----:B------:R1:W-:Y:S04]  /*5fb70*/  @P3 STG.E.U16 [R32.64], R52 ;  /* 0x0000003420003986 */ /* 0x0003e8000c101506 */
[----:B------:R2:W-:Y:S01]  /*5fb80*/  @P2 STG.E.U16 [R36.64], R3 ;  /* 0x0000000324002986 */ /* 0x0005e2000c101506 */
[----:B------:R-:W-:-:S02]  /*5fb90*/  ISETP.LT.AND P2, PT, R2, c[0x0][0x178], !P1 ;  /* 0x00005e0002007a0c */ /* 0x000fc40004f41270 */
[----:B0-----:R-:W-:Y:S02]  /*5fba0*/  PRMT R53, R55, 0x7632, R53 ;  /* 0x0000763237357816 */ /* 0x001fe40000000035 */
[----:B-1----:R-:W-:Y:S02]  /*5fbb0*/  PRMT R52, R54, 0x7632, R52 ;  /* 0x0000763236347816 */ /* 0x002fe40000000034 */
[----:B------:R-:W4:Y:S01]  /*5fbc0*/  LDL R54, [R1+0x18] ;  /* 0x0000180001367983 */ /* 0x000f220000100800 */
[----:B--2---:R-:W-:Y:S01]  /*5fbd0*/  IMAD.WIDE R36, R0, 0x2, R44 ;  /* 0x0000000200247825 */ /* 0x004fe200078e022c */
[----:B------:R-:W-:Y:S02]  /*5fbe0*/  PRMT R3, R34, 0x7632, R3 ;  /* 0x0000763222037816 */ /* 0x000fe40000000003 */
[----:B------:R-:W2:Y:S04]  /*5fbf0*/  LDL R34, [R1+0x188] ;  /* 0x0001880001227983 */ /* 0x000ea80000100800 */
[----:B------:R-:W2:Y:S01]  /*5fc00*/  LDL.LU R55, [R1+0x8] ;  /* 0x0000080001377983 */ /* 0x000ea20000300800 */
[----:B---3--:R-:W-:-:S05]  /*5fc10*/  PRMT R56, R5, 0x7632, R56 ;  /* 0x0000763205387816 */ /* 0x008fca0000000038 */
[----:B------:R0:W-:Y:S04]  /*5fc20*/  @P2 STG.E.U16 [R36.64], R56 ;  /* 0x0000003824002986 */ /* 0x0001e8000c101506 */
[----:B0-----:R-:W3:Y:S04]  /*5fc30*/  LDL R36, [R1+0x208] ;  /* 0x0002080001247983 */ /* 0x001ee80000100800 */
[----:B------:R-:W2:Y:S01]  /*5fc40*/  LDL R37, [R1+0x1c8] ;  /* 0x0001c80001257983 */ /* 0x000ea20000100800 */
[----:B------:R-:W-:Y:S02]  /*5fc50*/  ISETP.LT.AND P4, PT, R39, c[0x0][0x178], !P1 ;  /* 0x00005e0027007a0c */ /* 0x000fe40004f81270 */
[----:B------:R-:W-:-:S02]  /*5fc60*/  ISETP.LT.AND P5, PT, R31, c[0x0][0x178], !P1 ;  /* 0x00005e001f007a0c */ /* 0x000fc40004fa1270 */
[----:B------:R-:W-:Y:S02]  /*5fc70*/  ISETP.LT.AND P6, PT, R35, c[0x0][0x178], !P1 ;  /* 0x00005e0023007a0c */ /* 0x000fe40004fc1270 */
[----:B------:R-:W-:Y:S01]  /*5fc80*/  ISETP.LT.AND P3, PT, R30, c[0x0][0x178], !P0 ;  /* 0x00005e001e007a0c */ /* 0x000fe20004761270 */
[C---:B------:R-:W-:Y:S01]  /*5fc90*/  IMAD.WIDE R4, R0.reuse, 0x2, R46 ;  /* 0x0000000200047825 */ /* 0x040fe200078e022e */
[----:B------:R-:W-:Y:S01]  /*5fca0*/  ISETP.LT.AND P1, PT, R7, c[0x0][0x178], !P0 ;  /* 0x00005e0007007a0c */ /* 0x000fe20004721270 */
[----:B------:R-:W4:Y:S02]  /*5fcb0*/  LDL R56, [R1+0x2964] ;  /* 0x0029640001387983 */ /* 0x000f240000100800 */
[----:B------:R-:W-:-:S04]  /*5fcc0*/  IMAD.WIDE R28, R0, 0x2, R48 ;  /* 0x00000002001c7825 */ /* 0x000fc800078e0230 */
[C---:B------:R-:W-:Y:S01]  /*5fcd0*/  IMAD.WIDE R32, R0.reuse, 0x2, R50 ;  /* 0x0000000200207825 */ /* 0x040fe200078e0232 */
[----:B------:R-:W-:Y:S01]  /*5fce0*/  IADD3 R0, R0, c[0x0][0x198], RZ ;  /* 0x0000660000007a10 */ /* 0x000fe20007ffe0ff */
[----:B------:R0:W-:Y:S01]  /*5fcf0*/  @P4 STG.E.U16 [R4.64], R53 ;  /* 0x0000003504004986 */ /* 0x0001e2000c101506 */
[----:B------:R-:W-:-:S03]  /*5fd00*/  ISETP.LT.AND P2, PT, R57, c[0x0][0x178], !P0 ;  /* 0x00005e0039007a0c */ /* 0x000fc60004741270 */
[----:B------:R1:W-:Y:S04]  /*5fd10*/  @P5 STG.E.U16 [R28.64], R52 ;  /* 0x000000341c005986 */ /* 0x0003e8000c101506 */
[----:B------:R1:W-:Y:S01]  /*5fd20*/  @P6 STG.E.U16 [R32.64], R3 ;  /* 0x0000000320006986 */ /* 0x0003e2000c101506 */
[----:B0-----:R-:W-:-:S03]  /*5fd30*/  IMAD.WIDE R4, R0, 0x2, R8 ;  /* 0x0000000200047825 */ /* 0x001fc600078e0208 */
[----:B------:R-:W4:Y:S01]  /*5fd40*/  LDL.LU R53, [R1+0x28] ;  /* 0x0000280001357983 */ /* 0x000f220000300800 */
[----:B-1----:R-:W-:-:S03]  /*5fd50*/  IMAD.WIDE R28, R0, 0x2, R10 ;  /* 0x00000002001c7825 */ /* 0x002fc600078e020a */
[----:B------:R-:W4:Y:S04]  /*5fd60*/  LDL R52, [R1+0x2968] ;  /* 0x0029680001347983 */ /* 0x000f280000100800 */
[----:B------:R-:W4:Y:S04]  /*5fd70*/  LDL R33, [R1+0x2950] ;  /* 0x0029500001217983 */ /* 0x000f280000100800 */
[----:B------:R-:W4:Y:S04]  /*5fd80*/  LDL R3, [R1+0x108] ;  /* 0x0001080001037983 */ /* 0x000f280000100800 */
[----:B---3--:R0:W-:Y:S01]  /*5fd90*/  @P3 STG.E.U16 [R4.64], R36 ;  /* 0x0000002404003986 */ /* 0x0081e2000c101506 */
[----:B------:R-:W-:-:S03]  /*5fda0*/  ISETP.LT.AND P3, PT, R6, c[0x0][0x178], !P0 ;  /* 0x00005e0006007a0c */ /* 0x000fc60004761270 */
[----:B--2---:R-:W-:Y:S04]  /*5fdb0*/  @P1 STG.E.U16 [R28.64], R37 ;  /* 0x000000251c001986 */ /* 0x004fe8000c101506 */
[----:B------:R-:W2:Y:S01]  /*5fdc0*/  LDL.LU R6, [R1+0x2d2c] ;  /* 0x002d2c0001067983 */ /* 0x000ea20000300800 */
[----:B0-----:R-:W-:-:S05]  /*5fdd0*/  IMAD.WIDE R4, R0, 0x2, R12 ;  /* 0x0000000200047825 */ /* 0x001fca00078e020c */
[----:B------:R0:W-:Y:S04]  /*5fde0*/  @P2 STG.E.U16 [R4.64], R34 ;  /* 0x0000002204002986 */ /* 0x0001e8000c101506 */
[----:B0-----:R-:W3:Y:S04]  /*5fdf0*/  LDL.LU R34, [R1+0x2d28] ;  /* 0x002d280001227983 */ /* 0x001ee80000300800 */
[----:B------:R-:W2:Y:S01]  /*5fe00*/  LDL R4, [R1+0x148] ;  /* 0x0001480001047983 */ /* 0x000ea20000100800 */
[----:B------:R-:W-:Y:S02]  /*5fe10*/  ISETP.LT.AND P4, PT, R59, c[0x0][0x178], !P0 ;  /* 0x00005e003b007a0c */ /* 0x000fe40004781270 */
[----:B------:R-:W-:Y:S01]  /*5fe20*/  ISETP.LT.AND P5, PT, R58, c[0x0][0x178], !P0 ;  /* 0x00005e003a007a0c */ /* 0x000fe200047a1270 */
[----:B------:R-:W-:Y:S01]  /*5fe30*/  IMAD.WIDE R28, R0, 0x2, R14 ;  /* 0x00000002001c7825 */ /* 0x000fe200078e020e */
[----:B------:R-:W3:Y:S01]  /*5fe40*/  LDL R5, [R1+0xc8] ;  /* 0x0000c80001057983 */ /* 0x000ee20000100800 */
[----:B----4-:R-:W-:-:S02]  /*5fe50*/  ISETP.LT.AND P6, PT, R33, c[0x0][0x178], !P0 ;  /* 0x00005e0021007a0c */ /* 0x010fc400047c1270 */
[----:B------:R-:W-:-:S06]  /*5fe60*/  IMAD.WIDE R32, R0, 0x2, R16 ;  /* 0x0000000200207825 */ /* 0x000fcc00078e0210 */
[----:B--2---:R-:W-:Y:S04]  /*5fe70*/  @P4 STG.E.U16 [R28.64], R4 ;  /* 0x000000041c004986 */ /* 0x004fe8000c101506 */
[----:B------:R0:W-:Y:S04]  /*5fe80*/  @P5 STG.E.U16 [R32.64], R3 ;  /* 0x0000000320005986 */ /* 0x0001e8000c101506 */
[----:B0-----:R-:W2:Y:S04]  /*5fe90*/  LDL R32, [R1+0x38] ;  /* 0x0000380001207983 */ /* 0x001ea80000100800 */
[----:B------:R-:W4:Y:S01]  /*5fea0*/  LDL R33, [R1+0x48] ;  /* 0x0000480001217983 */ /* 0x000f220000100800 */
[----:B------:R-:W-:Y:S01]  /*5feb0*/  IMAD.WIDE R36, R0, 0x2, R18 ;  /* 0x0000000200247825 */ /* 0x000fe200078e0212 */
[----:B------:R-:W-:-:S02]  /*5fec0*/  ISETP.LT.AND P1, PT, R60, c[0x0][0x178], !P0 ;  /* 0x00005e003c007a0c */ /* 0x000fc40004721270 */
[----:B------:R-:W-:Y:S01]  /*5fed0*/  ISETP.LT.AND P2, PT, R38, c[0x0][0x178], !P0 ;  /* 0x00005e0026007a0c */ /* 0x000fe20004741270 */
[C---:B------:R-:W-:Y:S01]  /*5fee0*/  IMAD.WIDE R28, R0.reuse, 0x2, R22 ;  /* 0x00000002001c7825 */ /* 0x040fe200078e0216 */
[----:B---3--:R0:W-:Y:S04]  /*5fef0*/  @P6 STG.E.U16 [R36.64], R5 ;  /* 0x0000000524006986 */ /* 0x0081e8000c101506 */
[----:B------:R-:W3:Y:S04]  /*5ff00*/  LDL.LU R3, [R1+0x29d0] ;  /* 0x0029d00001037983 */ /* 0x000ee80000300800 */
[----:B------:R-:W3:Y:S01]  /*5ff10*/  LDL.LU R38, [R1+0x2d24] ;  /* 0x002d240001267983 */ /* 0x000ee20000300800 */
[----:B0-----:R-:W-:-:S05]  /*5ff20*/  IMAD.WIDE R4, R0, 0x2, R20 ;  /* 0x0000000200047825 */ /* 0x001fca00078e0214 */
[----:B--2---:R0:W-:Y:S04]  /*5ff30*/  @P3 STG.E.U16 [R4.64], R32 ;  /* 0x0000002004003986 */ /* 0x0041e8000c101506 */
[----:B----4-:R-:W-:Y:S01]  /*5ff40*/  @P1 STG.E.U16 [R28.64], R33 ;  /* 0x000000211c001986 */ /* 0x010fe2000c101506 */
[----:B0-----:R-:W-:-:S05]  /*5ff50*/  IMAD.WIDE R4, R0, 0x2, R24 ;  /* 0x0000000200047825 */ /* 0x001fca00078e0218 */
[----:B------:R0:W-:Y:S04]  /*5ff60*/  @P2 STG.E.U16 [R4.64], R54 ;  /* 0x0000003604002986 */ /* 0x0001e8000c101506 */
[----:B0-----:R-:W2:Y:S01]  /*5ff70*/  LDL.LU R54, [R1+0x2d20] ;  /* 0x002d200001367983 */ /* 0x001ea20000300800 */
[----:B------:R-:W-:Y:S02]  /*5ff80*/  ISETP.LT.AND P4, PT, R56, c[0x0][0x178], !P0 ;  /* 0x00005e0038007a0c */ /* 0x000fe40004781270 */
[----:B------:R-:W-:Y:S02]  /*5ff90*/  ISETP.LT.AND P5, PT, R52, c[0x0][0x178], !P0 ;  /* 0x00005e0034007a0c */ /* 0x000fe400047a1270 */
[----:B------:R-:W-:Y:S01]  /*5ffa0*/  ISETP.LT.AND P6, PT, R61, c[0x0][0x178], !P0 ;  /* 0x00005e003d007a0c */ /* 0x000fe200047c1270 */
[----:B------:R-:W-:-:S04]  /*5ffb0*/  IMAD.WIDE R28, R0, 0x2, R26 ;  /* 0x00000002001c7825 */ /* 0x000fc800078e021a */
[----:B------:R-:W-:Y:S01]  /*5ffc0*/  IMAD.WIDE R32, R0, 0x2, R40 ;  /* 0x0000000200207825 */ /* 0x000fe200078e0228 */
[----:B---3--:R-:W-:-:S03]  /*5ffd0*/  ISETP.GE.AND P2, PT, R3, c[0x0][0x17c], PT ;  /* 0x00005f0003007a0c */ /* 0x008fc60003f46270 */
[----:B------:R-:W-:Y:S01]  /*5ffe0*/  IMAD.WIDE R36, R0, 0x2, R42 ;  /* 0x0000000200247825 */ /* 0x000fe200078e022a */
[----:B------:R-:W-:Y:S04]  /*5fff0*/  @P4 STG.E.U16 [R28.64], R53 ;  /* 0x000000351c004986 */ /* 0x000fe8000c101506 */
[----:B------:R0:W-:Y:S04]  /*60000*/  @P5 STG.E.U16 [R32.64], R55 ;  /* 0x0000003720005986 */ /* 0x0001e8000c101506 */
[----:B0-----:R-:W3:Y:S04]  /*60010*/  LDL.LU R33, [R1+0x208] ;  /* 0x0002080001217983 */ /* 0x001ee80000300800 */
[----:B--2---:R0:W-:Y:S01]  /*60020*/  @P6 STG.E.U16 [R36.64], R54 ;  /* 0x0000003624006986 */ /* 0x0041e2000c101506 */
[----:B------:R-:W-:-:S03]  /*60030*/  ISETP.LT.AND P6, PT, R30, c[0x0][0x178], !P2 ;  /* 0x00005e001e007a0c */ /* 0x000fc600057c1270 */
[----:B0-----:R-:W2:Y:S04]  /*60040*/  LDL.LU R36, [R1+0x29d4] ;  /* 0x0029d40001247983 */ /* 0x001ea80000300800 */
[----:B------:R-:W4:Y:S04]  /*60050*/  LDL R37, [R1+0x2950] ;  /* 0x0029500001257983 */ /* 0x000f280000100800 */
[----:B------:R-:W3:Y:S01]  /*60060*/  LDL.LU R30, [R1+0x2d1c] ;  /* 0x002d1c00011e7983 */ /* 0x000ee20000300800 */
[----:B------:R-:W-:Y:S02]  /*60070*/  ISETP.LT.AND P3, PT, R2, c[0x0][0x178], !P0 ;  /* 0x00005e0002007a0c */ /* 0x000fe40004761270 */
[----:B------:R-:W-:-:S02]  /*60080*/  ISETP.LT.AND P1, PT, R39, c[0x0][0x178], !P0 ;  /* 0x00005e0027007a0c */ /* 0x000fc40004721270 */
[----:B------:R-:W-:Y:S01]  /*60090*/  ISETP.LT.AND P4, PT, R31, c[0x0][0x178], !P0 ;  /* 0x00005e001f007a0c */ /* 0x000fe20004781270 */
[----:B------:R-:W-:-:S04]  /*600a0*/  IMAD.WIDE R4, R0, 0x2, R44 ;  /* 0x0000000200047825 */ /* 0x000fc800078e022c */
[----:B------:R-:W-:-:S04]  /*600b0*/  IMAD.WIDE R28, R0, 0x2, R46 ;  /* 0x00000002001c7825 */ /* 0x000fc800078e022e */
[----:B------:R0:W-:Y:S04]  /*600c0*/  @P3 STG.E.U16 [R4.64], R38 ;  /* 0x0000002604003986 */ /* 0x0001e8000c101506 */
[----:B------:R-:W-:Y:S01]  /*600d0*/  @P1 STG.E.U16 [R28.64], R34 ;  /* 0x000000221c001986 */ /* 0x000fe2000c101506 */
[----:B0-----:R-:W-:Y:S01]  /*600e0*/  IMAD.WIDE R4, R0, 0x2, R48 ;  /* 0x0000000200047825 */ /* 0x001fe200078e0230 */
[----:B--2---:R-:W-:Y:S02]  /*600f0*/  ISETP.GE.AND P1, PT, R36, c[0x0][0x17c], PT ;  /* 0x00005f0024007a0c */ /* 0x004fe40003f26270 */
[----:B------:R-:W2:Y:S04]  /*60100*/  LDL.LU R36, [R1+0x18] ;  /* 0x0000180001247983 */ /* 0x000ea80000300800 */
[----:B---3--:R0:W-:Y:S04]  /*60110*/  @P4 STG.E.U16 [R4.64], R30 ;  /* 0x0000001e04004986 */ /* 0x0081e8000c101506 */
[----:B0-----:R-:W3:Y:S01]  /*60120*/  LDL.LU R5, [R1+0x1c8] ;  /* 0x0001c80001057983 */ /* 0x001ee20000300800 */
[----:B------:R-:W-:-:S02]  /*60130*/  ISETP.LT.AND P0, PT, R35, c[0x0][0x178], !P0 ;  /* 0x00005e0023007a0c */ /* 0x000fc40004701270 */
[----:B------:R-:W-:Y:S01]  /*60140*/  ISETP.LT.AND P3, PT, R7, c[0x0][0x178], !P2 ;  /* 0x00005e0007007a0c */ /* 0x000fe20005761270 */
[C---:B------:R-:W-:Y:S01]  /*60150*/  IMAD.WIDE R28, R0.reuse, 0x2, R50 ;  /* 0x00000002001c7825 */ /* 0x040fe200078e0232 */
[----:B------:R-:W-:Y:S02]  /*60160*/  IADD3 R3, R0, c[0x0][0x198], RZ ;  /* 0x0000660000037a10 */ /* 0x000fe40007ffe0ff */
[----:B------:R-:W-:-:S03]  /*60170*/  PRMT R34, R33, 0x7632, R34 ;  /* 0x0000763221227816 */ /* 0x000fc60000000022 */
[----:B------:R-:W-:-:S04]  /*60180*/  IMAD.WIDE R32, R3, 0x2, R8 ;  /* 0x0000000203207825 */ /* 0x000fc800078e0208 */
[----:B------:R0:W-:Y:S04]  /*60190*/  @P0 STG.E.U16 [R28.64], R6 ;  /* 0x000000061c000986 */ /* 0x0001e8000c101506 */
[----:B------:R1:W-:Y:S04]  /*601a0*/  @P6 STG.E.U16 [R32.64], R34 ;  /* 0x0000002220006986 */ /* 0x0003e8000c101506 */
[----:B0-----:R-:W2:Y:S04]  /*601b0*/  LDL.LU R29, [R1+0x188] ;  /* 0x00018800011d7983 */ /* 0x001ea80000300800 */
[----:B-1----:R-:W4:Y:S04]  /*601c0*/  LDL.LU R32, [R1+0xc8] ;  /* 0x0000c80001207983 */ /* 0x002f280000300800 */
[----:B------:R-:W4:Y:S01]  /*601d0*/  LDL R33, [R1+0x2820] ;  /* 0x0028200001217983 */ /* 0x000f220000100800 */
[----:B---3--:R-:W-:Y:S01]  /*601e0*/  PRMT R0, R5, 0x7632, R0 ;  /* 0x0000763205007816 */ /* 0x008fe20000000000 */
[----:B------:R-:W-:-:S05]  /*601f0*/  IMAD.WIDE R4, R3, 0x2, R10 ;  /* 0x0000000203047825 */ /* 0x000fca00078e020a */
[----:B------:R0:W-:Y:S04]  /*60200*/  @P3 STG.E.U16 [R4.64], R0 ;  /* 0x0000000004003986 */ /* 0x0001e8000c101506 */
[----:B0-----:R-:W3:Y:S04]  /*60210*/  LDL.LU R4, [R1+0x148] ;  /* 0x0001480001047983 */ /* 0x001ee80000300800 */
[----:B------:R-:W3:Y:S01]  /*60220*/  LDL.LU R5, [R1+0x108] ;  /* 0x0001080001057983 */ /* 0x000ee20000300800 */
[----:B------:R-:W-:Y:S02]  /*60230*/  ISETP.LT.AND P5, PT, R57, c[0x0][0x178], !P2 ;  /* 0x00005e0039007a0c */ /* 0x000fe400057a1270 */
[----:B------:R-:W-:-:S02]  /*60240*/  ISETP.LT.AND P4, PT, R59, c[0x0][0x178], !P2 ;  /* 0x00005e003b007a0c */ /* 0x000fc40005781270 */
[----:B--2---:R-:W-:Y:S01]  /*60250*/  PRMT R6, R29, 0x7632, R6 ;  /* 0x000076321d067816 */ /* 0x004fe20000000006 */
[----:B------:R-:W-:Y:S01]  /*60260*/  IMAD.WIDE R28, R3, 0x2, R12 ;  /* 0x00000002031c7825 */ /* 0x000fe200078e020c */
[----:B------:R0:W-:Y:S01]  /*60270*/  STL [R1+0x2d18], R18 ;  /* 0x002d181201007387 */ /* 0x0001e20000100800 */
[----:B----4-:R-:W-:-:S06]  /*60280*/  PRMT R30, R32, 0x7632, R30 ;  /* 0x00007632201e7816 */ /* 0x010fcc000000001e */
[----:B------:R-:W-:Y:S01]  /*60290*/  @P5 STG.E.U16 [R28.64], R6 ;  /* 0x000000061c005986 */ /* 0x000fe2000c101506 */
[----:B------:R-:W-:Y:S01]  /*602a0*/  ISETP.LT.AND P0, PT, R33, c[0x0][0x178], !P2 ;  /* 0x00005e0021007a0c */ /* 0x000fe20005701270 */
[----:B------:R-:W-:Y:S02]  /*602b0*/  IMAD.WIDE R32, R3, 0x2, R18 ;  /* 0x0000000203207825 */ /* 0x000fe400078e0212 */
[----:B0-----:R-:W2:Y:S04]  /*602c0*/  LDL.LU R18, [R1+0x48] ;  /* 0x0000480001127983 */ /* 0x001ea80000300800 */
[----:B------:R0:W-:Y:S04]  /*602d0*/  STL [R1+0x2d14], R19 ;  /* 0x002d141301007387 */ /* 0x0001e80000100800 */
[----:B0-----:R-:W4:Y:S01]  /*602e0*/  LDL.LU R19, [R1+0x38] ;  /* 0x0000380001137983 */ /* 0x001f220000300800 */
[----:B---3--:R-:W-:-:S02]  /*602f0*/  PRMT R0, R4, 0x7632, R0 ;  /* 0x0000763204007816 */ /* 0x008fc40000000000 */
[----:B------:R-:W-:Y:S01]  /*60300*/  PRMT R6, R5, 0x7632, R6 ;  /* 0x0000763205067816 */ /* 0x000fe20000000006 */
[----:B------:R-:W-:-:S05]  /*60310*/  IMAD.WIDE R4, R3, 0x2, R14 ;  /* 0x0000000203047825 */ /* 0x000fca00078e020e */
[----:B------:R0:W-:Y:S04]  /*60320*/  @P4 STG.E.U16 [R4.64], R0 ;  /* 0x0000000004004986 */ /* 0x0001e8000c101506 */
[----:B0-----:R-:W3:Y:S01]  /*60330*/  LDL R5, [R1+0x18bc] ;  /* 0x0018bc0001057983 */ /* 0x001ee20000100800 */
[----:B------:R-:W-:Y:S02]  /*60340*/  ISETP.LT.AND P6, PT, R58, c[0x0][0x178], !P2 ;  /* 0x00005e003a007a0c */ /* 0x000fe400057c1270 */
[----:B------:R-:W-:Y:S02]  /*60350*/  ISETP.LT.AND P3, PT, R37, c[0x0][0x178], !P2 ;  /* 0x00005e0025007a0c */ /* 0x000fe40005761270 */
[----:B------:R-:W-:Y:S01]  /*60360*/  ISETP.LT.AND P5, PT, R60, c[0x0][0x178], !P2 ;  /* 0x00005e003c007a0c */ /* 0x000fe200057a1270 */
[----:B------:R-:W-:-:S08]  /*60370*/  IMAD.WIDE R28, R3, 0x2, R16 ;  /* 0x00000002031c7825 */ /* 0x000fd000078e0210 */
[----:B------:R2:W-:Y:S01]  /*60380*/  @P6 STG.E.U16 [R28.64], R6 ;  /* 0x000000061c006986 */ /* 0x0005e2000c101506 */
[----:B----4-:R-:W-:-:S03]  /*60390*/  PRMT R0, R19, 0x7632, R0 ;  /* 0x0000763213007816 */ /* 0x010fc60000000000 */
[----:B------:R0:W-:Y:S01]  /*603a0*/  @P3 STG.E.U16 [R32.64], R30 ;  /* 0x0000001e20003986 */ /* 0x0001e2000c101506 */
[----:B--2---:R-:W-:Y:S01]  /*603b0*/  PRMT R6, R18, 0x7632, R6 ;  /* 0x0000763212067816 */ /* 0x004fe20000000006 */
[C---:B------:R-:W-:Y:S02]  /*603c0*/  IMAD.WIDE R28, R3.reuse, 0x2, R22 ;  /* 0x00000002031c7825 */ /* 0x040fe400078e0216 */
[----:B------:R-:W2:Y:S01]  /*603d0*/  LDL R18, [R1+0x1d8] ;  /* 0x0001d80001127983 */ /* 0x000ea20000100800 */
[----:B0-----:R-:W-:Y:S01]  /*603e0*/  PRMT R30, R36, 0x7632, R30 ;  /* 0x00007632241e7816 */ /* 0x001fe2000000001e */
[----:B------:R-:W-:Y:S02]  /*603f0*/  IMAD.WIDE R32, R3, 0x2, R24 ;  /* 0x0000000203207825 */ /* 0x000fe400078e0218 */
[----:B------:R-:W4:Y:S01]  /*60400*/  LDL R36, [R1+0x238] ;  /* 0x0002380001247983 */ /* 0x000f220000100800 */
[----:B------:R-:W-:-:S03]  /*60410*/  ISETP.LT.AND P3, PT, R56, c[0x0][0x178], !P2 ;  /* 0x00005e0038007a0c */ /* 0x000fc60005761270 */
[----:B------:R-:W2:Y:S01]  /*60420*/  LDL R19, [R1+0x198] ;  /* 0x0001980001137983 */ /* 0x000ea20000100800 */
[----:B---3--:R-:W-:Y:S01]  /*60430*/  ISETP.LT.AND P4, PT, R5, c[0x0][0x178], !P2 ;  /* 0x00005e0005007a0c */ /* 0x008fe20005781270 */
[----:B------:R-:W-:-:S05]  /*60440*/  IMAD.WIDE R4, R3, 0x2, R20 ;  /* 0x0000000203047825 */ /* 0x000fca00078e0214 */
[----:B------:R0:W-:Y:S01]  /*60450*/  @P0 STG.E.U16 [R4.64], R0 ;  /* 0x0000000004000986 */ /* 0x0001e2000c101506 */
[----:B------:R-:W-:-:S03]  /*60460*/  ISETP.LT.AND P0, PT, R52, c[0x0][0x178], !P2 ;  /* 0x00005e0034007a0c */ /* 0x000fc60005701270 */
[----:B------:R1:W-:Y:S04]  /*60470*/  @P5 STG.E.U16 [R28.64], R6 ;  /* 0x000000061c005986 */ /* 0x0003e8000c101506 */
[----:B------:R3:W-:Y:S01]  /*60480*/  @P4 STG.E.U16 [R32.64], R30 ;  /* 0x0000001e20004986 */ /* 0x0007e2000c101506 */
[----:B0-----:R-:W-:Y:S02]  /*60490*/  PRMT R0, R53, 0x7632, R0 ;  /* 0x0000763235007816 */ /* 0x001fe40000000000 */
[----:B-1----:R-:W-:Y:S02]  /*604a0*/  PRMT R6, R55, 0x7632, R6 ;  /* 0x0000763237067816 */ /* 0x002fe40000000006 */
[----:B------:R-:W2:Y:S01]  /*604b0*/  LDL R55, [R1+0xd8] ;  /* 0x0000d80001377983 */ /* 0x000ea20000100800 */
[----:B---3--:R-:W-:-:S03]  /*604c0*/  PRMT R30, R54, 0x7632, R30 ;  /* 0x00007632361e7816 */ /* 0x008fc6000000001e */
[----:B------:R-:W3:Y:S04]  /*604d0*/  LDL.LU R52, [R1+0x78] ;  /* 0x0000780001347983 */ /* 0x000ee80000300800 */
[----:B------:R-:W2:Y:S04]  /*604e0*/  LDL.LU R53, [R1+0x68] ;  /* 0x0000680001357983 */ /* 0x000ea80000300800 */
[----:B------:R0:W-:Y:S01]  /*604f0*/  STL [R1+0x2bf0], R54 ;  /* 0x002bf03601007387 */ /* 0x0001e20000100800 */
[----:B------:R-:W-:-:S03]  /*60500*/  IMAD.WIDE R4, R3, 0x2, R26 ;  /* 0x0000000203047825 */ /* 0x000fc600078e021a */
[----:B0-----:R-:W2:Y:S04]  /*60510*/  LDL R54, [R1+0x17b4] ;  /* 0x0017b40001367983 */ /* 0x001ea80000100800 */
[----:B------:R0:W-:Y:S04]  /*60520*/  @P3 STG.E.U16 [R4.64], R0 ;  /* 0x0000000004003986 */ /* 0x0001e8000c101506 */
[----:B------:R1:W-:Y:S01]  /*60530*/  STL [R1+0x2cd0], R38 ;  /* 0x002cd02601007387 */ /* 0x0003e20000100800 */
[----:B0-----:R-:W-:-:S03]  /*60540*/  PRMT R0, R38, 0x7632, R0 ;  /* 0x0000763226007816 */ /* 0x001fc60000000000 */
[----:B-1----:R-:W3:Y:S01]  /*60550*/  LDL R38, [R1+0x2820] ;  /* 0x0028200001267983 */ /* 0x002ee20000100800 */
[----:B------:R-:W-:Y:S02]  /*60560*/  ISETP.LT.AND P5, PT, R61, c[0x0][0x178], !P2 ;  /* 0x00005e003d007a0c */ /* 0x000fe400057a1270 */
[----:B------:R-:W-:Y:S02]  /*60570*/  ISETP.LT.AND P6, PT, R2, c[0x0][0x178], !P2 ;  /* 0x00005e0002007a0c */ /* 0x000fe400057c1270 */
[----:B------:R-:W-:Y:S01]  /*60580*/  ISETP.LT.AND P3, PT, R39, c[0x0][0x178], !P2 ;  /* 0x00005e0027007a0c */ /* 0x000fe20005761270 */
[----:B------:R-:W-:Y:S01]  /*60590*/  IMAD.WIDE R28, R3, 0x2, R40 ;  /* 0x00000002031c7825 */ /* 0x000fe200078e0228 */
[----:B------:R-:W-:-:S03]  /*605a0*/  ISETP.LT.AND P4, PT, R31, c[0x0][0x178], !P2 ;  /* 0x00005e001f007a0c */ /* 0x000fc60005781270 */
[----:B------:R-:W-:Y:S01]  /*605b0*/  IMAD.WIDE R32, R3, 0x2, R42 ;  /* 0x0000000203207825 */ /* 0x000fe200078e022a */
[----:B------:R0:W-:Y:S01]  /*605c0*/  @P0 STG.E.U16 [R28.64], R6 ;  /* 0x000000061c000986 */ /* 0x0001e2000c101506 */
[----:B------:R-:W-:Y:S02]  /*605d0*/  ISETP.LT.AND P0, PT, R35, c[0x0][0x178], !P2 ;  /* 0x00005e0023007a0c */ /* 0x000fe40005701270 */
[C---:B------:R-:W-:Y:S01]  /*605e0*/  IMAD.WIDE R4, R3.reuse, 0x2, R44 ;  /* 0x0000000203047825 */ /* 0x040fe200078e022c */
[----:B------:R1:W-:Y:S04]  /*605f0*/  @P5 STG.E.U16 [R32.64], R30 ;  /* 0x0000001e20005986 */ /* 0x0003e8000c101506 */
[----:B------:R4:W-:Y:S01]  /*60600*/  @P6 STG.E.U16 [R4.64], R0 ;  /* 0x0000000004006986 */ /* 0x0009e2000c101506 */
[----:B0-----:R-:W-:Y:S01]  /*60610*/  PRMT R6, R34, 0x7632, R6 ;  /* 0x0000763222067816 */ /* 0x001fe20000000006 */
[----:B------:R-:W-:Y:S01]  /*60620*/  IMAD.WIDE R28, R3, 0x2, R46 ;  /* 0x00000002031c7825 */ /* 0x000fe200078e022e */
[----:B-1----:R-:W-:-:S03]  /*60630*/  PRMT R30, R30, 0x7632, R30 ;  /* 0x000076321e1e7816 */ /* 0x002fc6000000001e */
[C---:B------:R-:W-:Y:S01]  /*60640*/  IMAD.WIDE R32, R3.reuse, 0x2, R48 ;  /* 0x0000000203207825 */ /* 0x040fe200078e0230 */
[----:B------:R0:W-:Y:S01]  /*60650*/  @P3 STG.E.U16 [R28.64], R6 ;  /* 0x000000061c003986 */ /* 0x0001e2000c101506 */
[----:B----4-:R-:W-:-:S03]  /*60660*/  IADD3 R0, R3, c[0x0][0x198], RZ ;  /* 0x0000660003007a10 */ /* 0x010fc60007ffe0ff */
[----:B------:R-:W-:Y:S01]  /*60670*/  @P4 STG.E.U16 [R32.64], R30 ;  /* 0x0000001e20004986 */ /* 0x000fe2000c101506 */
[----:B------:R-:W-:Y:S01]  /*60680*/  ISETP.LT.AND P4, PT, R7, c[0x0][0x178], !P1 ;  /* 0x00005e0007007a0c */ /* 0x000fe20004f81270 */
[----:B------:R-:W-:Y:S02]  /*60690*/  IMAD.WIDE R4, R3, 0x2, R50 ;  /* 0x0000000203047825 */ /* 0x000fe400078e0232 */
[----:B------:R-:W4:Y:S01]  /*606a0*/  LDL R3, [R1+0xe8] ;  /* 0x0000e80001037983 */ /* 0x000f220000100800 */
[----:B0-----:R-:W-:Y:S01]  /*606b0*/  PRMT R6, R6, 0x7632, R6 ;  /* 0x0000763206067816 */ /* 0x001fe20000000006 */
[----:B------:R-:W-:-:S04]  /*606c0*/  IMAD.WIDE R28, R0, 0x2, R8 ;  /* 0x00000002001c7825 */ /* 0x000fc800078e0208 */
[----:B------:R0:W-:Y:S02]  /*606d0*/  @P0 STG.E.U16 [R4.64], R6 ;  /* 0x0000000604000986 */ /* 0x0001e4000c101506 */
[----:B0-----:R-:W-:Y:S01]  /*606e0*/  IMAD.WIDE R4, R0, 0x2, R10 ;  /* 0x0000000200047825 */ /* 0x001fe200078e020a */
[----:B--2---:R-:W-:-:S13]  /*606f0*/  ISETP.LT.AND P2, PT, R54, c[0x0][0x178], !P1 ;  /* 0x00005e0036007a0c */ /* 0x004fda0004f41270 */
[----:B------:R-:W-:Y:S04]  /*60700*/  @P2 STG.E.U16 [R28.64], R36 ;  /* 0x000000241c002986 */ /* 0x000fe8000c101506 */
[----:B------:R-:W-:Y:S01]  /*60710*/  @P4 STG.E.U16 [R4.64], R18 ;  /* 0x0000001204004986 */ /* 0x000fe2000c101506 */
[----:B---3--:R-:W-:-:S03]  /*60720*/  ISETP.LT.AND P2, PT, R38, c[0x0][0x178], !P1 ;  /* 0x00005e0026007a0c */ /* 0x008fc60004f41270 */
[----:B------:R0:W-:Y:S04]  /*60730*/  STL [R1+0x2d0c], R38 ;  /* 0x002d0c2601007387 */ /* 0x0001e80000100800 */
[----:B0-----:R-:W2:Y:S04]  /*60740*/  LDL R38, [R1+0x98] ;  /* 0x0000980001267983 */ /* 0x001ea80000100800 */
[----:B------:R-:W3:Y:S04]  /*60750*/  LDL.LU R18, [R1+0x2d18] ;  /* 0x002d180001127983 */ /* 0x000ee80000300800 */
[----:B------:R-:W2:Y:S01]  /*60760*/  LDL R4, [R1+0x158] ;  /* 0x0001580001047983 */ /* 0x000ea20000100800 */
[----:B------:R-:W-:-:S02]  /*60770*/  ISETP.LT.AND P3, PT, R57, c[0x0][0x178], !P1 ;  /* 0x00005e0039007a0c */ /* 0x000fc40004f61270 */
[----:B------:R-:W-:Y:S01]  /*60780*/  ISETP.LT.AND P5, PT, R59, c[0x0][0x178], !P1 ;  /* 0x00005e003b007a0c */ /* 0x000fe20004fa1270 */
[C---:B------:R-:W-:Y:S01]  /*60790*/  IMAD.WIDE R28, R0.reuse, 0x2, R12 ;  /* 0x00000002001c7825 */ /* 0x040fe200078e020c */
[----:B------:R-:W3:Y:S03]  /*607a0*/  LDL R5, [R1+0x128] ;  /* 0x0001280001057983 */ /* 0x000ee60000100800 */
[----:B------:R-:W-:-:S06]  /*607b0*/  IMAD.WIDE R32, R0, 0x2, R14 ;  /* 0x0000000200207825 */ /* 0x000fcc00078e020e */
[----:B------:R0:W-:Y:S04]  /*607c0*/  @P3 STG.E.U16 [R28.64], R19 ;  /* 0x000000131c003986 */ /* 0x0001e8000c101506 */
[----:B0-----:R-:W3:Y:S04]  /*607d0*/  LDL.LU R19, [R1+0x2d14] ;  /* 0x002d140001137983 */ /* 0x001ee80000300800 */
[----:B------:R-:W4:Y:S04]  /*607e0*/  LDL R29, [R1+0x18bc] ;  /* 0x0018bc00011d7983 */ /* 0x000f280000100800 */
[----:B--2---:R0:W-:Y:S04]  /*607f0*/  @P5 STG.E.U16 [R32.64], R4 ;  /* 0x0000000420005986 */ /* 0x0041e8000c101506 */
[----:B0-----:R-:W2:Y:S01]  /*60800*/  LDL R32, [R1+0x118] ;  /* 0x0001180001207983 */ /* 0x001ea20000100800 */
[----:B------:R-:W-:-:S02]  /*60810*/  ISETP.LT.AND P6, PT, R58, c[0x0][0x178], !P1 ;  /* 0x00005e003a007a0c */ /* 0x000fc40004fc1270 */
[----:B------:R-:W-:Y:S01]  /*60820*/  ISETP.LT.AND P0, PT, R37, c[0x0][0x178], !P1 ;  /* 0x00005e0025007a0c */ /* 0x000fe20004f01270 */
[----:B------:R-:W-:Y:S01]  /*60830*/  IMAD.WIDE R36, R0, 0x2, R16 ;  /* 0x0000000200247825 */ /* 0x000fe200078e0210 */
[----:B------:R-:W-:Y:S01]  /*60840*/  ISETP.LT.AND P3, PT, R60, c[0x0][0x178], !P1 ;  /* 0x00005e003c007a0c */ /* 0x000fe20004f61270 */
[----:B------:R-:W2:Y:S08]  /*60850*/  LDL.LU R33, [R1+0x29d8] ;  /* 0x0029d80001217983 */ /* 0x000eb00000300800 */
[----:B---3--:R0:W-:Y:S01]  /*60860*/  @P6 STG.E.U16 [R36.64], R5 ;  /* 0x0000000524006986 */ /* 0x0081e2000c101506 */
[----:B----4-:R-:W-:Y:S01]  /*60870*/  ISETP.LT.AND P4, PT, R29, c[0x0][0x178], !P1 ;  /* 0x00005e001d007a0c */ /* 0x010fe20004f81270 */
[----:B------:R-:W-:-:S04]  /*60880*/  IMAD.WIDE R28, R0, 0x2, R20 ;  /* 0x00000002001c7825 */ /* 0x000fc800078e0214 */
[C---:B0-----:R-:W-:Y:S01]  /*60890*/  IMAD.WIDE R4, R0.reuse, 0x2, R18 ;  /* 0x0000000200047825 */ /* 0x041fe200078e0212 */
[----:B------:R-:W3:Y:S04]  /*608a0*/  LDL R37, [R1+0x2968] ;  /* 0x0029680001257983 */ /* 0x000ee80000100800 */
[----:B--2---:R0:W-:Y:S04]  /*608b0*/  @P0 STG.E.U16 [R4.64], R32 ;  /* 0x0000002004000986 */ /* 0x0041e8000c101506 */
[----:B------:R1:W-:Y:S01]  /*608c0*/  @P2 STG.E.U16 [R28.64], R3 ;  /* 0x000000031c002986 */ /* 0x0003e2000c101506 */
[----:B0-----:R-:W-:-:S03]  /*608d0*/  IMAD.WIDE R4, R0, 0x2, R22 ;  /* 0x0000000200047825 */ /* 0x001fc600078e0216 */
[----:B-1----:R-:W2:Y:S04]  /*608e0*/  LDL.LU R3, [R1+0x29dc] ;  /* 0x0029dc0001037983 */ /* 0x002ea80000300800 */
[----:B------:R0:W-:Y:S04]  /*608f0*/  @P3 STG.E.U16 [R4.64], R55 ;  /* 0x0000003704003986 */ /* 0x0001e8000c101506 */
[----:B0-----:R-:W4:Y:S04]  /*60900*/  LDL.LU R55, [R1+0x2d10] ;  /* 0x002d100001377983 */ /* 0x001f280000300800 */
[----:B------:R-:W2:Y:S04]  /*60910*/  LDL R4, [R1+0xf8] ;  /* 0x0000f80001047983 */ /* 0x000ea80000100800 */
[----:B------:R-:W4:Y:S01]  /*60920*/  LDL R5, [R1+0xa8] ;  /* 0x0000a80001057983 */ /* 0x000f220000100800 */
[----:B------:R-:W-:-:S02]  /*60930*/  ISETP.LT.AND P5, PT, R56, c[0x0][0x178], !P1 ;  /* 0x00005e0038007a0c */ /* 0x000fc40004fa1270 */
[----:B---3--:R-:W-:Y:S01]  /*60940*/  ISETP.LT.AND P6, PT, R37, c[0x0][0x178], !P1 ;  /* 0x00005e0025007a0c */ /* 0x008fe20004fc1270 */
[----:B------:R-:W-:Y:S01]  /*60950*/  IMAD.WIDE R28, R0, 0x2, R24 ;  /* 0x00000002001c7825 */ /* 0x000fe200078e0218 */
[----:B------:R-:W-:-:S03]  /*60960*/  ISETP.GE.AND P0, PT, R33, c[0x0][0x17c], PT ;  /* 0x00005f0021007a0c */ /* 0x000fc60003f06270 */
[----:B------:R-:W-:-:S04]  /*60970*/  IMAD.WIDE R32, R0, 0x2, R26 ;  /* 0x0000000200207825 */ /* 0x000fc800078e021a */
[----:B------:R-:W-:Y:S01]  /*60980*/  IMAD.WIDE R36, R0, 0x2, R40 ;  /* 0x0000000200247825 */ /* 0x000fe200078e0228 */
[----:B--2---:R-:W-:Y:S04]  /*60990*/  @P4 STG.E.U16 [R28.64], R4 ;  /* 0x000000041c004986 */ /* 0x004fe8000c101506 */
[----:B----4-:R-:W-:Y:S01]  /*609a0*/  @P5 STG.E.U16 [R32.64], R5 ;  /* 0x0000000520005986 */ /* 0x010fe2000c101506 */
[----:B------:R-:W-:-:S03]  /*609b0*/  ISETP.LT.AND P4, PT, R35, c[0x0][0x178], !P1 ;  /* 0x00005e0023007a0c */ /* 0x000fc60004f81270 */
[----:B------:R0:W-:Y:S01]  /*609c0*/  @P6 STG.E.U16 [R36.64], R38 ;  /* 0x0000002624006986 */ /* 0x0001e2000c101506 */
[----:B------:R-:W-:-:S03]  /*609d0*/  ISETP.LT.AND P6, PT, R31, c[0x0][0x178], !P1 ;  /* 0x00005e001f007a0c */ /* 0x000fc60004fc1270 */
[----:B0-----:R-:W2:Y:S04]  /*609e0*/  LDL.LU R36, [R1+0x158] ;  /* 0x0001580001247983 */ /* 0x001ea80000300800 */
[----:B------:R-:W3:Y:S04]  /*609f0*/  LDL.LU R37, [R1+0x128] ;  /* 0x0001280001257983 */ /* 0x000ee80000300800 */
[----:B------:R0:W-:Y:S04]  /*60a00*/  STL [R1+0x2d04], R35 ;  /* 0x002d042301007387 */ /* 0x0001e80000100800 */
[----:B0-----:R-:W4:Y:S04]  /*60a10*/  LDL.LU R35, [R1+0x88] ;  /* 0x0000880001237983 */ /* 0x001f280000300800 */
[----:B------:R0:W-:Y:S04]  /*60a20*/  STL [R1+0x2d08], R31 ;  /* 0x002d081f01007387 */ /* 0x0001e80000100800 */
[----:B0-----:R-:W2:Y:S01]  /*60a30*/  LDL.LU R31, [R1+0xb8] ;  /* 0x0000b800011f7983 */ /* 0x001ea20000300800 */
[----:B------:R-:W-:-:S02]  /*60a40*/  ISETP.LT.AND P2, PT, R61, c[0x0][0x178], !P1 ;  /* 0x00005e003d007a0c */ /* 0x000fc40004f41270 */
[----:B------:R-:W-:Y:S01]  /*60a50*/  ISETP.LT.AND P3, PT, R2, c[0x0][0x178], !P1 ;  /* 0x00005e0002007a0c */ /* 0x000fe20004f61270 */
[C---:B------:R-:W-:Y:S01]  /*60a60*/  IMAD.WIDE R28, R0.reuse, 0x2, R42 ;  /* 0x00000002001c7825 */ /* 0x040fe200078e022a */
[----:B------:R-:W-:Y:S01]  /*60a70*/  ISETP.LT.AND P5, PT, R39, c[0x0][0x178], !P1 ;  /* 0x00005e0027007a0c */ /* 0x000fe20004fa1270 */
[----:B------:R-:W3:Y:S02]  /*60a80*/  LDL R38, [R1+0x2950] ;  /* 0x0029500001267983 */ /* 0x000ee40000100800 */
[----:B------:R-:W-:-:S06]  /*60a90*/  IMAD.WIDE R4, R0, 0x2, R44 ;  /* 0x0000000200047825 */ /* 0x000fcc00078e022c */
[----:B--2---:R0:W-:Y:S04]  /*60aa0*/  @P2 STG.E.U16 [R28.64], R31 ;  /* 0x0000001f1c002986 */ /* 0x0041e8000c101506 */
[----:B----4-:R1:W-:Y:S01]  /*60ab0*/  @P3 STG.E.U16 [R4.64], R35 ;  /* 0x0000002304003986 */ /* 0x0103e2000c101506 */
[----:B0-----:R-:W-:-:S04]  /*60ac0*/  IMAD.WIDE R28, R0, 0x2, R46 ;  /* 0x00000002001c7825 */ /* 0x001fc800078e022e */
[----:B-1----:R-:W-:Y:S01]  /*60ad0*/  IMAD.WIDE R4, R0, 0x2, R48 ;  /* 0x0000000200047825 */ /* 0x002fe200078e0230 */
[----:B------:R0:W-:Y:S04]  /*60ae0*/  @P5 STG.E.U16 [R28.64], R52 ;  /* 0x000000341c005986 */ /* 0x0001e8000c101506 */
[----:B------:R1:W-:Y:S04]  /*60af0*/  @P6 STG.E.U16 [R4.64], R53 ;  /* 0x0000003504006986 */ /* 0x0003e8000c101506 */
[----:B0-----:R-:W2:Y:S04]  /*60b00*/  LDL.LU R29, [R1+0x238] ;  /* 0x00023800011d7983 */ /* 0x001ea80000300800 */
[----:B-1----:R-:W4:Y:S04]  /*60b10*/  LDL.LU R4, [R1+0x1d8] ;  /* 0x0001d80001047983 */ /* 0x002f280000300800 */
[----:B------:R-:W3:Y:S01]  /*60b20*/  LDL.LU R5, [R1+0x198] ;  /* 0x0001980001057983 */ /* 0x000ee20000300800 */
[----:B------:R-:W-:-:S02]  /*60b30*/  ISETP.LT.AND P2, PT, R54, c[0x0][0x178], !P0 ;  /* 0x00005e0036007a0c */ /* 0x000fc40004741270 */
[----:B------:R-:W-:Y:S02]  /*60b40*/  ISETP.GE.AND P1, PT, R3, c[0x0][0x17c], PT ;  /* 0x00005f0003007a0c */ /* 0x000fe40003f26270 */
[C---:B------:R-:W-:Y:S01]  /*60b50*/  IADD3 R3, R0.reuse, c[0x0][0x198], RZ ;  /* 0x0000660000037a10 */ /* 0x040fe20007ffe0ff */
[----:B------:R-:W-:Y:S01]  /*60b60*/  IMAD.WIDE R32, R0, 0x2, R50 ;  /* 0x0000000200207825 */ /* 0x000fe200078e0232 */
[----:B------:R-:W-:Y:S02]  /*60b70*/  ISETP.LT.AND P5, PT, R7, c[0x0][0x178], !P0 ;  /* 0x00005e0007007a0c */ /* 0x000fe400047a1270 */
[----:B------:R-:W-:Y:S02]  /*60b80*/  ISETP.LT.AND P3, PT, R57, c[0x0][0x178], !P0 ;  /* 0x00005e0039007a0c */ /* 0x000fe40004761270 */
[----:B------:R-:W-:Y:S01]  /*60b90*/  @P4 STG.E.U16 [R32.64], R55 ;  /* 0x0000003720004986 */ /* 0x000fe2000c101506 */
[----:B--2---:R-:W-:Y:S01]  /*60ba0*/  PRMT R0, R29, 0x7632, R0 ;  /* 0x000076321d007816 */ /* 0x004fe20000000000 */
[----:B------:R-:W-:-:S05]  /*60bb0*/  IMAD.WIDE R28, R3, 0x2, R8 ;  /* 0x00000002031c7825 */ /* 0x000fca00078e0208 */
[----:B------:R4:W-:Y:S01]  /*60bc0*/  @P2 STG.E.U16 [R28.64], R0 ;  /* 0x000000001c002986 */ /* 0x0009e2000c101506 */
[----:B---3--:R-:W-:Y:S02]  /*60bd0*/  PRMT R6, R5, 0x7632, R6 ;  /* 0x0000763205067816 */ /* 0x008fe40000000006 */
[----:B----4-:R-:W-:Y:S01]  /*60be0*/  PRMT R0, R4, 0x7632, R0 ;  /* 0x0000763204007816 */ /* 0x010fe20000000000 */
[----:B------:R-:W-:-:S04]  /*60bf0*/  IMAD.WIDE R4, R3, 0x2, R10 ;  /* 0x0000000203047825 */ /* 0x000fc800078e020a */
[----:B------:R-:W-:Y:S01]  /*60c00*/  IMAD.WIDE R28, R3, 0x2, R12 ;  /* 0x00000002031c7825 */ /* 0x000fe200078e020c */
[----:B------:R0:W-:Y:S04]  /*60c10*/  @P5 STG.E.U16 [R4.64], R0 ;  /* 0x0000000004005986 */ /* 0x0001e8000c101506 */
[----:B------:R1:W-:Y:S04]  /*60c20*/  @P3 STG.E.U16 [R28.64], R6 ;  /* 0x000000061c003986 */ /* 0x0003e8000c101506 */
[----:B0-----:R-:W2:Y:S04]  /*60c30*/  LDL R4, [R1+0x18bc] ;  /* 0x0018bc0001047983 */ /* 0x001ea80000100800 */
[----:B------:R-:W3:Y:S04]  /*60c40*/  LDL.LU R5, [R1+0xd8] ;  /* 0x0000d80001057983 */ /* 0x000ee80000300800 */
[----:B-1----:R-:W4:Y:S01]  /*60c50*/  LDL.LU R28, [R1+0x118] ;  /* 0x00011800011c7983 */ /* 0x002f220000300800 */
[----:B------:R-:W-:-:S02]  /*60c60*/  ISETP.LT.AND P4, PT, R59, c[0x0][0x178], !P0 ;  /* 0x00005e003b007a0c */ /* 0x000fc40004781270 */
[----:B------:R-:W-:Y:S01]  /*60c70*/  ISETP.LT.AND P2, PT, R58, c[0x0][0x178], !P0 ;  /* 0x00005e003a007a0c */ /* 0x000fe20004741270 */
[----:B------:R-:W-:Y:S01]  /*60c80*/  IMAD.WIDE R32, R3, 0x2, R14 ;  /* 0x0000000203207825 */ /* 0x000fe200078e020e */
[----:B------:R-:W-:Y:S01]  /*60c90*/  ISETP.LT.AND P3, PT, R38, c[0x0][0x178], !P0 ;  /* 0x00005e0026007a0c */ /* 0x000fe20004761270 */
[----:B------:R-:W2:Y:S01]  /*60ca0*/  LDL.LU R29, [R1+0xe8] ;  /* 0x0000e800011d7983 */ /* 0x000ea20000300800 */
[----:B------:R-:W-:Y:S02]  /*60cb0*/  PRMT R30, R36, 0x7632, R30 ;  /* 0x00007632241e7816 */ /* 0x000fe4000000001e */
[----:B------:R-:W-:Y:S01]  /*60cc0*/  PRMT R34, R37, 0x7632, R34 ;  /* 0x0000763225227816 */ /* 0x000fe20000000022 */
[C---:B------:R-:W-:Y:S01]  /*60cd0*/  IMAD.WIDE R36, R3.reuse, 0x2, R16 ;  /* 0x0000000203247825 */ /* 0x040fe200078e0210 */
[----:B------:R-:W2:Y:S04]  /*60ce0*/  LDL.LU R38, [R1+0x2d0c] ;  /* 0x002d0c0001267983 */ /* 0x000ea80000300800 */
[----:B------:R0:W-:Y:S04]  /*60cf0*/  @P4 STG.E.U16 [R32.64], R30 ;  /* 0x0000001e20004986 */ /* 0x0001e8000c101506 */
[----:B------:R1:W-:Y:S01]  /*60d00*/  @P2 STG.E.U16 [R36.64], R34 ;  /* 0x0000002224002986 */ /* 0x0003e2000c101506 */
[----:B0-----:R-:W-:-:S03]  /*60d10*/  IMAD.WIDE R32, R3, 0x2, R18 ;  /* 0x0000000203207825 */ /* 0x001fc600078e0212 */
[----:B-1----:R-:W3:Y:S04]  /*60d20*/  LDL R36, [R1+0x2968] ;  /* 0x0029680001247983 */ /* 0x002ee80000100800 */
[----:B------:R-:W3:Y:S01]  /*60d30*/  LDL.LU R37, [R1+0x98] ;  /* 0x0000980001257983 */ /* 0x000ee20000300800 */
[----:B----4-:R-:W-:-:S05]  /*60d40*/  PRMT R30, R28, 0x7632, R30 ;  /* 0x000076321c1e7816 */ /* 0x010fca000000001e */
[----:B------:R0:W-:Y:S04]  /*60d50*/  @P3 STG.E.U16 [R32.64], R30 ;  /* 0x0000001e20003986 */ /* 0x0001e8000c101506 */
[----:B0-----:R-:W4:Y:S01]  /*60d60*/  LDL.LU R33, [R1+0xf8] ;  /* 0x0000f80001217983 */ /* 0x001f220000300800 */
[----:B--2---:R-:W-:Y:S02]  /*60d70*/  ISETP.LT.AND P6, PT, R38, c[0x0][0x178], !P0 ;  /* 0x00005e0026007a0c */ /* 0x004fe400047c1270 */
[----:B------:R-:W-:Y:S01]  /*60d80*/  ISETP.LT.AND P5, PT, R60, c[0x0][0x178], !P0 ;  /* 0x00005e003c007a0c */ /* 0x000fe200047a1270 */
[----:B------:R-:W-:Y:S01]  /*60d90*/  STL [R1+0x2d00], R25 ;  /* 0x002d001901007387 */ /* 0x000fe20000100800 */
[----:B------:R-:W-:Y:S01]  /*60da0*/  PRMT R0, R29, 0x7632, R0 ;  /* 0x000076321d007816 */ /* 0x000fe20000000000 */
[----:B------:R-:W-:Y:S01]  /*60db0*/  IMAD.WIDE R28, R3, 0x2, R20 ;  /* 0x00000002031c7825 */ /* 0x000fe200078e0214 */
[----:B------:R-:W-:-:S02]  /*60dc0*/  ISETP.LT.AND P4, PT, R4, c[0x0][0x178], !P0 ;  /* 0x00005e0004007a0c */ /* 0x000fc40004781270 */
[----:B---3--:R-:W-:Y:S01]  /*60dd0*/  PRMT R6, R5, 0x7632, R6 ;  /* 0x0000763205067816 */ /* 0x008fe20000000006 */
[----:B------:R-:W-:-:S04]  /*60de0*/  IMAD.WIDE R4, R3, 0x2, R22 ;  /* 0x0000000203047825 */ /* 0x000fc800078e0216 */
[----:B------:R-:W-:Y:S04]  /*60df0*/  @P6 STG.E.U16 [R28.64], R0 ;  /* 0x000000001c006986 */ /* 0x000fe8000c101506 */
[----:B------:R0:W-:Y:S02]  /*60e00*/  @P5 STG.E.U16 [R4.64], R6 ;  /* 0x0000000604005986 */ /* 0x0001e4000c101506 */
[----:B0-----:R-:W-:Y:S02]  /*60e10*/  PRMT R6, R31, 0x7632, R6 ;  /* 0x000076321f067816 */ /* 0x001fe40000000006 */
[----:B----4-:R-:W-:Y:S01]  /*60e20*/  PRMT R30, R33, 0x7632, R30 ;  /* 0x00007632211e7816 */ /* 0x010fe2000000001e */
[----:B------:R-:W-:Y:S02]  /*60e30*/  IMAD.WIDE R32, R3, 0x2, R24 ;  /* 0x0000000203207825 */ /* 0x000fe400078e0218 */
[----:B------:R-:W2:Y:S04]  /*60e40*/  LDL.LU R25, [R1+0xa8] ;  /* 0x0000a80001197983 */ /* 0x000ea80000300800 */
[----:B------:R-:W-:Y:S04]  /*60e50*/  STL [R1+0x2cfc], R26 ;  /* 0x002cfc1a01007387 */ /* 0x000fe80000100800 */
[----:B------:R-:W-:Y:S04]  /*60e60*/  STL [R1+0x2cf8], R27 ;  /* 0x002cf81b01007387 */ /* 0x000fe80000100800 */
[----:B------:R-:W3:Y:S01]  /*60e70*/  LDL.LU R31, [R1+0x2d08] ;  /* 0x002d0800011f7983 */ /* 0x000ee20000300800 */
[----:B------:R-:W-:-:S02]  /*60e80*/  ISETP.LT.AND P2, PT, R56, c[0x0][0x178], !P0 ;  /* 0x00005e0038007a0c */ /* 0x000fc40004741270 */
[----:B------:R-:W-:Y:S01]  /*60e90*/  ISETP.LT.AND P5, PT, R36, c[0x0][0x178], !P0 ;  /* 0x00005e0024007a0c */ /* 0x000fe200047a1270 */
[----:B------:R0:W-:Y:S01]  /*60ea0*/  @P4 STG.E.U16 [R32.64], R30 ;  /* 0x0000001e20004986 */ /* 0x0001e2000c101506 */
[----:B------:R-:W-:Y:S01]  /*60eb0*/  ISETP.LT.AND P4, PT, R61, c[0x0][0x178], !P0 ;  /* 0x00005e003d007a0c */ /* 0x000fe20004781270 */
[----:B------:R-:W-:Y:S01]  /*60ec0*/  IMAD.WIDE R4, R3, 0x2, R26 ;  /* 0x0000000203047825 */ /* 0x000fe200078e021a */
[----:B------:R-:W-:-:S03]  /*60ed0*/  ISETP.LT.AND P3, PT, R2, c[0x0][0x178], !P0 ;  /* 0x00005e0002007a0c */ /* 0x000fc60004761270 */
[----:B------:R-:W-:Y:S01]  /*60ee0*/  IMAD.WIDE R28, R3, 0x2, R42 ;  /* 0x00000002031c7825 */ /* 0x000fe200078e022a */
[----:B0-----:R-:W-:Y:S02]  /*60ef0*/  PRMT R30, R35, 0x7632, R30 ;  /* 0x00007632231e7816 */ /* 0x001fe4000000001e */
[----:B------:R-:W4:Y:S01]  /*60f00*/  LDL.LU R35, [R1+0x2d04] ;  /* 0x002d040001237983 */ /* 0x000f220000300800 */
[----:B------:R-:W-:Y:S01]  /*60f10*/  IMAD.WIDE R32, R3, 0x2, R44 ;  /* 0x0000000203207825 */ /* 0x000fe200078e022c */
[----:B------:R-:W-:Y:S02]  /*60f20*/  PRMT R34, R52, 0x7632, R34 ;  /* 0x0000763234227816 */ /* 0x000fe40000000022 */
[----:B------:R-:W4:Y:S01]  /*60f30*/  LDL R52, [R1+0x298] ;  /* 0x0002980001347983 */ /* 0x000f220000100800 */
[----:B------:R-:W-:-:S03]  /*60f40*/  ISETP.LT.AND P6, PT, R54, c[0x0][0x178], !P1 ;  /* 0x00005e0036007a0c */ /* 0x000fc60004fc1270 */
[----:B------:R-:W-:Y:S01]  /*60f50*/  STL [R1+0x2cf0], R34 ;  /* 0x002cf02201007387 */ /* 0x000fe20000100800 */
[----:B--2---:R-:W-:-:S05]  /*60f60*/  PRMT R0, R25, 0x7632, R0 ;  /* 0x0000763219007816 */ /* 0x004fca0000000000 */
[----:B------:R0:W-:Y:S01]  /*60f70*/  @P2 STG.E.U16 [R4.64], R0 ;  /* 0x0000000004002986 */ /* 0x0001e2000c101506 */
[----:B------:R-:W-:Y:S02]  /*60f80*/  ISETP.LT.AND P2, PT, R39, c[0x0][0x178], !P0 ;  /* 0x00005e0027007a0c */ /* 0x000fe40004741270 */
[----:B0-----:R-:W-:Y:S01]  /*60f90*/  PRMT R0, R37, 0x7632, R0 ;  /* 0x0000763225007816 */ /* 0x001fe20000000000 */
[----:B------:R-:W-:-:S05]  /*60fa0*/  IMAD.WIDE R4, R3, 0x2, R40 ;  /* 0x0000000203047825 */ /* 0x000fca00078e0228 */
[----:B------:R0:W-:Y:S04]  /*60fb0*/  @P5 STG.E.U16 [R4.64], R0 ;  /* 0x0000000004005986 */ /* 0x0001e8000c101506 */
[----:B------:R1:W-:Y:S01]  /*60fc0*/  @P4 STG.E.U16 [R28.64], R6 ;  /* 0x000000061c004986 */ /* 0x0003e2000c101506 */
[----:B---3--:R-:W-:Y:S01]  /*60fd0*/  ISETP.LT.AND P4, PT, R31, c[0x0][0x178], !P0 ;  /* 0x00005e001f007a0c */ /* 0x008fe20004781270 */
[C---:B------:R-:W-:Y:S02]  /*60fe0*/  IMAD.WIDE R36, R3.reuse, 0x2, R46 ;  /* 0x0000000203247825 */ /* 0x040fe400078e022e */
[----:B------:R2:W-:Y:S02]  /*60ff0*/  @P3 STG.E.U16 [R32.64], R30 ;  /* 0x0000001e20003986 */ /* 0x0005e4000c101506 */
[----:B0-----:R-:W-:-:S02]  /*61000*/  IMAD.WIDE R4, R3, 0x2, R48 ;  /* 0x0000000203047825 */ /* 0x001fc400078e0230 */
[----:B------:R0:W-:Y:S01]  /*61010*/  @P2 STG.E.U16 [R36.64], R34 ;  /* 0x0000002224002986 */ /* 0x0001e2000c101506 */
[----:B-1----:R-:W-:Y:S02]  /*61020*/  PRMT R6, R53, 0x7632, R6 ;  /* 0x0000763235067816 */ /* 0x002fe40000000006 */
[----:B--2---:R-:W-:-:S03]  /*61030*/  PRMT R30, R55, 0x7632, R30 ;  /* 0x00007632371e7816 */ /* 0x004fc6000000001e */
[----:B------:R-:W-:Y:S04]  /*61040*/  @P4 STG.E.U16 [R4.64], R6 ;  /* 0x0000000604004986 */ /* 0x000fe8000c101506 */
[----:B0-----:R-:W2:Y:S04]  /*61050*/  LDL R34, [R1+0x18bc] ;  /* 0x0018bc0001227983 */ /* 0x001ea80000100800 */
[----:B------:R0:W-:Y:S04]  /*61060*/  STL [R1+0x2cf4], R54 ;  /* 0x002cf43601007387 */ /* 0x0001e80000100800 */
[----:B------:R-:W3:Y:S04]  /*61070*/  LDL R25, [R1+0x288] ;  /* 0x0002880001197983 */ /* 0x000ee80000100800 */
[----:B------:R-:W2:Y:S04]  /*61080*/  LDL R26, [R1+0x268] ;  /* 0x00026800011a7983 */ /* 0x000ea80000100800 */
[----:B0-----:R-:W2:Y:S04]  /*61090*/  LDL R54, [R1+0x2950] ;  /* 0x0029500001367983 */ /* 0x001ea80000100800 */
[----:B------:R-:W3:Y:S04]  /*610a0*/  LDL R27, [R1+0x278] ;  /* 0x00027800011b7983 */ /* 0x000ee80000100800 */
[----:B------:R-:W3:Y:S04]  /*610b0*/  LDL R53, [R1+0x1e8] ;  /* 0x0001e80001357983 */ /* 0x000ee80000100800 */
[----:B------:R-:W3:Y:S04]  /*610c0*/  LDL.LU R55, [R1+0x248] ;  /* 0x0002480001377983 */ /* 0x000ee80000300800 */
[----:B------:R-:W3:Y:S04]  /*610d0*/  LDL R4, [R1+0x378] ;  /* 0x0003780001047983 */ /* 0x000ee80000100800 */
[----:B------:R-:W3:Y:S01]  /*610e0*/  LDL R5, [R1+0x368] ;  /* 0x0003680001057983 */ /* 0x000ee20000100800 */
[C---:B------:R-:W-:Y:S01]  /*610f0*/  IADD3 R0, R3.reuse, c[0x0][0x198], RZ ;  /* 0x0000660003007a10 */ /* 0x040fe20007ffe0ff */
[----:B------:R-:W-:-:S02]  /*61100*/  IMAD.WIDE R28, R3, 0x2, R50 ;  /* 0x00000002031c7825 */ /* 0x000fc400078e0232 */
[----:B------:R-:W3:Y:S01]  /*61110*/  LDL R3, [R1+0x2a8] ;  /* 0x0002a80001037983 */ /* 0x000ee20000100800 */
[----:B----4-:R-:W-:Y:S02]  /*61120*/  ISETP.LT.AND P3, PT, R35, c[0x0][0x178], !P0 ;  /* 0x00005e0023007a0c */ /* 0x010fe40004761270 */
[----:B------:R-:W-:Y:S01]  /*61130*/  ISETP.LT.AND P5, PT, R7, c[0x0][0x178], !P1 ;  /* 0x00005e0007007a0c */ /* 0x000fe20004fa1270 */
[C---:B------:R-:W-:Y:S01]  /*61140*/  IMAD.WIDE R32, R0.reuse, 0x2, R8 ;  /* 0x0000000200207825 */ /* 0x040fe200078e0208 */
[----:B------:R-:W-:Y:S02]  /*61150*/  ISETP.LT.AND P0, PT, R57, c[0x0][0x178], !P1 ;  /* 0x00005e0039007a0c */ /* 0x000fe40004f01270 */
[----:B------:R-:W-:Y:S01]  /*61160*/  ISETP.LT.AND P2, PT, R59, c[0x0][0x178], !P1 ;  /* 0x00005e003b007a0c */ /* 0x000fe20004f41270 */
[----:B------:R-:W-:-:S06]  /*61170*/  IMAD.WIDE R36, R0, 0x2, R10 ;  /* 0x0000000200247825 */ /* 0x000fcc00078e020a */
[----:B------:R0:W-:Y:S01]  /*61180*/  @P3 STG.E.U16 [R28.64], R30 ;  /* 0x0000001e1c003986 */ /* 0x0001e2000c101506 */
[----:B------:R-:W-:Y:S01]  /*61190*/  ISETP.LT.AND P3, PT, R58, c[0x0][0x178], !P1 ;  /* 0x00005e003a007a0c */ /* 0x000fe20004f61270 */
[----:B0-----:R-:W-:Y:S01]  /*611a0*/  IMAD.WIDE R28, R0, 0x2, R14 ;  /* 0x00000002001c7825 */ /* 0x001fe200078e020e */
[----:B--2---:R-:W-:Y:S02]  /*611b0*/  ISETP.LT.AND P4, PT, R54, c[0x0][0x178], !P1 ;  /* 0x00005e0036007a0c */ /* 0x004fe40004f81270 */
[----:B------:R-:W2:Y:S04]  /*611c0*/  LDL R54, [R1+0x1f8] ;  /* 0x0001f80001367983 */ /* 0x000ea80000100800 */
[----:B---3--:R-:W-:Y:S04]  /*611d0*/  @P6 STG.E.U16 [R32.64], R4 ;  /* 0x0000000420006986 */ /* 0x008fe8000c101506 */
[----:B------:R0:W-:Y:S01]  /*611e0*/  @P5 STG.E.U16 [R36.64], R5 ;  /* 0x0000000524005986 */ /* 0x0001e2000c101506 */
[----:B------:R-:W-:Y:S01]  /*611f0*/  ISETP.LT.AND P5, PT, R38, c[0x0][0x178], !P1 ;  /* 0x00005e0026007a0c */ /* 0x000fe20004fa1270 */
[----:B0-----:R-:W-:-:S04]  /*61200*/  IMAD.WIDE R4, R0, 0x2, R12 ;  /* 0x0000000200047825 */ /* 0x001fc800078e020c */
[----:B------:R-:W-:Y:S01]  /*61210*/  IMAD.WIDE R36, R0, 0x2, R16 ;  /* 0x0000000200247825 */ /* 0x000fe200078e0210 */
[----:B------:R-:W-:Y:S01]  /*61220*/  @P0 STG.E.U16 [R4.64], R3 ;  /* 0x0000000304000986 */ /* 0x000fe2000c101506 */
[----:B------:R-:W-:Y:S02]  /*61230*/  ISETP.LT.AND P0, PT, R34, c[0x0][0x178], !P1 ;  /* 0x00005e0022007a0c */ /* 0x000fe40004f01270 */
[C---:B------:R-:W-:Y:S01]  /*61240*/  IMAD.WIDE R32, R0.reuse, 0x2, R18 ;  /* 0x0000000200207825 */ /* 0x040fe200078e0212 */
[----:B------:R-:W3:Y:S04]  /*61250*/  LDL R34, [R1+0x1b8] ;  /* 0x0001b80001227983 */ /* 0x000ee80000100800 */
[----:B------:R0:W-:Y:S04]  /*61260*/  @P2 STG.E.U16 [R28.64], R52 ;  /* 0x000000341c002986 */ /* 0x0001e8000c101506 */
[----:B------:R1:W-:Y:S04]  /*61270*/  @P3 STG.E.U16 [R36.64], R25 ;  /* 0x0000001924003986 */ /* 0x0003e8000c101506 */
[----:B------:R4:W-:Y:S04]  /*61280*/  @P4 STG.E.U16 [R32.64], R26 ;  /* 0x0000001a20004986 */ /* 0x0009e8000c101506 */
[----:B0-----:R-:W2:Y:S01]  /*61290*/  LDL.LU R52, [R1+0x29e0] ;  /* 0x0029e00001347983 */ /* 0x001ea20000300800 */
[----:B------:R-:W-:-:S03]  /*612a0*/  IMAD.WIDE R28, R0, 0x2, R20 ;  /* 0x00000002001c7825 */ /* 0x000fc600078e0214 */
[----:B------:R-:W2:Y:S04]  /*612b0*/  LDL R3, [R1+0x168] ;  /* 0x0001680001037983 */ /* 0x000ea80000100800 */
[----:B-1----:R-:W2:Y:S04]  /*612c0*/  LDL.LU R25, [R1+0x2d00] ;  /* 0x002d000001197983 */ /* 0x002ea80000300800 */
[----:B----4-:R-:W4:Y:S04]  /*612d0*/  LDL.LU R26, [R1+0x2cfc] ;  /* 0x002cfc00011a7983 */ /* 0x010f280000300800 */
[----:B------:R-:W3:Y:S04]  /*612e0*/  LDL R32, [R1+0x258] ;  /* 0x0002580001207983 */ /* 0x000ee80000100800 */
[----:B------:R-:W4:Y:S04]  /*612f0*/  LDL R33, [R1+0x2968] ;  /* 0x0029680001217983 */ /* 0x000f280000100800 */
[----:B------:R0:W-:Y:S04]  /*61300*/  @P5 STG.E.U16 [R28.64], R27 ;  /* 0x0000001b1c005986 */ /* 0x0001e8000c101506 */
[----:B0-----:R-:W4:Y:S01]  /*61310*/  LDL.LU R27, [R1+0x2cf8] ;  /* 0x002cf800011b7983 */ /* 0x001f220000300800 */
[----:B------:R-:W-:Y:S01]  /*61320*/  ISETP.LT.AND P6, PT, R60, c[0x0][0x178], !P1 ;  /* 0x00005e003c007a0c */ /* 0x000fe20004fc1270 */
[----:B------:R-:W-:Y:S01]  /*61330*/  IMAD.WIDE R4, R0, 0x2, R22 ;  /* 0x0000000200047825 */ /* 0x000fe200078e0216 */
[----:B------:R-:W-:-:S03]  /*61340*/  ISETP.LT.AND P2, PT, R56, c[0x0][0x178], !P1 ;  /* 0x00005e0038007a0c */ /* 0x000fc60004f41270 */
[----:B--2---:R-:W-:-:S08]  /*61350*/  IMAD.WIDE R36, R0, 0x2, R24 ;  /* 0x0000000200247825 */ /* 0x004fd000078e0218 */
[----:B---3--:R0:W-:Y:S01]  /*61360*/  @P6 STG.E.U16 [R4.64], R32 ;  /* 0x0000002004006986 */ /* 0x0081e2000c101506 */
[----:B----4-:R-:W-:-:S03]  /*61370*/  ISETP.LT.AND P6, PT, R33, c[0x0][0x178], !P1 ;  /* 0x00005e0021007a0c */ /* 0x010fc60004fc1270 */
[----:B------:R-:W-:Y:S01]  /*61380*/  @P0 STG.E.U16 [R36.64], R53 ;  /* 0x0000003524000986 */ /* 0x000fe2000c101506 */
[----:B0-----:R-:W-:-:S05]  /*61390*/  IMAD.WIDE R4, R0, 0x2, R26 ;  /* 0x0000000200047825 */ /* 0x001fca00078e021a */
[----:B------:R0:W-:Y:S02]  /*613a0*/  @P2 STG.E.U16 [R4.64], R55 ;  /* 0x0000003704002986 */ /* 0x0001e4000c101506 */
[----:B0-----:R-:W-:-:S05]  /*613b0*/  IMAD.WIDE R4, R0, 0x2, R40 ;  /* 0x0000000200047825 */ /* 0x001fca00078e0228 */
[----:B------:R0:W-:Y:S04]  /*613c0*/  @P6 STG.E.U16 [R4.64], R54 ;  /* 0x0000003604006986 */ /* 0x0001e8000c101506 */
[----:B0-----:R-:W2:Y:S04]  /*613d0*/  LDL.LU R54, [R1+0x2cf4] ;  /* 0x002cf40001367983 */ /* 0x001ea80000300800 */
[----:B------:R-:W3:Y:S04]  /*613e0*/  LDL R4, [R1+0x1a8] ;  /* 0x0001a80001047983 */ /* 0x000ee80000100800 */
[----:B------:R-:W4:Y:S01]  /*613f0*/  LDL R5, [R1+0x178] ;  /* 0x0001780001057983 */ /* 0x000f220000100800 */
[----:B------:R-:W-:-:S02]  /*61400*/  ISETP.LT.AND P5, PT, R61, c[0x0][0x178], !P1 ;  /* 0x00005e003d007a0c */ /* 0x000fc40004fa1270 */
[----:B------:R-:W-:Y:S02]  /*61410*/  ISETP.LT.AND P4, PT, R2, c[0x0][0x178], !P1 ;  /* 0x00005e0002007a0c */ /* 0x000fe40004f81270 */
[----:B------:R-:W-:Y:S02]  /*61420*/  ISETP.LT.AND P3, PT, R39, c[0x0][0x178], !P1 ;  /* 0x00005e0027007a0c */ /* 0x000fe40004f61270 */
[----:B------:R-:W-:Y:S01]  /*61430*/  ISETP.LT.AND P0, PT, R31, c[0x0][0x178], !P1 ;  /* 0x00005e001f007a0c */ /* 0x000fe20004f01270 */
[----:B------:R-:W-:Y:S01]  /*61440*/  IMAD.WIDE R28, R0, 0x2, R42 ;  /* 0x00000002001c7825 */ /* 0x000fe200078e022a */
[----:B------:R-:W-:-:S03]  /*61450*/  ISETP.GE.AND P2, PT, R52, c[0x0][0x17c], PT ;  /* 0x00005f0034007a0c */ /* 0x000fc60003f46270 */
[C---:B------:R-:W-:Y:S02]  /*61460*/  IMAD.WIDE R32, R0.reuse, 0x2, R44 ;  /* 0x0000000200207825 */ /* 0x040fe400078e022c */
[----:B------:R0:W-:Y:S02]  /*61470*/  @P5 STG.E.U16 [R28.64], R34 ;  /* 0x000000221c005986 */ /* 0x0001e4000c101506 */
[----:B------:R-:W-:-:S04]  /*61480*/  IMAD.WIDE R36, R0, 0x2, R46 ;  /* 0x0000000200247825 */ /* 0x000fc800078e022e */
[----:B------:R-:W-:Y:S01]  /*61490*/  IMAD.WIDE R52, R0, 0x2, R48 ;  /* 0x0000000200347825 */ /* 0x000fe200078e0230 */
[----:B0-----:R-:W2:Y:S04]  /*614a0*/  LDL.LU R34, [R1+0x2cf0] ;  /* 0x002cf00001227983 */ /* 0x001ea80000300800 */
[----:B------:R-:W2:Y:S04]  /*614b0*/  LDL.LU R28, [R1+0x368] ;  /* 0x00036800011c7983 */ /* 0x000ea80000300800 */
[----:B------:R-:W2:Y:S04]  /*614c0*/  LDL.LU R29, [R1+0x2a8] ;  /* 0x0002a800011d7983 */ /* 0x000ea80000300800 */
[----:B---3--:R0:W-:Y:S04]  /*614d0*/  @P4 STG.E.U16 [R32.64], R4 ;  /* 0x0000000420004986 */ /* 0x0081e8000c101506 */
[----:B----4-:R1:W-:Y:S04]  /*614e0*/  @P3 STG.E.U16 [R36.64], R5 ;  /* 0x0000000524003986 */ /* 0x0103e8000c101506 */
[----:B------:R3:W-:Y:S04]  /*614f0*/  @P0 STG.E.U16 [R52.64], R3 ;  /* 0x0000000334000986 */ /* 0x0007e8000c101506 */
[----:B0-----:R-:W4:Y:S04]  /*61500*/  LDL.LU R33, [R1+0x378] ;  /* 0x0003780001217983 */ /* 0x001f280000300800 */
[----:B-1----:R-:W4:Y:S04]  /*61510*/  LDL.LU R36, [R1+0x288] ;  /* 0x0002880001247983 */ /* 0x002f280000300800 */
[----:B------:R-:W4:Y:S04]  /*61520*/  LDL.LU R37, [R1+0x268] ;  /* 0x0002680001257983 */ /* 0x000f280000300800 */
[----:B---3--:R-:W3:Y:S01]  /*61530*/  LDL.LU R52, [R1+0x138] ;  /* 0x0001380001347983 */ /* 0x008ee20000300800 */
[----:B------:R-:W-:-:S02]  /*61540*/  ISETP.LT.AND P1, PT, R35, c[0x0][0x178], !P1 ;  /* 0x00005e0023007a0c */ /* 0x000fc40004f21270 */
[----:B--2---:R-:W-:Y:S01]  /*61550*/  ISETP.LT.AND P6, PT, R54, c[0x0][0x178], !P2 ;  /* 0x00005e0036007a0c */ /* 0x004fe200057c1270 */
[C---:B------:R-:W-:Y:S01]  /*61560*/  IMAD.WIDE R4, R0.reuse, 0x2, R50 ;  /* 0x0000000200047825 */ /* 0x040fe200078e0232 */
[----:B------:R-:W-:Y:S01]  /*61570*/  IADD3 R3, R0, c[0x0][0x198], RZ ;  /* 0x0000660000037a10 */ /* 0x000fe20007ffe0ff */
[----:B------:R-:W2:Y:S01]  /*61580*/  LDL R53, [R1+0x2950] ;  /* 0x0029500001357983 */ /* 0x000ea20000100800 */
[----:B----4-:R-:W-:-:S07]  /*61590*/  PRMT R0, R33, 0x7632, R0 ;  /* 0x0000763221007816 */ /* 0x010fce0000000000 */
[----:B---3--:R0:W-:Y:S02]  /*615a0*/  @P1 STG.E.U16 [R4.64], R52 ;  /* 0x0000003404001986 */ /* 0x0081e4000c101506 */
[----:B0-----:R-:W-:-:S05]  /*615b0*/  IMAD.WIDE R4, R3, 0x2, R8 ;  /* 0x0000000203047825 */ /* 0x001fca00078e0208 */
[----:B------:R0:W-:Y:S04]  /*615c0*/  @P6 STG.E.U16 [R4.64], R0 ;  /* 0x0000000004006986 */ /* 0x0001e8000c101506 */
[----:B0-----:R-:W3:Y:S01]  /*615d0*/  LDL.LU R5, [R1+0x298] ;  /* 0x0002980001057983 */ /* 0x001ee20000300800 */
[----:B------:R-:W-:Y:S02]  /*615e0*/  ISETP.LT.AND P5, PT, R7, c[0x0][0x178], !P2 ;  /* 0x00005e0007007a0c */ /* 0x000fe400057a1270 */
[----:B------:R-:W-:Y:S02]  /*615f0*/  ISETP.LT.AND P0, PT, R57, c[0x0][0x178], !P2 ;  /* 0x00005e0039007a0c */ /* 0x000fe40005701270 */
[----:B------:R-:W-:Y:S02]  /*61600*/  ISETP.LT.AND P3, PT, R59, c[0x0][0x178], !P2 ;  /* 0x00005e003b007a0c */ /* 0x000fe40005761270 */
[----:B------:R-:W-:-:S02]  /*61610*/  ISETP.LT.AND P4, PT, R58, c[0x0][0x178], !P2 ;  /* 0x00005e003a007a0c */ /* 0x000fc40005781270 */
[----:B------:R-:W-:Y:S02]  /*61620*/  PRMT R6, R28, 0x7632, R6 ;  /* 0x000076321c067816 */ /* 0x000fe40000000006 */
[----:B------:R-:W-:Y:S01]  /*61630*/  PRMT R30, R29, 0x7632, R30 ;  /* 0x000076321d1e7816 */ /* 0x000fe2000000001e */
[----:B------:R-:W-:-:S04]  /*61640*/  IMAD.WIDE R28, R3, 0x2, R10 ;  /* 0x00000002031c7825 */ /* 0x000fc800078e020a */
[----:B------:R-:W-:Y:S01]  /*61650*/  IMAD.WIDE R32, R3, 0x2, R12 ;  /* 0x0000000203207825 */ /* 0x000fe200078e020c */
[----:B------:R0:W-:Y:S01]  /*61660*/  @P5 STG.E.U16 [R28.64], R6 ;  /* 0x000000061c005986 */ /* 0x0001e2000c101506 */
[----:B--2---:R-:W-:-:S03]  /*61670*/  ISETP.LT.AND P1, PT, R53, c[0x0][0x178], !P2 ;  /* 0x00005e0035007a0c */ /* 0x004fc60005721270 */
[----:B------:R1:W-:Y:S04]  /*61680*/  STL [R1+0x2cec], R53 ;  /* 0x002cec3501007387 */ /* 0x0003e80000100800 */
[----:B------:R2:W-:Y:S01]  /*61690*/  @P0 STG.E.U16 [R32.64], R30 ;  /* 0x0000001e20000986 */ /* 0x0005e2000c101506 */
[----:B0-----:R-:W-:Y:S01]  /*616a0*/  PRMT R6, R36, 0x7632, R6 ;  /* 0x0000763224067816 */ /* 0x001fe20000000006 */
[----:B------:R-:W-:Y:S02]  /*616b0*/  IMAD.WIDE R28, R3, 0x2, R16 ;  /* 0x00000002031c7825 */ /* 0x000fe400078e0210 */
[----:B-1----:R-:W4:Y:S04]  /*616c0*/  LDL.LU R53, [R1+0x1b8] ;  /* 0x0001b80001357983 */ /* 0x002f280000300800 */
[----:B------:R-:W4:Y:S01]  /*616d0*/  LDL.LU R36, [R1+0x1a8] ;  /* 0x0001a80001247983 */ /* 0x000f220000300800 */
[----:B--2---:R-:W-:-:S03]  /*616e0*/  PRMT R30, R37, 0x7632, R30 ;  /* 0x00007632251e7816 */ /* 0x004fc6000000001e */
[----:B------:R-:W2:Y:S01]  /*616f0*/  LDL.LU R37, [R1+0x178] ;  /* 0x0001780001257983 */ /* 0x000ea20000300800 */
[----:B---3--:R-:W-:Y:S01]  /*61700*/  PRMT R0, R5, 0x7632, R0 ;  /* 0x0000763205007816 */ /* 0x008fe20000000000 */
[----:B------:R-:W-:-:S05]  /*61710*/  IMAD.WIDE R4, R3, 0x2, R14 ;  /* 0x0000000203047825 */ /* 0x000fca00078e020e */
[----:B------:R0:W-:Y:S04]  /*61720*/  @P3 STG.E.U16 [R4.64], R0 ;  /* 0x0000000004003986 */ /* 0x0001e8000c101506 */
[----:B------:R1:W-:Y:S04]  /*61730*/  @P4 STG.E.U16 [R28.64], R6 ;  /* 0x000000061c004986 */ /* 0x0003e8000c101506 */
[----:B0-----:R-:W3:Y:S04]  /*61740*/  LDL.LU R4, [R1+0x258] ;  /* 0x0002580001047983 */ /* 0x001ee80000300800 */
[----:B------:R-:W2:Y:S04]  /*61750*/  LDL.LU R5, [R1+0x1e8] ;  /* 0x0001e80001057983 */ /* 0x000ea80000300800 */
[----:B-1----:R-:W2:Y:S04]  /*61760*/  LDL R28, [R1+0x18bc] ;  /* 0x0018bc00011c7983 */ /* 0x002ea80000100800 */
[----:B------:R-:W2:Y:S01]  /*61770*/  LDL.LU R29, [R1+0x278] ;  /* 0x00027800011d7983 */ /* 0x000ea20000300800 */
[----:B------:R-:W-:Y:S01]  /*61780*/  ISETP.LT.AND P0, PT, R38, c[0x0][0x178], !P2 ;  /* 0x00005e0026007a0c */ /* 0x000fe20005701270 */
[----:B------:R-:W-:Y:S01]  /*61790*/  IMAD.WIDE R32, R3, 0x2, R18 ;  /* 0x0000000203207825 */ /* 0x000fe200078e0212 */
[----:B------:R-:W-:-:S04]  /*617a0*/  ISETP.LT.AND P5, PT, R60, c[0x0][0x178], !P2 ;  /* 0x00005e003c007a0c */ /* 0x000fc800057a1270 */
[----:B------:R0:W-:Y:S02]  /*617b0*/  @P1 STG.E.U16 [R32.64], R30 ;  /* 0x0000001e20001986 */ /* 0x0001e4000c101506 */
[----:B0-----:R-:W-:Y:S01]  /*617c0*/  IMAD.WIDE R32, R3, 0x2, R20 ;  /* 0x0000000203207825 */ /* 0x001fe200078e0214 */
[----:B---3--:R-:W-:Y:S02]  /*617d0*/  PRMT R6, R4, 0x7632, R6 ;  /* 0x0000763204067816 */ /* 0x008fe40000000006 */
[----:B--2---:R-:W-:-:S05]  /*617e0*/  PRMT R30, R29, 0x7632, R30 ;  /* 0x000076321d1e7816 */ /* 0x004fca000000001e */
[----:B------:R0:W-:Y:S01]  /*617f0*/  @P0 STG.E.U16 [R32.64], R30 ;  /* 0x0000001e20000986 */ /* 0x0001e2000c101506 */
[----:B------:R-:W-:Y:S01]  /*61800*/  ISETP.LT.AND P4, PT, R28, c[0x0][0x178], !P2 ;  /* 0x00005e001c007a0c */ /* 0x000fe20005781270 */
[----:B------:R-:W-:Y:S01]  /*61810*/  IMAD.WIDE R28, R3, 0x2, R22 ;  /* 0x00000002031c7825 */ /* 0x000fe200078e0216 */
[----:B0-----:R-:W-:-:S03]  /*61820*/  PRMT R30, R55, 0x7632, R30 ;  /* 0x00007632371e7816 */ /* 0x001fc6000000001e */
[----:B------:R-:W-:Y:S01]  /*61830*/  IMAD.WIDE R32, R3, 0x2, R26 ;  /* 0x0000000203207825 */ /* 0x000fe200078e021a */
[----:B------:R-:W2:Y:S04]  /*61840*/  LDL.LU R55, [R1+0x29e4] ;  /* 0x0029e40001377983 */ /* 0x000ea80000300800 */
[----:B------:R0:W-:Y:S04]  /*61850*/  STL [R1+0x2ce8], R26 ;  /* 0x002ce81a01007387 */ /* 0x0001e80000100800 */
[----:B0-----:R-:W3:Y:S04]  /*61860*/  LDL R26, [R1+0x2968] ;  /* 0x00296800011a7983 */ /* 0x001ee80000100800 */
[----:B------:R0:W-:Y:S04]  /*61870*/  STL [R1+0x2ce4], R27 ;  /* 0x002ce41b01007387 */ /* 0x0001e80000100800 */
[----:B------:R1:W-:Y:S04]  /*61880*/  @P5 STG.E.U16 [R28.64], R6 ;  /* 0x000000061c005986 */ /* 0x0003e8000c101506 */
[----:B0-----:R-:W2:Y:S04]  /*61890*/  LDL.LU R27, [R1+0x168] ;  /* 0x00016800011b7983 */ /* 0x001ea80000300800 */
[----:B-1----:R-:W2:Y:S01]  /*618a0*/  LDL.LU R29, [R1+0x1f8] ;  /* 0x0001f800011d7983 */ /* 0x002ea20000300800 */
[----:B------:R-:W-:-:S02]  /*618b0*/  ISETP.LT.AND P3, PT, R56, c[0x0][0x178], !P2 ;  /* 0x00005e0038007a0c */ /* 0x000fc40005761270 */
[----:B------:R-:W-:Y:S01]  /*618c0*/  PRMT R0, R5, 0x7632, R0 ;  /* 0x0000763205007816 */ /* 0x000fe20000000000 */
[----:B------:R-:W-:Y:S01]  /*618d0*/  IMAD.WIDE R4, R3, 0x2, R24 ;  /* 0x0000000203047825 */ /* 0x000fe200078e0218 */
[----:B------:R-:W-:-:S04]  /*618e0*/  ISETP.LT.AND P6, PT, R61, c[0x0][0x178], !P2 ;  /* 0x00005e003d007a0c */ /* 0x000fc800057c1270 */
[----:B------:R0:W-:Y:S01]  /*618f0*/  @P4 STG.E.U16 [R4.64], R0 ;  /* 0x0000000004004986 */ /* 0x0001e2000c101506 */
[----:B------:R-:W-:Y:S02]  /*61900*/  ISETP.LT.AND P4, PT, R2, c[0x0][0x178], !P2 ;  /* 0x00005e0002007a0c */ /* 0x000fe40005781270 */
[----:B------:R-:W-:Y:S02]  /*61910*/  ISETP.LT.AND P5, PT, R31, c[0x0][0x178], !P2 ;  /* 0x00005e001f007a0c */ /* 0x000fe400057a1270 */
[----:B------:R1:W-:Y:S01]  /*61920*/  @P3 STG.E.U16 [R32.64], R30 ;  /* 0x0000001e20003986 */ /* 0x0003e2000c101506 */
[----:B------:R-:W-:Y:S02]  /*61930*/  ISETP.LT.AND P3, PT, R39, c[0x0][0x178], !P2 ;  /* 0x00005e0027007a0c */ /* 0x000fe40005761270 */
[----:B----4-:R-:W-:Y:S02]  /*61940*/  PRMT R6, R53, 0x7632, R6 ;  /* 0x0000763235067816 */ /* 0x010fe40000000006 */
[----:B------:R-:W-:Y:S01]  /*61950*/  PRMT R34, R37, 0x7632, R34 ;  /* 0x0000763225227816 */ /* 0x000fe20000000022 */
[----:B------:R-:W4:Y:S01]  /*61960*/  LDL R53, [R1+0x548] ;  /* 0x0005480001357983 */ /* 0x000f220000100800 */
[----:B0-----:R-:W-:Y:S01]  /*61970*/  IMAD.WIDE R4, R3, 0x2, R40 ;  /* 0x0000000203047825 */ /* 0x001fe200078e0228 */
[----:B-1----:R-:W-:-:S03]  /*61980*/  PRMT R30, R36, 0x7632, R30 ;  /* 0x00007632241e7816 */ /* 0x002fc6000000001e */
[----:B------:R-:W-:-:S04]  /*61990*/  IMAD.WIDE R32, R3, 0x2, R44 ;  /* 0x0000000203207825 */ /* 0x000fc800078e022c */
[----:B------:R-:W-:Y:S01]  /*619a0*/  IMAD.WIDE R36, R3, 0x2, R46 ;  /* 0x0000000203247825 */ /* 0x000fe200078e022e */
[----:B---3--:R-:W-:Y:S02]  /*619b0*/  ISETP.LT.AND P1, PT, R26, c[0x0][0x178], !P2 ;  /* 0x00005e001a007a0c */ /* 0x008fe40005721270 */
[----:B------:R-:W-:Y:S02]  /*619c0*/  ISETP.LT.AND P2, PT, R35, c[0x0][0x178], !P2 ;  /* 0x00005e0023007a0c */ /* 0x000fe40005741270 */
[----:B--2---:R-:W-:Y:S02]  /*619d0*/  ISETP.GE.AND P0, PT, R55, c[0x0][0x17c], PT ;  /* 0x00005f0037007a0c */ /* 0x004fe40003f06270 */
[----:B------:R-:W2:Y:S01]  /*619e0*/  LDL R55, [R1+0x498] ;  /* 0x0004980001377983 */ /* 0x000ea20000100800 */
[----:B------:R-:W-:Y:S01]  /*619f0*/  PRMT R0, R29, 0x7632, R0 ;  /* 0x000076321d007816 */ /* 0x000fe20000000000 */
[----:B------:R-:W-:-:S05]  /*61a00*/  IMAD.WIDE R28, R3, 0x2, R42 ;  /* 0x00000002031c7825 */ /* 0x000fca00078e022a */
[----:B------:R0:W-:Y:S04]  /*61a10*/  @P1 STG.E.U16 [R4.64], R0 ;  /* 0x0000000004001986 */ /* 0x0001e8000c101506 */
[----:B------:R1:W-:Y:S04]  /*61a20*/  @P6 STG.E.U16 [R28.64], R6 ;  /* 0x000000061c006986 */ /* 0x0003e8000c101506 */
[----:B------:R-:W-:Y:S01]  /*61a30*/  @P4 STG.E.U16 [R32.64], R30 ;  /* 0x0000001e20004986 */ /* 0x000fe2000c101506 */
[----:B0-----:R-:W-:Y:S01]  /*61a40*/  IMAD.WIDE R4, R3, 0x2, R48 ;  /* 0x0000000203047825 */ /* 0x001fe200078e0230 */
[----:B-1----:R-:W-:-:S02]  /*61a50*/  PRMT R6, R27, 0x7632, R6 ;  /* 0x000076321b067816 */ /* 0x002fc40000000006 */
[----:B------:R-:W-:Y:S04]  /*61a60*/  @P3 STG.E.U16 [R36.64], R34 ;  /* 0x0000002224003986 */ /* 0x000fe8000c101506 */
[----:B------:R0:W-:Y:S04]  /*61a70*/  @P5 STG.E.U16 [R4.64], R6 ;  /* 0x0000000604005986 */ /* 0x0001e8000c101506 */
[----:B------:R-:W3:Y:S01]  /*61a80*/  LDL R27, [R1+0x488] ;  /* 0x00048800011b7983 */ /* 0x000ee20000100800 */
[----:B0-----:R-:W-:Y:S01]  /*61a90*/  PRMT R6, R52, 0x7632, R6 ;  /* 0x0000763234067816 */ /* 0x001fe20000000006 */
[----:B------:R-:W-:-:S02]  /*61aa0*/  IMAD.WIDE R4, R3, 0x2, R50 ;  /* 0x0000000203047825 */ /* 0x000fc400078e0232 */
[----:B------:R-:W2:Y:S04]  /*61ab0*/  LDL.LU R52, [R1+0x228] ;  /* 0x0002280001347983 */ /* 0x000ea80000300800 */
[----:B------:R0:W-:Y:S04]  /*61ac0*/  @P2 STG.E.U16 [R4.64], R6 ;  /* 0x0000000604002986 */ /* 0x0001e8000c101506 */
[----:B0-----:R-:W2:Y:S01]  /*61ad0*/  LDL R4, [R1+0x538] ;  /* 0x0005380001047983 */ /* 0x001ea20000100800 */
[----:B------:R-:W-:Y:S02]  /*61ae0*/  ISETP.LT.AND P1, PT, R54, c[0x0][0x178], !P0 ;  /* 0x00005e0036007a0c */ /* 0x000fe40004721270 */
[----:B------:R-:W-:Y:S01]  /*61af0*/  IADD3 R0, R3, c[0x0][0x198], RZ ;  /* 0x0000660003007a10 */ /* 0x000fe20007ffe0ff */
[----:B------:R-:W3:Y:S01]  /*61b00*/  LDL R5, [R1+0x4b8] ;  /* 0x0004b80001057983 */ /* 0x000ee20000100800 */
[----:B------:R-:W-:-:S03]  /*61b10*/  ISETP.LT.AND P3, PT, R7, c[0x0][0x178], !P0 ;  /* 0x00005e0007007a0c */ /* 0x000fc60004761270 */
[----:B------:R-:W-:-:S04]  /*61b20*/  IMAD.WIDE R28, R0, 0x2, R8 ;  /* 0x00000002001c7825 */ /* 0x000fc800078e0208 */
[----:B------:R-:W-:Y:S02]  /*61b30*/  IMAD.WIDE R32, R0, 0x2, R10 ;  /* 0x0000000200207825 */ /* 0x000fe400078e020a */
[----:B----4-:R0:W-:Y:S04]  /*61b40*/  @P1 STG.E.U16 [R28.64], R53 ;  /* 0x000000351c001986 */ /* 0x0101e8000c101506 */
[----:B0-----:R-:W4:Y:S04]  /*61b50*/  LDL.LU R53, [R1+0x2cec] ;  /* 0x002cec0001357983 */ /* 0x001f280000300800 */
[----:B--2---:R0:W-:Y:S04]  /*61b60*/  @P3 STG.E.U16 [R32.64], R4 ;  /* 0x0000000420003986 */ /* 0x0041e8000c101506 */
[----:B0-----:R-:W2:Y:S01]  /*61b70*/  LDL R33, [R1+0x4a8] ;  /* 0x0004a80001217983 */ /* 0x001ea20000100800 */
[----:B------:R-:W-:-:S02]  /*61b80*/  ISETP.LT.AND P4, PT, R57, c[0x0][0x178], !P0 ;  /* 0x00005e0039007a0c */ /* 0x000fc40004781270 */
[----:B------:R-:W-:Y:S01]  /*61b90*/  ISETP.LT.AND P5, PT, R59, c[0x0][0x178], !P0 ;  /* 0x00005e003b007a0c */ /* 0x000fe200047a1270 */
[----:B------:R-:W-:Y:S01]  /*61ba0*/  IMAD.WIDE R36, R0, 0x2, R12 ;  /* 0x0000000200247825 */ /* 0x000fe200078e020c */
[----:B------:R-:W-:Y:S01]  /*61bb0*/  ISETP.LT.AND P6, PT, R58, c[0x0][0x178], !P0 ;  /* 0x00005e003a007a0c */ /* 0x000fe200047c1270 */
[----:B------:R-:W2:Y:S02]  /*61bc0*/  LDL R32, [R1+0x18bc] ;  /* 0x0018bc0001207983 */ /* 0x000ea40000100800 */
[----:B------:R-:W-:Y:S01]  /*61bd0*/  IMAD.WIDE R28, R0, 0x2, R16 ;  /* 0x00000002001c7825 */ /* 0x000fe200078e0210 */
[----:B----4-:R-:W-:-:S05]  /*61be0*/  ISETP.LT.AND P2, PT, R53, c[0x0][0x178], !P0 ;  /* 0x00005e0035007a0c */ /* 0x010fca0004741270 */
[----:B---3--:R0:W-:Y:S02]  /*61bf0*/  @P4 STG.E.U16 [R36.64], R5 ;  /* 0x0000000524004986 */ /* 0x0081e4000c101506 */
[----:B0-----:R-:W-:-:S05]  /*61c00*/  IMAD.WIDE R4, R0, 0x2, R14 ;  /* 0x0000000200047825 */ /* 0x001fca00078e020e */
[----:B--2---:R0:W-:Y:S01]  /*61c10*/  @P5 STG.E.U16 [R4.64], R33 ;  /* 0x0000002104005986 */ /* 0x0041e2000c101506 */
[----:B------:R-:W-:-:S03]  /*61c20*/  ISETP.LT.AND P5, PT, R56, c[0x0][0x178], !P0 ;  /* 0x00005e0038007a0c */ /* 0x000fc600047a1270 */
[----:B------:R1:W-:Y:S01]  /*61c30*/  @P6 STG.E.U16 [R28.64], R55 ;  /* 0x000000371c006986 */ /* 0x0003e2000c101506 */
[----:B------:R-:W-:Y:S01]  /*61c40*/  ISETP.LT.AND P6, PT, R26, c[0x0][0x178], !P0 ;  /* 0x00005e001a007a0c */ /* 0x000fe200047c1270 */
[----:B0-----:R-:W-:Y:S02]  /*61c50*/  IMAD.WIDE R4, R0, 0x2, R18 ;  /* 0x0000000200047825 */ /* 0x001fe400078e0212 */
[----:B-1----:R-:W2:Y:S04]  /*61c60*/  LDL.LU R55, [R1+0x29e8] ;  /* 0x0029e80001377983 */ /* 0x002ea80000300800 */
[----:B------:R0:W-:Y:S04]  /*61c70*/  STL [R1+0x2cd8], R56 ;  /* 0x002cd83801007387 */ /* 0x0001e80000100800 */
[----:B------:R1:W-:Y:S04]  /*61c80*/  @P2 STG.E.U16 [R4.64], R27 ;  /* 0x0000001b04002986 */ /* 0x0003e8000c101506 */
[----:B0-----:R-:W3:Y:S04]  /*61c90*/  LDL R56, [R1+0x448] ;  /* 0x0004480001387983 */ /* 0x001ee80000100800 */
[----:B------:R-:W4:Y:S04]  /*61ca0*/  LDL.LU R26, [R1+0x2ce8] ;  /* 0x002ce800011a7983 */ /* 0x000f280000300800 */
[----:B-1----:R-:W4:Y:S04]  /*61cb0*/  LDL.LU R27, [R1+0x2ce4] ;  /* 0x002ce400011b7983 */ /* 0x002f280000300800 */
[----:B------:R-:W2:Y:S04]  /*61cc0*/  LDL R4, [R1+0x438] ;  /* 0x0004380001047983 */ /* 0x000ea80000100800 */
[----:B------:R-:W3:Y:S01]  /*61cd0*/  LDL R5, [R1+0x428] ;  /* 0x0004280001057983 */ /* 0x000ee20000100800 */
[----:B------:R-:W-:-:S02]  /*61ce0*/  ISETP.LT.AND P1, PT, R38, c[0x0][0x178], !P0 ;  /* 0x00005e0026007a0c */ /* 0x000fc40004721270 */
[----:B------:R-:W-:Y:S01]  /*61cf0*/  ISETP.LT.AND P3, PT, R60, c[0x0][0x178], !P0 ;  /* 0x00005e003c007a0c */ /* 0x000fe20004761270 */
[----:B------:R-:W-:Y:S01]  /*61d00*/  IMAD.WIDE R28, R0, 0x2, R20 ;  /* 0x00000002001c7825 */ /* 0x000fe200078e0214 */
[----:B------:R-:W-:-:S03]  /*61d10*/  ISETP.LT.AND P4, PT, R32, c[0x0][0x178], !P0 ;  /* 0x00005e0020007a0c */ /* 0x000fc60004781270 */
[----:B------:R-:W-:-:S06]  /*61d20*/  IMAD.WIDE R32, R0, 0x2, R22 ;  /* 0x0000000200207825 */ /* 0x000fcc00078e0216 */
[----:B--2---:R-:W-:Y:S04]  /*61d30*/  @P1 STG.E.U16 [R28.64], R4 ;  /* 0x000000041c001986 */ /* 0x004fe8000c101506 */
[----:B---3--:R0:W-:Y:S04]  /*61d40*/  @P3 STG.E.U16 [R32.64], R5 ;  /* 0x0000000520003986 */ /* 0x0081e8000c101506 */
[----:B0-----:R-:W2:Y:S04]  /*61d50*/  LDL R32, [R1+0x418] ;  /* 0x0004180001207983 */ /* 0x001ea80000100800 */
[----:B------:R-:W3:Y:S01]  /*61d60*/  LDL R33, [R1+0x388] ;  /* 0x0003880001217983 */ /* 0x000ee20000100800 */
[----:B------:R-:W-:-:S04]  /*61d70*/  IMAD.WIDE R36, R0, 0x2, R24 ;  /* 0x0000000200247825 */ /* 0x000fc800078e0218 */
[C---:B----4-:R-:W-:Y:S01]  /*61d80*/  IMAD.WIDE R4, R0.reuse, 0x2, R26 ;  /* 0x0000000200047825 */ /* 0x050fe200078e021a */
[----:B------:R0:W-:Y:S03]  /*61d90*/  @P4 STG.E.U16 [R36.64], R56 ;  /* 0x0000003824004986 */ /* 0x0001e6000c101506 */
[----:B------:R-:W-:Y:S01]  /*61da0*/  IMAD.WIDE R28, R0, 0x2, R40 ;  /* 0x00000002001c7825 */ /* 0x000fe200078e0228 */
[----:B------:R-:W-:Y:S02]  /*61db0*/  ISETP.LT.AND P4, PT, R39, c[0x0][0x178], !P0 ;  /* 0x00005e0027007a0c */ /* 0x000fe40004781270 */
[----:B------:R-:W-:Y:S01]  /*61dc0*/  ISETP.GE.AND P2, PT, R55, c[0x0][0x17c], PT ;  /* 0x00005f0037007a0c */ /* 0x000fe20003f46270 */
[----:B0-----:R-:W4:Y:S04]  /*61dd0*/  LDL.LU R36, [R1+0x29ec] ;  /* 0x0029ec0001247983 */ /* 0x001f280000300800 */
[----:B------:R-:W4:Y:S04]  /*61de0*/  LDL R37, [R1+0x2b8] ;  /* 0x0002b80001257983 */ /* 0x000f280000100800 */
[----:B------:R-:W4:Y:S04]  /*61df0*/  LDL.LU R56, [R1+0x548] ;  /* 0x0005480001387983 */ /* 0x000f280000300800 */
[----:B------:R-:W4:Y:S04]  /*61e00*/  LDL.LU R39, [R1+0x2ce0] ;  /* 0x002ce00001277983 */ /* 0x000f280000300800 */
[----:B------:R-:W4:Y:S04]  /*61e10*/  LDL.LU R55, [R1+0x2cdc] ;  /* 0x002cdc0001377983 */ /* 0x000f280000300800 */
[----:B------:R0:W-:Y:S04]  /*61e20*/  STL [R1+0x2cd4], R35 ;  /* 0x002cd42301007387 */ /* 0x0001e80000100800 */
[----:B--2---:R1:W-:Y:S04]  /*61e30*/  @P5 STG.E.U16 [R4.64], R32 ;  /* 0x0000002004005986 */ /* 0x0043e8000c101506 */
[----:B---3--:R2:W-:Y:S01]  /*61e40*/  @P6 STG.E.U16 [R28.64], R33 ;  /* 0x000000211c006986 */ /* 0x0085e2000c101506 */
[----:B------:R-:W-:-:S03]  /*61e50*/  ISETP.LT.AND P6, PT, R35, c[0x0][0x178], !P0 ;  /* 0x00005e0023007a0c */ /* 0x000fc600047c1270 */
[----:B0-----:R-:W3:Y:S01]  /*61e60*/  LDL.LU R35, [R1+0x398] ;  /* 0x0003980001237983 */ /* 0x001ee20000300800 */
[----:B------:R-:W-:Y:S02]  /*61e70*/  ISETP.LT.AND P1, PT, R61, c[0x0][0x178], !P0 ;  /* 0x00005e003d007a0c */ /* 0x000fe40004721270 */
[----:B------:R-:W-:Y:S01]  /*61e80*/  ISETP.LT.AND P3, PT, R2, c[0x0][0x178], !P0 ;  /* 0x00005e0002007a0c */ /* 0x000fe20004761270 */
[----:B-1----:R-:W-:-:S04]  /*61e90*/  IMAD.WIDE R4, R0, 0x2, R44 ;  /* 0x0000000200047825 */ /* 0x002fc800078e022c */
[----:B--2---:R-:W-:Y:S01]  /*61ea0*/  IMAD.WIDE R32, R0, 0x2, R42 ;  /* 0x0000000200207825 */ /* 0x004fe200078e022a */
[----:B------:R-:W-:-:S03]  /*61eb0*/  ISETP.LT.AND P5, PT, R31, c[0x0][0x178], !P0 ;  /* 0x00005e001f007a0c */ /* 0x000fc600047a1270 */
[----:B------:R-:W-:Y:S01]  /*61ec0*/  IMAD.WIDE R28, R0, 0x2, R46 ;  /* 0x00000002001c7825 */ /* 0x000fe200078e022e */
[----:B----4-:R-:W-:Y:S02]  /*61ed0*/  ISETP.GE.AND P0, PT, R36, c[0x0][0x17c], PT ;  /* 0x00005f0024007a0c */ /* 0x010fe40003f06270 */
[----:B------:R-:W2:Y:S04]  /*61ee0*/  LDL.LU R36, [R1+0x438] ;  /* 0x0004380001247983 */ /* 0x000ea80000300800 */
[----:B---3--:R-:W-:Y:S04]  /*61ef0*/  @P1 STG.E.U16 [R32.64], R35 ;  /* 0x0000002320001986 */ /* 0x008fe8000c101506 */
[----:B------:R-:W-:Y:S04]  /*61f00*/  @P3 STG.E.U16 [R4.64], R55 ;  /* 0x0000003704003986 */ /* 0x000fe8000c101506 */
[----:B------:R0:W-:Y:S04]  /*61f10*/  @P4 STG.E.U16 [R28.64], R37 ;  /* 0x000000251c004986 */ /* 0x0001e8000c101506 */
[----:B0-----:R-:W3:Y:S04]  /*61f20*/  LDL.LU R28, [R1+0x538] ;  /* 0x00053800011c7983 */ /* 0x001ee80000300800 */
[----:B------:R-:W4:Y:S01]  /*61f30*/  LDL.LU R29, [R1+0x4b8] ;  /* 0x0004b800011d7983 */ /* 0x000f220000300800 */
[----:B------:R-:W-:Y:S01]  /*61f40*/  IMAD.WIDE R32, R0, 0x2, R48 ;  /* 0x0000000200207825 */ /* 0x000fe200078e0230 */
[----:B------:R-:W-:-:S02]  /*61f50*/  ISETP.LT.AND P1, PT, R54, c[0x0][0x178], !P0 ;  /* 0x00005e0036007a0c */ /* 0x000fc40004721270 */
[----:B------:R-:W-:Y:S01]  /*61f60*/  PRMT R30, R56, 0x7632, R30 ;  /* 0x00007632381e7816 */ /* 0x000fe2000000001e */
[C---:B------:R-:W-:Y:S01]  /*61f70*/  IMAD.WIDE R4, R0.reuse, 0x2, R50 ;  /* 0x0000000200047825 */ /* 0x040fe200078e0232 */
[----:B------:R0:W-:Y:S01]  /*61f80*/  @P5 STG.E.U16 [R32.64], R52 ;  /* 0x0000003420005986 */ /* 0x0001e2000c101506 */
[----:B------:R-:W-:Y:S02]  /*61f90*/  ISETP.LT.AND P5, PT, R7, c[0x0][0x178], !P0 ;  /* 0x00005e0007007a0c */ /* 0x000fe400047a1270 */
[----:B------:R-:W-:Y:S01]  /*61fa0*/  IADD3 R0, R0, c[0x0][0x198], RZ ;  /* 0x0000660000007a10 */ /* 0x000fe20007ffe0ff */
[----:B------:R-:W2:Y:S04]  /*61fb0*/  LDL.LU R37, [R1+0x428] ;  /* 0x0004280001257983 */ /* 0x000ea80000300800 */
[----:B------:R-:W-:Y:S01]  /*61fc0*/  @P6 STG.E.U16 [R4.64], R39 ;  /* 0x0000002704006986 */ /* 0x000fe2000c101506 */
[----:B0-----:R-:W-:-:S03]  /*61fd0*/  IMAD.WIDE R32, R0, 0x2, R8 ;  /* 0x0000000200207825 */ /* 0x001fc600078e0208 */
[----:B------:R-:W2:Y:S04]  /*61fe0*/  LDL R56, [R1+0x18bc] ;  /* 0x0018bc0001387983 */ /* 0x000ea80000100800 */
[----:B------:R0:W-:Y:S04]  /*61ff0*/  @P1 STG.E.U16 [R32.64], R30 ;  /* 0x0000001e20001986 */ /* 0x0001e8000c101506 */
[----:B0-----:R-:W2:Y:S01]  /*62000*/  LDL.LU R33, [R1+0x4a8] ;  /* 0x0004a80001217983 */ /* 0x001ea20000300800 */
[----:B---3--:R-:W-:Y:S02]  /*62010*/  PRMT R3, R28, 0x7632, R3 ;  /* 0x000076321c037816 */ /* 0x008fe40000000003 */
[----:B----4-:R-:W-:Y:S01]  /*62020*/  PRMT R6, R29, 0x7632, R6 ;  /* 0x000076321d067816 */ /* 0x010fe20000000006 */
[----:B------:R-:W-:-:S05]  /*62030*/  IMAD.WIDE R28, R0, 0x2, R10 ;  /* 0x00000002001c7825 */ /* 0x000fca00078e020a */
[----:B------:R0:W-:Y:S04]  /*62040*/  @P5 STG.E.U16 [R28.64], R3 ;  /* 0x000000031c005986 */ /* 0x0001e8000c101506 */
[----:B0-----:R-:W3:Y:S04]  /*62050*/  LDL.LU R28, [R1+0x498] ;  /* 0x00049800011c7983 */ /* 0x001ee80000300800 */
[----:B------:R-:W4:Y:S01]  /*62060*/  LDL.LU R29, [R1+0x488] ;  /* 0x00048800011d7983 */ /* 0x000f220000300800 */
[----:B------:R-:W-:Y:S02]  /*62070*/  ISETP.LT.AND P4, PT, R57, c[0x0][0x178], !P0 ;  /* 0x00005e0039007a0c */ /* 0x000fe40004781270 */
[----:B------:R-:W-:-:S02]  /*62080*/  ISETP.LT.AND P3, PT, R59, c[0x0][0x178], !P0 ;  /* 0x00005e003b007a0c */ /* 0x000fc40004761270 */
[----:B------:R-:W-:Y:S01]  /*62090*/  ISETP.LT.AND P5, PT, R58, c[0x0][0x178], !P0 ;  /* 0x00005e003a007a0c */ /* 0x000fe200047a1270 */
[C---:B------:R-:W-:Y:S01]  /*620a0*/  IMAD.WIDE R4, R0.reuse, 0x2, R12 ;  /* 0x0000000200047825 */ /* 0x040fe200078e020c */
[----:B------:R-:W-:Y:S02]  /*620b0*/  ISETP.LT.AND P1, PT, R53, c[0x0][0x178], !P0 ;  /* 0x00005e0035007a0c */ /* 0x000fe40004721270 */
[----:B--2---:R-:W-:Y:S01]  /*620c0*/  PRMT R30, R33, 0x7632, R30 ;  /* 0x00007632211e7816 */ /* 0x004fe2000000001e */
[----:B------:R-:W-:-:S04]  /*620d0*/  IMAD.WIDE R32, R0, 0x2, R14 ;  /* 0x0000000200207825 */ /* 0x000fc800078e020e */
[----:B------:R0:W-:Y:S04]  /*620e0*/  @P4 STG.E.U16 [R4.64], R6 ;  /* 0x0000000604004986 */ /* 0x0001e8000c101506 */
[----:B------:R-:W-:Y:S01]  /*620f0*/  @P3 STG.E.U16 [R32.64], R30 ;  /* 0x0000001e20003986 */ /* 0x000fe2000c101506 */
[----:B0-----:R-:W-:Y:S01]  /*62100*/  IMAD.WIDE R4, R0, 0x2, R16 ;  /* 0x0000000200047825 */ /* 0x001fe200078e0210 */
[----:B---3--:R-:W-:Y:S02]  /*62110*/  PRMT R3, R28, 0x7632, R3 ;  /* 0x000076321c037816 */ /* 0x008fe40000000003 */
[----:B----4-:R-:W-:Y:S01]  /*62120*/  PRMT R6, R29, 0x7632, R6 ;  /* 0x000076321d067816 */ /* 0x010fe20000000006 */
[----:B------:R-:W-:Y:S02]  /*62130*/  IMAD.WIDE R28, R0, 0x2, R18 ;  /* 0x00000002001c7825 */ /* 0x000fe400078e0212 */
[----:B------:R0:W-:Y:S04]  /*62140*/  @P5 STG.E.U16 [R4.64], R3 ;  /* 0x0000000304005986 */ /* 0x0001e8000c101506 */
[----:B------:R1:W-:Y:S01]  /*62150*/  @P1 STG.E.U16 [R28.64], R6 ;  /* 0x000000061c001986 */ /* 0x0003e2000c101506 */
[----:B------:R-:W-:-:S03]  /*62160*/  ISETP.LT.AND P1, PT, R56, c[0x0][0x178], !P0 ;  /* 0x00005e0038007a0c */ /* 0x000fc60004721270 */
[----:B0-----:R-:W2:Y:S04]  /*62170*/  LDL.LU R4, [R1+0x418] ;  /* 0x0004180001047983 */ /* 0x001ea80000300800 */
[----:B------:R-:W3:Y:S04]  /*62180*/  LDL.LU R5, [R1+0x388] ;  /* 0x0003880001057983 */ /* 0x000ee80000300800 */
[----:B-1----:R-:W4:Y:S04]  /*62190*/  LDL R28, [R1+0x2968] ;  /* 0x00296800011c7983 */ /* 0x002f280000100800 */
[----:B------:R-:W2:Y:S04]  /*621a0*/  LDL.LU R29, [R1+0x448] ;  /* 0x00044800011d7983 */ /* 0x000ea80000300800 */
[----:B------:R-:W3:Y:S01]  /*621b0*/  LDL.LU R56, [R1+0x2cd8] ;  /* 0x002cd80001387983 */ /* 0x000ee20000300800 */
[----:B------:R-:W-:-:S02]  /*621c0*/  ISETP.LT.AND P4, PT, R38, c[0x0][0x178], !P0 ;  /* 0x00005e0026007a0c */ /* 0x000fc40004781270 */
[----:B------:R-:W-:Y:S01]  /*621d0*/  ISETP.LT.AND P3, PT, R60, c[0x0][0x178], !P0 ;  /* 0x00005e003c007a0c */ /* 0x000fe20004761270 */
[----:B------:R-:W-:Y:S01]  /*621e0*/  IMAD.WIDE R32, R0, 0x2, R20 ;  /* 0x0000000200207825 */ /* 0x000fe200078e0214 */
[----:B------:R-:W-:Y:S02]  /*621f0*/  PRMT R30, R36, 0x7632, R30 ;  /* 0x00007632241e7816 */ /* 0x000fe4000000001e */
[----:B------:R-:W-:Y:S01]  /*62200*/  PRMT R34, R37, 0x7632, R34 ;  /* 0x0000763225227816 */ /* 0x000fe20000000022 */
[----:B------:R-:W-:-:S06]  /*62210*/  IMAD.WIDE R36, R0, 0x2, R22 ;  /* 0x0000000200247825 */ /* 0x000fcc00078e0216 */
[----:B------:R0:W-:Y:S04]  /*62220*/  @P4 STG.E.U16 [R32.64], R30 ;  /* 0x0000001e20004986 */ /* 0x0001e8000c101506 */
[----:B------:R1:W-:Y:S01]  /*62230*/  @P3 STG.E.U16 [R36.64], R34 ;  /* 0x0000002224003986 */ /* 0x0003e2000c101506 */
[----:B0-----:R-:W-:-:S03]  /*62240*/  IMAD.WIDE R32, R0, 0x2, R24 ;  /* 0x0000000200207825 */ /* 0x001fc600078e0218 */
[----:B-1----:R-:W3:Y:S04]  /*62250*/  LDL R36, [R1+0x2974] ;  /* 0x0029740001247983 */ /* 0x002ee80000100800 */
[----:B------:R-:W3:Y:S04]  /*62260*/  LDL.LU R37, [R1+0x2b8] ;  /* 0x0002b80001257983 */ /* 0x000ee80000300800 */
[----:B------:R-:W-:Y:S04]  /*62270*/  STL [R1+0x2cbc], R34 ;  /* 0x002cbc2201007387 */ /* 0x000fe80000100800 */
[----:B------:R-:W-:Y:S04]  /*62280*/  STL [R1+0x2cc0], R61 ;  /* 0x002cc03d01007387 */ /* 0x000fe80000100800 */
[----:B------:R-:W-:Y:S04]  /*62290*/  STL [R1+0x2cc4], R2 ;  /* 0x002cc40201007387 */ /* 0x000fe80000100800 */
[----:B------:R-:W-:Y:S04]  /*622a0*/  STL [R1+0x2ccc], R40 ;  /* 0x002ccc2801007387 */ /* 0x000fe80000100800 */
[----:B------:R-:W-:Y:S01]  /*622b0*/  STL [R1+0x2cc8], R41 ;  /* 0x002cc82901007387 */ /* 0x000fe20000100800 */
[----:B------:R-:W-:-:S02]  /*622c0*/  ISETP.LT.AND P3, PT, R2, c[0x0][0x178], !P0 ;  /* 0x00005e0002007a0c */ /* 0x000fc40004761270 */
[----:B--2---:R-:W-:Y:S02]  /*622d0*/  PRMT R30, R29, 0x7632, R30 ;  /* 0x000076321d1e7816 */ /* 0x004fe4000000001e */
[----:B----4-:R-:W-:Y:S02]  /*622e0*/  ISETP.LT.AND P5, PT, R28, c[0x0][0x178], !P0 ;  /* 0x00005e001c007a0c */ /* 0x010fe400047a1270 */
[----:B---3--:R-:W-:Y:S01]  /*622f0*/  ISETP.LT.AND P6, PT, R56, c[0x0][0x178], !P0 ;  /* 0x00005e0038007a0c */ /* 0x008fe200047c1270 */
[----:B------:R0:W-:Y:S01]  /*62300*/  @P1 STG.E.U16 [R32.64], R30 ;  /* 0x0000001e20001986 */ /* 0x0001e2000c101506 */
[----:B------:R-:W-:Y:S01]  /*62310*/  PRMT R3, R4, 0x7632, R3 ;  /* 0x0000763204037816 */ /* 0x000fe20000000003 */
[----:B------:R-:W-:Y:S01]  /*62320*/  IMAD.WIDE R28, R0, 0x2, R26 ;  /* 0x00000002001c7825 */ /* 0x000fe200078e021a */
[----:B------:R-:W-:Y:S02]  /*62330*/  PRMT R6, R5, 0x7632, R6 ;  /* 0x0000763205067816 */ /* 0x000fe40000000006 */
[----:B0-----:R-:W-:-:S02]  /*62340*/  PRMT R30, R35, 0x7632, R30 ;  /* 0x00007632231e7816 */ /* 0x001fc4000000001e */
[----:B------:R-:W2:Y:S01]  /*62350*/  LDL.LU R35, [R1+0x2cd4] ;  /* 0x002cd40001237983 */ /* 0x000ea20000300800 */
[----:B------:R-:W-:-:S04]  /*62360*/  IMAD.WIDE R4, R0, 0x2, R40 ;  /* 0x0000000200047825 */ /* 0x000fc800078e0228 */
[----:B------:R0:W-:Y:S04]  /*62370*/  @P6 STG.E.U16 [R28.64], R3 ;  /* 0x000000031c006986 */ /* 0x0001e8000c101506 */
[----:B------:R1:W-:Y:S01]  /*62380*/  @P5 STG.E.U16 [R4.64], R6 ;  /* 0x0000000604005986 */ /* 0x0003e2000c101506 */
[----:B0-----:R-:W-:-:S03]  /*62390*/  PRMT R3, R55, 0x7632, R3 ;  /* 0x0000763237037816 */ /* 0x001fc60000000003 */
[----:B------:R-:W3:Y:S01]  /*623a0*/  LDL R55, [R1+0x20c] ;  /* 0x00020c0001377983 */ /* 0x000ee20000100800 */
[----:B-1----:R-:W-:-:S03]  /*623b0*/  PRMT R6, R39, 0x7632, R6 ;  /* 0x0000763227067816 */ /* 0x002fc60000000006 */
[----:B------:R-:W4:Y:S04]  /*623c0*/  LDL.LU R40, [R1+0x1cc] ;  /* 0x0001cc0001287983 */ /* 0x000f280000300800 */
[----:B------:R-:W4:Y:S04]  /*623d0*/  LDL.LU R39, [R1+0x29f0] ;  /* 0x0029f00001277983 */ /* 0x000f280000300800 */
[----:B------:R-:W4:Y:S04]  /*623e0*/  LDL.LU R41, [R1+0x18c] ;  /* 0x00018c0001297983 */ /* 0x000f280000300800 */
[----:B------:R-:W4:Y:S01]  /*623f0*/  LDL.LU R2, [R1+0x14c] ;  /* 0x00014c0001027983 */ /* 0x000f220000300800 */
[----:B------:R-:W-:Y:S01]  /*62400*/  ISETP.LT.AND P4, PT, R61, c[0x0][0x178], !P0 ;  /* 0x00005e003d007a0c */ /* 0x000fe20004781270 */
[----:B------:R-:W-:Y:S01]  /*62410*/  IMAD.WIDE R32, R0, 0x2, R42 ;  /* 0x0000000200207825 */ /* 0x000fe200078e022a */
[----:B------:R-:W-:Y:S01]  /*62420*/  ISETP.LT.AND P1, PT, R36, c[0x0][0x178], !P0 ;  /* 0x00005e0024007a0c */ /* 0x000fe20004721270 */
[----:B------:R-:W4:Y:S02]  /*62430*/  LDL.LU R61, [R1+0x10c] ;  /* 0x00010c00013d7983 */ /* 0x000f240000300800 */
[----:B------:R-:W-:Y:S01]  /*62440*/  IMAD.WIDE R4, R0, 0x2, R44 ;  /* 0x0000000200047825 */ /* 0x000fe200078e022c */
[----:B------:R-:W-:Y:S01]  /*62450*/  ISETP.LT.AND P6, PT, R54, c[0x0][0x178], !P2 ;  /* 0x00005e0036007a0c */ /* 0x000fe200057c1270 */
[----:B------:R-:W4:Y:S06]  /*62460*/  LDL.LU R34, [R1+0xcc] ;  /* 0x0000cc0001227983 */ /* 0x000f2c0000300800 */
[----:B------:R0:W-:Y:S01]  /*62470*/  @P4 STG.E.U16 [R32.64], R30 ;  /* 0x0000001e20004986 */ /* 0x0001e2000c101506 */
[----:B------:R-:W-:Y:S01]  /*62480*/  ISETP.LT.AND P4, PT, R31, c[0x0][0x178], !P0 ;  /* 0x00005e001f007a0c */ /* 0x000fe20004781270 */
[----:B------:R-:W-:-:S02]  /*62490*/  IMAD.WIDE R28, R0, 0x2, R46 ;  /* 0x00000002001c7825 */ /* 0x000fc400078e022e */
[----:B------:R1:W-:Y:S01]  /*624a0*/  @P3 STG.E.U16 [R4.64], R3 ;  /* 0x0000000304003986 */ /* 0x0003e2000c101506 */
[----:B------:R-:W-:-:S03]  /*624b0*/  ISETP.LT.AND P3, PT, R7, c[0x0][0x178], !P2 ;  /* 0x00005e0007007a0c */ /* 0x000fc60005761270 */
[----:B------:R-:W4:Y:S01]  /*624c0*/  LDL.LU R7, [R1+0x3c] ;  /* 0x00003c0001077983 */ /* 0x000f220000300800 */
[C---:B0-----:R-:W-:Y:S01]  /*624d0*/  IMAD.WIDE R32, R0.reuse, 0x2, R48 ;  /* 0x0000000200207825 */ /* 0x041fe200078e0230 */
[----:B-1----:R-:W-:Y:S02]  /*624e0*/  PRMT R3, R37, 0x7632, R3 ;  /* 0x0000763225037816 */ /* 0x002fe40000000003 */
[----:B------:R-:W-:Y:S02]  /*624f0*/  IADD3 R4, R0, c[0x0][0x198], RZ ;  /* 0x0000660000047a10 */ /* 0x000fe40007ffe0ff */
[----:B------:R-:W-:Y:S01]  /*62500*/  PRMT R5, R52, 0x7632, R5 ;  /* 0x0000763234057816 */ /* 0x000fe20000000005 */
[----:B------:R-:W-:Y:S01]  /*62510*/  IMAD.WIDE R36, R0, 0x2, R50 ;  /* 0x0000000200247825 */ /* 0x000fe200078e0232 */
[----:B------:R0:W-:Y:S01]  /*62520*/  @P1 STG.E.U16 [R28.64], R3 ;  /* 0x000000031c001986 */ /* 0x0001e2000c101506 */
[----:B------:R-:W-:-:S03]  /*62530*/  ISETP.LT.AND P1, PT, R57, c[0x0][0x178], !P2 ;  /* 0x00005e0039007a0c */ /* 0x000fc60005721270 */
[----:B------:R1:W-:Y:S01]  /*62540*/  @P4 STG.E.U16 [R32.64], R5 ;  /* 0x0000000520004986 */ /* 0x0003e2000c101506 */
[----:B0-----:R-:W-:-:S04]  /*62550*/  IMAD.WIDE R28, R4, 0x2, R8 ;  /* 0x00000002041c7825 */ /* 0x001fc800078e0208 */
[----:B-1----:R-:W-:Y:S01]  /*62560*/  IMAD.WIDE R32, R4, 0x2, R10 ;  /* 0x0000000204207825 */ /* 0x002fe200078e020a */
[----:B--2---:R-:W-:-:S13]  /*62570*/  ISETP.LT.AND P0, PT, R35, c[0x0][0x178], !P0 ;  /* 0x00005e0023007a0c */ /* 0x004fda0004701270 */
[----:B------:R-:W-:Y:S01]  /*62580*/  @P0 STG.E.U16 [R36.64], R6 ;  /* 0x0000000624000986 */ /* 0x000fe2000c101506 */
[----:B------:R-:W-:-:S03]  /*62590*/  ISETP.LT.AND P0, PT, R59, c[0x0][0x178], !P2 ;  /* 0x00005e003b007a0c */ /* 0x000fc60005701270 */
[----:B---3--:R0:W-:Y:S04]  /*625a0*/  @P6 STG.E.U16 [R28.64], R55 ;  /* 0x000000371c006986 */ /* 0x0081e8000c101506 */
[----:B----4-:R1:W-:Y:S01]  /*625b0*/  @P3 STG.E.U16 [R32.64], R40 ;  /* 0x0000002820003986 */ /* 0x0103e2000c101506 */
[----:B------:R-:W-:Y:S02]  /*625c0*/  ISETP.LT.AND P3, PT, R38, c[0x0][0x178], !P2 ;  /* 0x00005e0026007a0c */ /* 0x000fe40005761270 */
[----:B------:R-:W-:Y:S02]  /*625d0*/  ISETP.GE.AND P6, PT, R39, c[0x0][0x17c], PT ;  /* 0x00005f0027007a0c */ /* 0x000fe40003fc6270 */
[----:B------:R-:W2:Y:S01]  /*625e0*/  LDL.LU R39, [R1+0x4c] ;  /* 0x00004c0001277983 */ /* 0x000ea20000300800 */
[----:B0-----:R-:W-:-:S03]  /*625f0*/  IMAD.WIDE R28, R4, 0x2, R12 ;  /* 0x00000002041c7825 */ /* 0x001fc600078e020c */
[----:B------:R-:W3:Y:S01]  /*62600*/  LDL.LU R55, [R1+0x1c] ;  /* 0x00001c0001377983 */ /* 0x000ee20000300800 */
[----:B-1----:R-:W-:-:S03]  /*62610*/  IMAD.WIDE R32, R4, 0x2, R14 ;  /* 0x0000000204207825 */ /* 0x002fc600078e020e */
[----:B------:R-:W4:Y:S04]  /*62620*/  LDL.LU R38, [R1+0x2cd0] ;  /* 0x002cd00001267983 */ /* 0x000f280000300800 */
[----:B------:R0:W-:Y:S04]  /*62630*/  STL [R1+0x2ca4], R14 ;  /* 0x002ca40e01007387 */ /* 0x0001e80000100800 */
[----:B------:R-:W-:Y:S04]  /*62640*/  @P1 STG.E.U16 [R28.64], R41 ;  /* 0x000000291c001986 */ /* 0x000fe8000c101506 */
[----:B0-----:R-:W2:Y:S04]  /*62650*/  LDL.LU R14, [R1+0x2c] ;  /* 0x00002c00010e7983 */ /* 0x001ea80000300800 */
[----:B------:R0:W-:Y:S04]  /*62660*/  STL [R1+0x2ca0], R15 ;  /* 0x002ca00f01007387 */ /* 0x0001e80000100800 */
[----:B0-----:R-:W2:Y:S04]  /*62670*/  LDL.LU R15, [R1+0xc] ;  /* 0x00000c00010f7983 */ /* 0x001ea80000300800 */
[----:B------:R-:W2:Y:S04]  /*62680*/  LDL.LU R28, [R1+0x29f4] ;  /* 0x0029f400011c7983 */ /* 0x000ea80000300800 */
[----:B------:R-:W3:Y:S04]  /*62690*/  LDL R29, [R1+0x18bc] ;  /* 0x0018bc00011d7983 */ /* 0x000ee80000100800 */
[----:B------:R0:W-:Y:S04]  /*626a0*/  @P0 STG.E.U16 [R32.64], R2 ;  /* 0x0000000220000986 */ /* 0x0001e8000c101506 */
[----:B0-----:R-:W3:Y:S04]  /*626b0*/  LDL.LU R32, [R1+0x20c] ;  /* 0x00020c0001207983 */ /* 0x001ee80000300800 */
[----:B------:R-:W3:Y:S01]  /*626c0*/  LDL R33, [R1+0x2968] ;  /* 0x0029680001217983 */ /* 0x000ee20000100800 */
[----:B------:R-:W-:Y:S01]  /*626d0*/  ISETP.LT.AND P4, PT, R58, c[0x0][0x178], !P2 ;  /* 0x00005e003a007a0c */ /* 0x000fe20005781270 */
[----:B------:R-:W-:Y:S01]  /*626e0*/  IMAD.WIDE R36, R4, 0x2, R16 ;  /* 0x0000000204247825 */ /* 0x000fe200078e0210 */
[----:B------:R-:W-:-:S03]  /*626f0*/  ISETP.LT.AND P5, PT, R53, c[0x0][0x178], !P2 ;  /* 0x00005e0035007a0c */ /* 0x000fc600057a1270 */
[----:B------:R-:W-:-:S08]  /*62700*/  IMAD.WIDE R52, R4, 0x2, R18 ;  /* 0x0000000204347825 */ /* 0x000fd000078e0212 */
[----:B------:R-:W-:Y:S01]  /*62710*/  @P4 STG.E.U16 [R36.64], R61 ;  /* 0x0000003d24004986 */ /* 0x000fe2000c101506 */
[----:B------:R-:W-:-:S03]  /*62720*/  ISETP.LT.AND P4, PT, R60, c[0x0][0x178], !P2 ;  /* 0x00005e003c007a0c */ /* 0x000fc60005781270 */
[----:B------:R0:W-:Y:S01]  /*62730*/  @P5 STG.E.U16 [R52.64], R34 ;  /* 0x0000002234005986 */ /* 0x0001e2000c101506 */
[----:B------:R-:W-:Y:S02]  /*62740*/  PRMT R3, R41, 0x7632, R3 ;  /* 0x0000763229037816 */ /* 0x000fe40000000003 */
[----:B------:R-:W-:Y:S02]  /*62750*/  PRMT R0, R61, 0x7632, R0 ;  /* 0x000076323d007816 */ /* 0x000fe40000000000 */
[----:B------:R-:W-:Y:S02]  /*62760*/  PRMT R5, R34, 0x7632, R5 ;  /* 0x0000763222057816 */ /* 0x000fe40000000005 */
[----:B0-----:R-:W-:Y:S02]  /*62770*/  PRMT R53, R2, 0x7632, R53 ;  /* 0x0000763202357816 */ /* 0x001fe40000000035 */
[----:B----4-:R-:W-:Y:S02]  /*62780*/  PRMT R38, R40, 0x7632, R38 ;  /* 0x0000763228267816 */ /* 0x010fe40000000026 */
[----:B------:R-:W4:Y:S04]  /*62790*/  LDL.LU R40, [R1+0x2ccc] ;  /* 0x002ccc0001287983 */ /* 0x000f280000300800 */
[----:B------:R-:W4:Y:S04]  /*627a0*/  LDL.LU R41, [R1+0x2cc8] ;  /* 0x002cc80001297983 */ /* 0x000f280000300800 */
[----:B------:R-:W4:Y:S04]  /*627b0*/  LDL.LU R2, [R1+0x2cc4] ;  /* 0x002cc40001027983 */ /* 0x000f280000300800 */
[----:B------:R-:W4:Y:S01]  /*627c0*/  LDL.LU R61, [R1+0x2cc0] ;  /* 0x002cc000013d7983 */ /* 0x000f220000300800 */
[----:B--2---:R-:W-:-:S02]  /*627d0*/  ISETP.GE.AND P1, PT, R28, c[0x0][0x17c], PT ;  /* 0x00005f001c007a0c */ /* 0x004fc40003f26270 */
[----:B---3--:R-:W-:Y:S01]  /*627e0*/  ISETP.LT.AND P0, PT, R29, c[0x0][0x178], !P2 ;  /* 0x00005e001d007a0c */ /* 0x008fe20005701270 */
[----:B------:R-:W-:-:S05]  /*627f0*/  IMAD.WIDE R28, R4, 0x2, R20 ;  /* 0x00000002041c7825 */ /* 0x000fca00078e0214 */
[----:B------:R0:W-:Y:S01]  /*62800*/  @P3 STG.E.U16 [R28.64], R7 ;  /* 0x000000071c003986 */ /* 0x0001e2000c101506 */
[----:B------:R-:W-:Y:S01]  /*62810*/  PRMT R52, R32, 0x7632, R52 ;  /* 0x0000763220347816 */ /* 0x000fe20000000034 */
[----:B0-----:R-:W-:Y:S01]  /*62820*/  IMAD.WIDE R28, R4, 0x2, R22 ;  /* 0x00000002041c7825 */ /* 0x001fe200078e0216 */
[----:B------:R-:W-:-:S03]  /*62830*/  ISETP.LT.AND P3, PT, R33, c[0x0][0x178], !P2 ;  /* 0x00005e0021007a0c */ /* 0x000fc60005761270 */
[----:B------:R-:W-:Y:S01]  /*62840*/  IMAD.WIDE R32, R4, 0x2, R24 ;  /* 0x0000000204207825 */ /* 0x000fe200078e0218 */
[----:B------:R-:W-:Y:S04]  /*62850*/  @P4 STG.E.U16 [R28.64], R39 ;  /* 0x000000271c004986 */ /* 0x000fe8000c101506 */
[----:B------:R0:W-:Y:S04]  /*62860*/  @P0 STG.E.U16 [R32.64], R55 ;  /* 0x0000003720000986 */ /* 0x0001e8000c101506 */
[----:B0-----:R-:W2:Y:S04]  /*62870*/  LDL R33, [R1+0x2974] ;  /* 0x0029740001217983 */ /* 0x001ea80000100800 */
[----:B------:R-:W3:Y:S01]  /*62880*/  LDL.LU R34, [R1+0x2cbc] ;  /* 0x002cbc0001227983 */ /* 0x000ee20000300800 */
[----:B------:R-:W-:Y:S01]  /*62890*/  ISETP.LT.AND P5, PT, R56, c[0x0][0x178], !P2 ;  /* 0x00005e0038007a0c */ /* 0x000fe200057a1270 */
[----:B------:R-:W-:Y:S01]  /*628a0*/  IMAD.WIDE R36, R4, 0x2, R26 ;  /* 0x0000000204247825 */ /* 0x000fe200078e021a */
[----:B------:R-:W-:-:S02]  /*628b0*/  PRMT R6, R7, 0x7632, R6 ;  /* 0x0000763207067816 */ /* 0x000fc40000000006 */
[----:B------:R-:W3:Y:S01]  /*628c0*/  LDL.LU R7, [R1+0x2cb8] ;  /* 0x002cb80001077983 */ /* 0x000ee20000300800 */
[----:B------:R-:W-:-:S08]  /*628d0*/  PRMT R30, R39, 0x7632, R30 ;  /* 0x00007632271e7816 */ /* 0x000fd0000000001e */
[----:B------:R-:W-:Y:S01]  /*628e0*/  @P5 STG.E.U16 [R36.64], R14 ;  /* 0x0000000e24005986 */ /* 0x000fe2000c101506 */
[----:B----4-:R-:W-:Y:S01]  /*628f0*/  IMAD.WIDE R28, R4, 0x2, R40 ;  /* 0x00000002041c7825 */ /* 0x010fe200078e0228 */
[----:B------:R-:W-:-:S04]  /*62900*/  ISETP.LT.AND P4, PT, R2, c[0x0][0x178], !P2 ;  /* 0x00005e0002007a0c */ /* 0x000fc80005781270 */
[----:B------:R0:W-:Y:S01]  /*62910*/  @P3 STG.E.U16 [R28.64], R15 ;  /* 0x0000000f1c003986 */ /* 0x0001e2000c101506 */
[----:B------:R-:W-:Y:S02]  /*62920*/  ISETP.LT.AND P3, PT, R35, c[0x0][0x178], !P2 ;  /* 0x00005e0023007a0c */ /* 0x000fe40005761270 */
[----:B------:R-:W-:Y:S01]  /*62930*/  ISETP.LT.AND P0, PT, R61, c[0x0][0x178], !P2 ;  /* 0x00005e003d007a0c */ /* 0x000fe20005701270 */
[----:B------:R-:W4:Y:S01]  /*62940*/  LDL.LU R35, [R1+0x2cb4] ;  /* 0x002cb40001237983 */ /* 0x000f220000300800 */
[----:B--2---:R-:W-:Y:S02]  /*62950*/  ISETP.LT.AND P5, PT, R33, c[0x0][0x178], !P2 ;  /* 0x00005e0021007a0c */ /* 0x004fe400057a1270 */
[----:B------:R-:W-:Y:S02]  /*62960*/  ISETP.LT.AND P2, PT, R31, c[0x0][0x178], !P2 ;  /* 0x00005e001f007a0c */ /* 0x000fe40005741270 */
[----:B------:R-:W2:Y:S01]  /*62970*/  LDL.LU R31, [R1+0x2cb0] ;  /* 0x002cb000011f7983 */ /* 0x000ea20000300800 */
[----:B---3--:R-:W-:-:S03]  /*62980*/  PRMT R34, R55, 0x7632, R34 ;  /* 0x0000763237227816 */ /* 0x008fc60000000022 */
[----:B------:R-:W3:Y:S04]  /*62990*/  LDL.LU R39, [R1+0x2cac] ;  /* 0x002cac0001277983 */ /* 0x000ee80000300800 */
[----:B------:R-:W2:Y:S01]  /*629a0*/  LDL.LU R55, [R1+0x2ca8] ;  /* 0x002ca80001377983 */ /* 0x000ea20000300800 */
[----:B0-----:R-:W-:-:S04]  /*629b0*/  IMAD.WIDE R28, R4, 0x2, R42 ;  /* 0x00000002041c7825 */ /* 0x001fc800078e022a */
[----:B------:R-:W-:-:S04]  /*629c0*/  IMAD.WIDE R32, R4, 0x2, R44 ;  /* 0x0000000204207825 */ /* 0x000fc800078e022c */
[----:B------:R-:W-:Y:S01]  /*629d0*/  IMAD.WIDE R36, R4, 0x2, R46 ;  /* 0x0000000204247825 */ /* 0x000fe200078e022e */
[----:B--2---:R-:W-:Y:S04]  /*629e0*/  @P0 STG.E.U16 [R28.64], R55 ;  /* 0x000000371c000986 */ /* 0x004fe8000c101506 */
[----:B---3--:R-:W-:Y:S04]  /*629f0*/  @P4 STG.E.U16 [R32.64], R39 ;  /* 0x0000002720004986 */ /* 0x008fe8000c101506 */
[----:B----4-:R0:W-:Y:S04]  /*62a00*/  @P5 STG.E.U16 [R36.64], R35 ;  /* 0x0000002324005986 */ /* 0x0101e8000c101506 */
[----:B0-----:R-:W2:Y:S01]  /*62a10*/  LDL R37, [R1+0x2960] ;  /* 0x0029600001257983 */ /* 0x001ea20000100800 */
[----:B------:R-:W-:Y:S01]  /*62a20*/  ISETP.LT.AND P0, PT, R54, c[0x0][0x178], !P1 ;  /* 0x00005e0036007a0c */ /* 0x000fe20004f01270 */
[----:B------:R-:W-:-:S04]  /*62a30*/  IMAD.WIDE R28, R4, 0x2, R48 ;  /* 0x00000002041c7825 */ /* 0x000fc800078e0230 */
[C---:B------:R-:W-:Y:S01]  /*62a40*/  IMAD.WIDE R32, R4.reuse, 0x2, R50 ;  /* 0x0000000204207825 */ /* 0x040fe200078e0232 */
[----:B------:R-:W-:Y:S01]  /*62a50*/  IADD3 R4, R4, c[0x0][0x198], RZ ;  /* 0x0000660004047a10 */ /* 0x000fe20007ffe0ff */
[----:B------:R0:W-:Y:S04]  /*62a60*/  @P2 STG.E.U16 [R28.64], R31 ;  /* 0x0000001f1c002986 */ /* 0x0001e8000c101506 */
[----:B------:R1:W-:Y:S01]  /*62a70*/  @P3 STG.E.U16 [R32.64], R7 ;  /* 0x0000000720003986 */ /* 0x0003e2000c101506 */
[----:B0-----:R-:W-:Y:S01]  /*62a80*/  IMAD.WIDE R28, R4, 0x2, R8 ;  /* 0x00000002041c7825 */ /* 0x001fe200078e0208 */
[----:B------:R-:W-:Y:S02]  /*62a90*/  PRMT R31, R15, 0x7632, R31 ;  /* 0x000076320f1f7816 */ /* 0x000fe4000000001f */
[----:B-1----:R-:W-:Y:S01]  /*62aa0*/  PRMT R7, R14, 0x7632, R7 ;  /* 0x000076320e077816 */ /* 0x002fe20000000007 */
[----:B------:R-:W-:Y:S01]  /*62ab0*/  IMAD.WIDE R32, R4, 0x2, R10 ;  /* 0x0000000204207825 */ /* 0x000fe200078e020a */
[----:B------:R-:W3:Y:S04]  /*62ac0*/  LDL.LU R14, [R1+0x2ca4] ;  /* 0x002ca400010e7983 */ /* 0x000ee80000300800 */
[----:B------:R-:W3:Y:S04]  /*62ad0*/  LDL.LU R15, [R1+0x2ca0] ;  /* 0x002ca000010f7983 */ /* 0x000ee80000300800 */
[----:B------:R0:W-:Y:S04]  /*62ae0*/  @P0 STG.E.U16 [R28.64], R52 ;  /* 0x000000341c000986 */ /* 0x0001e8000c101506 */
[----:B0-----:R-:W4:Y:S04]  /*62af0*/  LDL R29, [R1+0x2950] ;  /* 0x00295000011d7983 */ /* 0x001f280000100800 */
[----:B------:R0:W-:Y:S01]  /*62b00*/  STL [R1+0x2c88], R52 ;  /* 0x002c883401007387 */ /* 0x0001e20000100800 */
[----:B--2---:R-:W-:-:S03]  /*62b10*/  ISETP.LT.AND P4, PT, R37, c[0x0][0x178], !P1 ;  /* 0x00005e0025007a0c */ /* 0x004fc60004f81270 */
[----:B0-----:R-:W2:Y:S10]  /*62b20*/  LDL R52, [R1+0x2968] ;  /* 0x0029680001347983 */ /* 0x001eb40000100800 */
[----:B------:R0:W-:Y:S04]  /*62b30*/  @P4 STG.E.U16 [R32.64], R38 ;  /* 0x0000002620004986 */ /* 0x0001e8000c101506 */
[----:B0-----:R-:W2:Y:S01]  /*62b40*/  LDL R38, [R1+0x2820] ;  /* 0x0028200001267983 */ /* 0x001ea20000100800 */
[----:B------:R-:W-:-:S02]  /*62b50*/  ISETP.LT.AND P5, PT, R57, c[0x0][0x178], !P1 ;  /* 0x00005e0039007a0c */ /* 0x000fc40004fa1270 */
[----:B------:R-:W-:Y:S01]  /*62b60*/  ISETP.LT.AND P3, PT, R59, c[0x0][0x178], !P1 ;  /* 0x00005e003b007a0c */ /* 0x000fe20004f61270 */
[----:B------:R-:W-:Y:S01]  /*62b70*/  IMAD.WIDE R36, R4, 0x2, R12 ;  /* 0x0000000204247825 */ /* 0x000fe200078e020c */
[----:B------:R-:W-:-:S09]  /*62b80*/  ISETP.LT.AND P2, PT, R58, c[0x0][0x178], !P1 ;  /* 0x00005e003a007a0c */ /* 0x000fd20004f41270 */
[----:B------:R0:W-:Y:S01]  /*62b90*/  @P5 STG.E.U16 [R36.64], R3 ;  /* 0x0000000324005986 */ /* 0x0001e2000c101506 */
[----:B----4-:R-:W-:Y:S01]  /*62ba0*/  ISETP.LT.AND P0, PT, R29, c[0x0][0x178], !P1 ;  /* 0x00005e001d007a0c */ /* 0x010fe20004f01270 */
[----:B---3--:R-:W-:Y:S01]  /*62bb0*/  IMAD.WIDE R28, R4, 0x2, R14 ;  /* 0x00000002041c7825 */ /* 0x008fe200078e020e */
[----:B0-----:R-:W-:-:S04]  /*62bc0*/  PRMT R3, R55, 0x7632, R3 ;  /* 0x0000763237037816 */ /* 0x001fc80000000003 */
[----:B------:R0:W-:Y:S04]  /*62bd0*/  @P3 STG.E.U16 [R28.64], R53 ;  /* 0x000000351c003986 */ /* 0x0001e8000c101506 */
[----:B------:R-:W3:Y:S01]  /*62be0*/  LDL R55, [R1+0x2950] ;  /* 0x0029500001377983 */ /* 0x000ee20000100800 */
[----:B------:R-:W-:Y:S01]  /*62bf0*/  ISETP.LT.AND P5, PT, R60, c[0x0][0x178], !P1 ;  /* 0x00005e003c007a0c */ /* 0x000fe20004fa1270 */
[----:B------:R-:W-:-:S05]  /*62c00*/  IMAD.WIDE R32, R4, 0x2, R16 ;  /* 0x0000000204207825 */ /* 0x000fca00078e0210 */
[----:B------:R1:W-:Y:S01]  /*62c10*/  @P2 STG.E.U16 [R32.64], R0 ;  /* 0x0000000020002986 */ /* 0x0003e2000c101506 */
[----:B0-----:R-:W-:-:S04]  /*62c20*/  IMAD.WIDE R28, R4, 0x2, R18 ;  /* 0x00000002041c7825 */ /* 0x001fc800078e0212 */
[C---:B------:R-:W-:Y:S01]  /*62c30*/  IMAD.WIDE R36, R4.reuse, 0x2, R22 ;  /* 0x0000000204247825 */ /* 0x040fe200078e0216 */
[----:B------:R-:W-:Y:S03]  /*62c40*/  @P0 STG.E.U16 [R28.64], R5 ;  /* 0x000000051c000986 */ /* 0x000fe6000c101506 */
[----:B-1----:R-:W-:Y:S01]  /*62c50*/  IMAD.WIDE R32, R4, 0x2, R20 ;  /* 0x0000000204207825 */ /* 0x002fe200078e0214 */
[----:B--2---:R-:W-:Y:S02]  /*62c60*/  ISETP.LT.AND P4, PT, R38, c[0x0][0x178], !P1 ;  /* 0x00005e0026007a0c */ /* 0x004fe40004f81270 */
[----:B------:R-:W2:Y:S04]  /*62c70*/  LDL R38, [R1+0x2960] ;  /* 0x0029600001267983 */ /* 0x000ea80000100800 */
[----:B------:R0:W-:Y:S04]  /*62c80*/  STL [R1+0x2c8c], R53 ;  /* 0x002c8c3501007387 */ /* 0x0001e80000100800 */
[----:B0-----:R-:W4:Y:S04]  /*62c90*/  LDL R53, [R1+0x18bc] ;  /* 0x0018bc0001357983 */ /* 0x001f280000100800 */
[----:B------:R0:W-:Y:S04]  /*62ca0*/  @P4 STG.E.U16 [R32.64], R6 ;  /* 0x0000000620004986 */ /* 0x0001e8000c101506 */
[----:B------:R-:W-:Y:S04]  /*62cb0*/  STL [R1+0x2c90], R39 ;  /* 0x002c902701007387 */ /* 0x000fe80000100800 */
[----:B------:R1:W-:Y:S04]  /*62cc0*/  @P5 STG.E.U16 [R36.64], R30 ;  /* 0x0000001e24005986 */ /* 0x0003e8000c101506 */
[----:B0-----:R-:W2:Y:S04]  /*62cd0*/  LDL R6, [R1+0x2974] ;  /* 0x0029740001067983 */ /* 0x001ea80000100800 */
[----:B-1----:R-:W2:Y:S01]  /*62ce0*/  LDL R37, [R1+0x2978] ;  /* 0x0029780001257983 */ /* 0x002ea20000100800 */
[----:B------:R-:W-:-:S02]  /*62cf0*/  ISETP.LT.AND P2, PT, R56, c[0x0][0x178], !P1 ;  /* 0x00005e0038007a0c */ /* 0x000fc40004f41270 */
[----:B------:R-:W-:Y:S01]  /*62d00*/  ISETP.LT.AND P0, PT, R52, c[0x0][0x178], !P1 ;  /* 0x00005e0034007a0c */ /* 0x000fe20004f01270 */
[C---:B------:R-:W-:Y:S01]  /*62d10*/  IMAD.WIDE R28, R4.reuse, 0x2, R24 ;  /* 0x00000002041c7825 */ /* 0x040fe200078e0218 */
[----:B------:R-:W-:Y:S02]  /*62d20*/  ISETP.LT.AND P4, PT, R61, c[0x0][0x178], !P1 ;  /* 0x00005e003d007a0c */ /* 0x000fe40004f81270 */
[----:B------:R-:W-:Y:S01]  /*62d30*/  PRMT R35, R39, 0x7632, R35 ;  /* 0x0000763227237816 */ /* 0x000fe20000000023 */
[----:B------:R-:W-:Y:S01]  /*62d40*/  IMAD.WIDE R32, R4, 0x2, R26 ;  /* 0x0000000204207825 */ /* 0x000fe200078e021a */
[----:B------:R-:W-:Y:S01]  /*62d50*/  ISETP.LT.AND P5, PT, R2, c[0x0][0x178], !P1 ;  /* 0x00005e0002007a0c */ /* 0x000fe20004fa1270 */
[----:B------:R-:W3:Y:S01]  /*62d60*/  LDL R39, [R1+0x297c] ;  /* 0x00297c0001277983 */ /* 0x000ee20000100800 */
[----:B------:R-:W-:-:S03]  /*62d70*/  PRMT R0, R35, 0x7632, R0 ;  /* 0x0000763223007816 */ /* 0x000fc60000000000 */
[----:B------:R-:W-:Y:S01]  /*62d80*/  STL [R1+0x2c9c], R61 ;  /* 0x002c9c3d01007387 */ /* 0x000fe20000100800 */
[----:B----4-:R-:W-:-:S13]  /*62d90*/  ISETP.LT.AND P3, PT, R53, c[0x0][0x178], !P1 ;  /* 0x00005e0035007a0c */ /* 0x010fda0004f61270 */
[----:B------:R0:W-:Y:S04]  /*62da0*/  @P3 STG.E.U16 [R28.64], R34 ;  /* 0x000000221c003986 */ /* 0x0001e8000c101506 */
[----:B------:R1:W-:Y:S01]  /*62db0*/  @P2 STG.E.U16 [R32.64], R7 ;  /* 0x0000000720002986 */ /* 0x0003e2000c101506 */
[----:B0-----:R-:W-:Y:S01]  /*62dc0*/  IMAD.WIDE R28, R4, 0x2, R40 ;  /* 0x00000002041c7825 */ /* 0x001fe200078e0228 */
[----:B--2---:R-:W-:-:S03]  /*62dd0*/  ISETP.LT.AND P2, PT, R37, c[0x0][0x178], !P1 ;  /* 0x00005e0025007a0c */ /* 0x004fc60004f41270 */
[C---:B-1----:R-:W-:Y:S01]  /*62de0*/  IMAD.WIDE R32, R4.reuse, 0x2, R42 ;  /* 0x0000000204207825 */ /* 0x042fe200078e022a */
[----:B------:R-:W-:Y:S03]  /*62df0*/  @P0 STG.E.U16 [R28.64], R31 ;  /* 0x0000001f1c000986 */ /* 0x000fe6000c101506 */
[----:B------:R-:W-:Y:S01]  /*62e00*/  IMAD.WIDE R36, R4, 0x2, R44 ;  /* 0x0000000204247825 */ /* 0x000fe200078e022c */
[----:B------:R0:W-:Y:S04]  /*62e10*/  @P4 STG.E.U16 [R32.64], R3 ;  /* 0x0000000320004986 */ /* 0x0001e8000c101506 */
[----:B------:R1:W-:Y:S04]  /*62e20*/  @P5 STG.E.U16 [R36.64], R35 ;  /* 0x0000002324005986 */ /* 0x0003e8000c101506 */
[----:B0-----:R-:W2:Y:S04]  /*62e30*/  LDL.LU R32, [R1+0x1dc] ;  /* 0x0001dc0001207983 */ /* 0x001ea80000300800 */
[----:B------:R-:W4:Y:S04]  /*62e40*/  LDL.LU R33, [R1+0x19c] ;  /* 0x00019c0001217983 */ /* 0x000f280000300800 */
[----:B-1----:R-:W2:Y:S04]  /*62e50*/  LDL.LU R35, [R1+0x23c] ;  /* 0x00023c0001237983 */ /* 0x002ea80000300800 */
[----:B------:R-:W-:Y:S04]  /*62e60*/  STL [R1+0x2c94], R54 ;  /* 0x002c943601007387 */ /* 0x000fe80000100800 */
[----:B------:R0:W-:Y:S04]  /*62e70*/  STL [R1+0x2c98], R51 ;  /* 0x002c983301007387 */ /* 0x0001e80000100800 */
[----:B------:R-:W4:Y:S01]  /*62e80*/  LDL.LU R37, [R1+0x29f8] ;  /* 0x0029f80001257983 */ /* 0x000f220000300800 */
[----:B------:R-:W-:-:S02]  /*62e90*/  ISETP.LT.AND P3, PT, R6, c[0x0][0x178], !P1 ;  /* 0x00005e0006007a0c */ /* 0x000fc40004f61270 */
[----:B------:R-:W-:Y:S01]  /*62ea0*/  PRMT R34, R7, 0x7632, R34 ;  /* 0x0000763207227816 */ /* 0x000fe20000000022 */
[C---:B------:R-:W-:Y:S01]  /*62eb0*/  IMAD.WIDE R6, R4.reuse, 0x2, R46 ;  /* 0x0000000204067825 */ /* 0x040fe200078e022e */
[----:B------:R-:W-:Y:S01]  /*62ec0*/  PRMT R5, R31, 0x7632, R5 ;  /* 0x000076321f057816 */ /* 0x000fe20000000005 */
[----:B------:R-:W4:Y:S02]  /*62ed0*/  LDL.LU R61, [R1+0x15c] ;  /* 0x00015c00013d7983 */ /* 0x000f240000300800 */
[----:B------:R-:W-:Y:S01]  /*62ee0*/  IMAD.WIDE R28, R4, 0x2, R48 ;  /* 0x00000002041c7825 */ /* 0x000fe200078e0230 */
[----:B------:R-:W-:-:S03]  /*62ef0*/  ISETP.LT.AND P5, PT, R54, c[0x0][0x178], !P6 ;  /* 0x00005e0036007a0c */ /* 0x000fc600077a1270 */
[----:B------:R-:W-:Y:S02]  /*62f00*/  IMAD.WIDE R30, R4, 0x2, R50 ;  /* 0x00000002041e7825 */ /* 0x000fe400078e0232 */
[----:B0-----:R-:W4:Y:S04]  /*62f10*/  LDL.LU R51, [R1+0x12c] ;  /* 0x00012c0001337983 */ /* 0x001f280000300800 */
[----:B------:R-:W4:Y:S04]  /*62f20*/  LDL.LU R54, [R1+0x11c] ;  /* 0x00011c0001367983 */ /* 0x000f280000300800 */
[----:B------:R-:W-:Y:S04]  /*62f30*/  @P3 STG.E.U16 [R6.64], R0 ;  /* 0x0000000006003986 */ /* 0x000fe8000c101506 */
[----:B------:R-:W4:Y:S04]  /*62f40*/  LDL.LU R36, [R1+0xec] ;  /* 0x0000ec0001247983 */ /* 0x000f280000300800 */
[----:B------:R0:W-:Y:S01]  /*62f50*/  @P2 STG.E.U16 [R28.64], R5 ;  /* 0x000000051c002986 */ /* 0x0001e2000c101506 */
[----:B---3--:R-:W-:-:S02]  /*62f60*/  ISETP.LT.AND P1, PT, R39, c[0x0][0x178], !P1 ;  /* 0x00005e0027007a0c */ /* 0x008fc40004f21270 */
[----:B------:R-:W-:Y:S02]  /*62f70*/  ISETP.LT.AND P0, PT, R38, c[0x0][0x178], !P6 ;  /* 0x00005e0026007a0c */ /* 0x000fe40007701270 */
[----:B------:R-:W-:Y:S01]  /*62f80*/  IADD3 R38, R4, c[0x0][0x198], RZ ;  /* 0x0000660004267a10 */ /* 0x000fe20007ffe0ff */
[----:B0-----:R-:W3:Y:S04]  /*62f90*/  LDL R29, [R1+0x2820] ;  /* 0x00282000011d7983 */ /* 0x001ee80000100800 */
[----:B------:R-:W-:-:S04]  /*62fa0*/  IMAD.WIDE R4, R38, 0x2, R8 ;  /* 0x0000000226047825 */ /* 0x000fc800078e0208 */
[----:B------:R-:W-:Y:S01]  /*62fb0*/  IMAD.WIDE R6, R38, 0x2, R10 ;  /* 0x0000000226067825 */ /* 0x000fe200078e020a */
[----:B------:R-:W-:Y:S01]  /*62fc0*/  @P1 STG.E.U16 [R30.64], R34 ;  /* 0x000000221e001986 */ /* 0x000fe2000c101506 */
[----:B------:R-:W-:-:S03]  /*62fd0*/  ISETP.LT.AND P4, PT, R55, c[0x0][0x178], !P6 ;  /* 0x00005e0037007a0c */ /* 0x000fc60007781270 */
[----:B------:R0:W-:Y:S04]  /*62fe0*/  STL [R1+0x2c7c], R55 ;  /* 0x002c7c3701007387 */ /* 0x0001e80000100800 */
[----:B0-----:R-:W3:Y:S04]  /*62ff0*/  LDL.LU R55, [R1+0x9c] ;  /* 0x00009c0001377983 */ /* 0x001ee80000300800 */
[----:B------:R-:W3:Y:S04]  /*63000*/  LDL.LU R34, [R1+0x29fc] ;  /* 0x0029fc0001227983 */ /* 0x000ee80000300800 */
[----:B--2---:R-:W-:Y:S04]  /*63010*/  @P5 STG.E.U16 [R4.64], R35 ;  /* 0x0000002304005986 */ /* 0x004fe8000c101506 */
[----:B------:R0:W-:Y:S01]  /*63020*/  @P0 STG.E.U16 [R6.64], R32 ;  /* 0x0000002006000986 */ /* 0x0001e2000c101506 */
[----:B----4-:R-:W-:-:S03]  /*63030*/  ISETP.GE.AND P0, PT, R37, c[0x0][0x17c], PT ;  /* 0x00005f0025007a0c */ /* 0x010fc60003f06270 */
[----:B------:R-:W2:Y:S01]  /*63040*/  LDL.LU R37, [R1+0xdc] ;  /* 0x0000dc0001257983 */ /* 0x000ea20000300800 */
[----:B0-----:R-:W-:-:S03]  /*63050*/  IMAD.WIDE R6, R38, 0x2, R16 ;  /* 0x0000000226067825 */ /* 0x001fc600078e0210 */
[----:B------:R0:W-:Y:S04]  /*63060*/  STL [R1+0x2c84], R16 ;  /* 0x002c841001007387 */ /* 0x0001e80000100800 */
[----:B0-----:R-:W4:Y:S01]  /*63070*/  LDL.LU R16, [R1+0xfc] ;  /* 0x0000fc0001107983 */ /* 0x001f220000300800 */
[----:B------:R-:W-:Y:S02]  /*63080*/  ISETP.LT.AND P1, PT, R57, c[0x0][0x178], !P6 ;  /* 0x00005e0039007a0c */ /* 0x000fe40007721270 */
[----:B------:R-:W-:Y:S02]  /*63090*/  ISETP.LT.AND P2, PT, R59, c[0x0][0x178], !P6 ;  /* 0x00005e003b007a0c */ /* 0x000fe40007741270 */
[----:B------:R-:W-:Y:S01]  /*630a0*/  ISETP.LT.AND P3, PT, R58, c[0x0][0x178], !P6 ;  /* 0x00005e003a007a0c */ /* 0x000fe20007761270 */
[----:B------:R-:W-:-:S04]  /*630b0*/  IMAD.WIDE R30, R38, 0x2, R12 ;  /* 0x00000002261e7825 */ /* 0x000fc800078e020c */
[----:B------:R-:W-:-:S04]  /*630c0*/  IMAD.WIDE R4, R38, 0x2, R18 ;  /* 0x0000000226047825 */ /* 0x000fc800078e0212 */
[----:B------:R0:W-:Y:S01]  /*630d0*/  @P1 STG.E.U16 [R30.64], R33 ;  /* 0x000000211e001986 */ /* 0x0001e2000c101506 */
[----:B------:R-:W-:Y:S02]  /*630e0*/  ISETP.LT.AND P1, PT, R60, c[0x0][0x178], !P6 ;  /* 0x00005e003c007a0c */ /* 0x000fe40007721270 */
[----:B---3--:R-:W-:Y:S01]  /*630f0*/  ISETP.LT.AND P5, PT, R29, c[0x0][0x178], !P6 ;  /* 0x00005e001d007a0c */ /* 0x008fe200077a1270 */
[----:B------:R-:W-:-:S05]  /*63100*/  IMAD.WIDE R28, R38, 0x2, R14 ;  /* 0x00000002261c7825 */ /* 0x000fca00078e020e */
[----:B------:R1:W-:Y:S04]  /*63110*/  @P2 STG.E.U16 [R28.64], R61 ;  /* 0x0000003d1c002986 */ /* 0x0003e8000c101506 */
[----:B------:R3:W-:Y:S01]  /*63120*/  @P3 STG.E.U16 [R6.64], R51 ;  /* 0x0000003306003986 */ /* 0x0007e2000c101506 */
[----:B0-----:R-:W-:-:S03]  /*63130*/  IMAD.WIDE R30, R38, 0x2, R20 ;  /* 0x00000002261e7825 */ /* 0x001fc600078e0214 */
[----:B------:R-:W-:Y:S01]  /*63140*/  @P4 STG.E.U16 [R4.64], R54 ;  /* 0x0000003604004986 */ /* 0x000fe2000c101506 */
[----:B------:R-:W-:Y:S02]  /*63150*/  ISETP.LT.AND P4, PT, R53, c[0x0][0x178], !P6 ;  /* 0x00005e0035007a0c */ /* 0x000fe40007781270 */
[----:B------:R-:W-:Y:S01]  /*63160*/  ISETP.LT.AND P2, PT, R52, c[0x0][0x178], !P6 ;  /* 0x00005e0034007a0c */ /* 0x000fe20007741270 */
[----:B------:R0:W-:Y:S01]  /*63170*/  STL [R1+0x2c80], R17 ;  /* 0x002c801101007387 */ /* 0x0001e20000100800 */
[----:B------:R-:W-:Y:S02]  /*63180*/  PRMT R3, R32, 0x7632, R3 ;  /* 0x0000763220037816 */ /* 0x000fe40000000003 */
[----:B-1----:R-:W-:Y:S01]  /*63190*/  PRMT R28, R33, 0x7632, R28 ;  /* 0x00007632211c7816 */ /* 0x002fe2000000001c */
[C---:B------:R-:W-:Y:S01]  /*631a0*/  IMAD.WIDE R32, R38.reuse, 0x2, R26 ;  /* 0x0000000226207825 */ /* 0x040fe200078e021a */
[----:B---3--:R-:W-:Y:S01]  /*631b0*/  PRMT R7, R61, 0x7632, R7 ;  /* 0x000076323d077816 */ /* 0x008fe20000000007 */
[----:B------:R1:W-:Y:S04]  /*631c0*/  @P5 STG.E.U16 [R30.64], R36 ;  /* 0x000000241e005986 */ /* 0x0003e8000c101506 */
[----:B0-----:R-:W3:Y:S01]  /*631d0*/  LDL.LU R17, [R1+0xac] ;  /* 0x0000ac0001117983 */ /* 0x001ee20000300800 */
[----:B------:R-:W-:-:S03]  /*631e0*/  IMAD.WIDE R4, R38, 0x2, R22 ;  /* 0x0000000226047825 */ /* 0x000fc600078e0216 */
[----:B------:R-:W3:Y:S04]  /*631f0*/  LDL R53, [R1+0xbc] ;  /* 0x0000bc0001357983 */ /* 0x000ee80000100800 */
[----:B------:R-:W3:Y:S01]  /*63200*/  LDL R52, [R1+0x8c] ;  /* 0x00008c0001347983 */ /* 0x000ee20000100800 */
[----:B-1----:R-:W-:-:S03]  /*63210*/  IMAD.WIDE R30, R38, 0x2, R24 ;  /* 0x00000002261e7825 */ /* 0x002fc600078e0218 */
[----:B------:R0:W-:Y:S04]  /*63220*/  STL [R1+0x2c78], R27 ;  /* 0x002c781b01007387 */ /* 0x0001e80000100800 */
[----:B0-----:R-:W3:Y:S04]  /*63230*/  LDL.LU R27, [R1+0x7c] ;  /* 0x00007c00011b7983 */ /* 0x001ee80000300800 */
[----:B------:R-:W3:Y:S04]  /*63240*/  LDL.LU R61, [R1+0x2c9c] ;  /* 0x002c9c00013d7983 */ /* 0x000ee80000300800 */
[----:B--2---:R-:W-:Y:S04]  /*63250*/  @P1 STG.E.U16 [R4.64], R37 ;  /* 0x0000002504001986 */ /* 0x004fe8000c101506 */
[----:B----4-:R0:W-:Y:S04]  /*63260*/  @P4 STG.E.U16 [R30.64], R16 ;  /* 0x000000101e004986 */ /* 0x0101e8000c101506 */
[----:B0-----:R-:W2:Y:S04]  /*63270*/  LDL R30, [R1+0x2974] ;  /* 0x00297400011e7983 */ /* 0x001ea80000100800 */
[----:B------:R-:W4:Y:S01]  /*63280*/  LDL R31, [R1+0x2978] ;  /* 0x00297800011f7983 */ /* 0x000f220000100800 */
[----:B------:R-:W-:-:S02]  /*63290*/  ISETP.LT.AND P3, PT, R56, c[0x0][0x178], !P6 ;  /* 0x00005e0038007a0c */ /* 0x000fc40007761270 */
[----:B------:R-:W-:Y:S02]  /*632a0*/  ISETP.GE.AND P5, PT, R34, c[0x0][0x17c], PT ;  /* 0x00005f0022007a0c */ /* 0x000fe40003fa6270 */
[----:B------:R-:W-:Y:S01]  /*632b0*/  PRMT R29, R35, 0x7632, R29 ;  /* 0x00007632231d7816 */ /* 0x000fe2000000001d */
[----:B------:R-:W-:Y:S01]  /*632c0*/  IMAD.WIDE R34, R38, 0x2, R40 ;  /* 0x0000000226227825 */ /* 0x000fe200078e0228 */
[----:B------:R-:W-:Y:S02]  /*632d0*/  PRMT R6, R51, 0x7632, R6 ;  /* 0x0000763233067816 */ /* 0x000fe40000000006 */
[----:B------:R-:W4:Y:S01]  /*632e0*/  LDL.LU R51, [R1+0x2c98] ;  /* 0x002c980001337983 */ /* 0x000f220000300800 */
[----:B------:R-:W-:-:S03]  /*632f0*/  PRMT R5, R54, 0x7632, R5 ;  /* 0x0000763236057816 */ /* 0x000fc60000000005 */
[----:B------:R-:W4:Y:S04]  /*63300*/  LDL.LU R54, [R1+0x2c94] ;  /* 0x002c940001367983 */ /* 0x000f280000300800 */
[----:B---3--:R0:W-:Y:S04]  /*63310*/  @P3 STG.E.U16 [R32.64], R17 ;  /* 0x0000001120003986 */ /* 0x0081e8000c101506 */
[----:B------:R-:W-:Y:S01]  /*63320*/  @P2 STG.E.U16 [R34.64], R55 ;  /* 0x0000003722002986 */ /* 0x000fe2000c101506 */
[----:B------:R-:W-:Y:S01]  /*63330*/  ISETP.LT.AND P2, PT, R2, c[0x0][0x178], !P6 ;  /* 0x00005e0002007a0c */ /* 0x000fe20007741270 */
[----:B0-----:R-:W-:Y:S01]  /*63340*/  IMAD.WIDE R32, R38, 0x2, R44 ;  /* 0x0000000226207825 */ /* 0x001fe200078e022c */
[----:B------:R-:W-:-:S02]  /*63350*/  ISETP.LT.AND P1, PT, R61, c[0x0][0x178], !P6 ;  /* 0x00005e003d007a0c */ /* 0x000fc40007721270 */
[----:B--2---:R-:W-:Y:S02]  /*63360*/  ISETP.LT.AND P3, PT, R30, c[0x0][0x178], !P6 ;  /* 0x00005e001e007a0c */ /* 0x004fe40007761270 */
[----:B----4-:R-:W-:Y:S01]  /*63370*/  ISETP.LT.AND P4, PT, R31, c[0x0][0x178], !P6 ;  /* 0x00005e001f007a0c */ /* 0x010fe20007781270 */
[C---:B------:R-:W-:Y:S01]  /*63380*/  IMAD.WIDE R30, R38.reuse, 0x2, R42 ;  /* 0x00000002261e7825 */ /* 0x040fe200078e022a */
[----:B------:R-:W-:Y:S02]  /*63390*/  ISETP.LT.AND P6, PT, R39, c[0x0][0x178], !P6 ;  /* 0x00005e0027007a0c */ /* 0x000fe400077c1270 */
[----:B------:R-:W2:Y:S05]  /*633a0*/  LDL.LU R39, [R1+0x2c90] ;  /* 0x002c900001277983 */ /* 0x000eaa0000300800 */
[----:B------:R0:W-:Y:S04]  /*633b0*/  @P1 STG.E.U16 [R30.64], R53 ;  /* 0x000000351e001986 */ /* 0x0001e8000c101506 */
[----:B------:R1:W-:Y:S04]  /*633c0*/  @P2 STG.E.U16 [R32.64], R52 ;  /* 0x0000003420002986 */ /* 0x0003e8000c101506 */
[----:B0-----:R-:W3:Y:S04]  /*633d0*/  LDL.LU R53, [R1+0x2c8c] ;  /* 0x002c8c0001357983 */ /* 0x001ee80000300800 */
[----:B------:R-:W4:Y:S04]  /*633e0*/  LDL R30, [R1+0x6c] ;  /* 0x00006c00011e7983 */ /* 0x000f280000100800 */
[----:B------:R-:W3:Y:S04]  /*633f0*/  LDL R31, [R1+0x2960] ;  /* 0x00296000011f7983 */ /* 0x000ee80000100800 */
[----:B-1----:R-:W3:Y:S04]  /*63400*/  LDL.LU R52, [R1+0x2c88] ;  /* 0x002c880001347983 */ /* 0x002ee80000300800 */
[----:B------:R-:W3:Y:S01]  /*63410*/  LDL R33, [R1+0x5c] ;  /* 0x00005c0001217983 */ /* 0x000ee20000100800 */
[----:B------:R-:W-:Y:S01]  /*63420*/  IMAD.WIDE R34, R38, 0x2, R46 ;  /* 0x0000000226227825 */ /* 0x000fe200078e022e */
[----:B------:R-:W-:-:S02]  /*63430*/  PRMT R0, R36, 0x7632, R0 ;  /* 0x0000763224007816 */ /* 0x000fc40000000000 */
[----:B------:R-:W-:Y:S01]  /*63440*/  PRMT R4, R37, 0x7632, R4 ;  /* 0x0000763225047816 */ /* 0x000fe20000000004 */
[----:B------:R-:W-:Y:S01]  /*63450*/  IMAD.WIDE R36, R38, 0x2, R48 ;  /* 0x0000000226247825 */ /* 0x000fe200078e0230 */
[----:B------:R-:W-:Y:S01]  /*63460*/  @P3 STG.E.U16 [R34.64], R27 ;  /* 0x0000001b22003986 */ /* 0x000fe2000c101506 */
[----:B------:R-:W-:Y:S02]  /*63470*/  ISETP.LT.AND P3, PT, R54, c[0x0][0x178], !P5 ;  /* 0x00005e0036007a0c */ /* 0x000fe40006f61270 */
[----:B------:R-:W-:Y:S02]  /*63480*/  ISETP.LT.AND P1, PT, R59, c[0x0][0x178], !P5 ;  /* 0x00005e003b007a0c */ /* 0x000fe40006f21270 */
[----:B--2---:R-:W-:Y:S01]  /*63490*/  PRMT R39, R17, 0x7632, R39 ;  /* 0x0000763211277816 */ /* 0x004fe20000000027 */
[----:B----4-:R0:W-:Y:S01]  /*634a0*/  @P4 STG.E.U16 [R36.64], R30 ;  /* 0x0000001e24004986 */ /* 0x0101e2000c101506 */
[----:B------:R-:W-:Y:S02]  /*634b0*/  ISETP.LT.AND P4, PT, R57, c[0x0][0x178], !P5 ;  /* 0x00005e0039007a0c */ /* 0x000fe40006f81270 */
[----:B---3--:R-:W-:-:S02]  /*634c0*/  ISETP.LT.AND P2, PT, R31, c[0x0][0x178], !P5 ;  /* 0x00005e001f007a0c */ /* 0x008fc40006f41270 */
[----:B------:R-:W-:Y:S02]  /*634d0*/  PRMT R53, R55, 0x7632, R53 ;  /* 0x0000763237357816 */ /* 0x000fe40000000035 */
[----:B------:R-:W-:Y:S02]  /*634e0*/  PRMT R52, R16, 0x7632, R52 ;  /* 0x0000763210347816 */ /* 0x000fe40000000034 */
[----:B------:R-:W2:Y:S01]  /*634f0*/  LDL.LU R16, [R1+0x2c84] ;  /* 0x002c840001107983 */ /* 0x000ea20000300800 */
[C---:B0-----:R-:W-:Y:S01]  /*63500*/  IMAD.WIDE R30, R38.reuse, 0x2, R50 ;  /* 0x00000002261e7825 */ /* 0x041fe200078e0232 */
[----:B------:R-:W-:Y:S02]  /*63510*/  IADD3 R38, R38, c[0x0][0x198], RZ ;  /* 0x0000660026267a10 */ /* 0x000fe40007ffe0ff */
[----:B------:R-:W2:Y:S04]  /*63520*/  LDL.LU R17, [R1+0x2c80] ;  /* 0x002c800001117983 */ /* 0x000ea80000300800 */
[----:B------:R0:W-:Y:S01]  /*63530*/  @P6 STG.E.U16 [R30.64], R33 ;  /* 0x000000211e006986 */ /* 0x0001e2000c101506 */
[----:B------:R-:W-:-:S03]  /*63540*/  IMAD.WIDE R34, R38, 0x2, R12 ;  /* 0x0000000226227825 */ /* 0x000fc600078e020c */
[----:B------:R-:W3:Y:S01]  /*63550*/  LDL.LU R55, [R1+0x2c7c] ;  /* 0x002c7c0001377983 */ /* 0x000ee20000300800 */
[----:B------:R-:W-:-:S04]  /*63560*/  IMAD.WIDE R36, R38, 0x2, R14 ;  /* 0x0000000226247825 */ /* 0x000fc800078e020e */
[----:B0-----:R-:W-:-:S04]  /*63570*/  IMAD.WIDE R30, R38, 0x2, R8 ;  /* 0x00000002261e7825 */ /* 0x001fc800078e0208 */
[----:B------:R-:W-:Y:S01]  /*63580*/  IMAD.WIDE R32, R38, 0x2, R10 ;  /* 0x0000000226207825 */ /* 0x000fe200078e020a */
[----:B------:R0:W-:Y:S04]  /*63590*/  @P3 STG.E.U16 [R30.64], R29 ;  /* 0x0000001d1e003986 */ /* 0x0001e8000c101506 */
[----:B------:R1:W-:Y:S04]  /*635a0*/  @P2 STG.E.U16 [R32.64], R3 ;  /* 0x0000000320002986 */ /* 0x0003e8000c101506 */
[----:B------:R-:W-:Y:S04]  /*635b0*/  @P4 STG.E.U16 [R34.64], R28 ;  /* 0x0000001c22004986 */ /* 0x000fe8000c101506 */
[----:B0-----:R-:W4:Y:S04]  /*635c0*/  LDL.LU R30, [R1+0xbc] ;  /* 0x0000bc00011e7983 */ /* 0x001f280000300800 */
[----:B------:R-:W4:Y:S04]  /*635d0*/  LDL.LU R31, [R1+0x8c] ;  /* 0x00008c00011f7983 */ /* 0x000f280000300800 */
[----:B-1----:R-:W4:Y:S04]  /*635e0*/  LDL R33, [R1+0x18bc] ;  /* 0x0018bc0001217983 */ /* 0x002f280000100800 */
[----:B------:R-:W-:Y:S04]  /*635f0*/  @P1 STG.E.U16 [R36.64], R7 ;  /* 0x0000000724001986 */ /* 0x000fe8000c101506 */
[----:B------:R0:W-:Y:S04]  /*63600*/  STL [R1+0x2c64], R36 ;  /* 0x002c642401007387 */ /* 0x0001e80000100800 */
[----:B0-----:R-:W4:Y:S01]  /*63610*/  LDL R36, [R1+0x2820] ;  /* 0x0028200001247983 */ /* 0x001f220000100800 */
[----:B------:R-:W-:-:S02]  /*63620*/  ISETP.LT.AND P6, PT, R58, c[0x0][0x178], !P5 ;  /* 0x00005e003a007a0c */ /* 0x000fc40006fc1270 */
[----:B------:R-:W-:Y:S02]  /*63630*/  PRMT R35, R27, 0x7632, R35 ;  /* 0x000076321b237816 */ /* 0x000fe40000000023 */
[----:B------:R-:W4:Y:S01]  /*63640*/  LDL.LU R27, [R1+0x2c78] ;  /* 0x002c7800011b7983 */ /* 0x000f220000300800 */
[----:B--2---:R-:W-:Y:S01]  /*63650*/  IMAD.WIDE R28, R38, 0x2, R16 ;  /* 0x00000002261c7825 */ /* 0x004fe200078e0210 */
[----:B---3--:R-:W-:-:S07]  /*63660*/  ISETP.LT.AND P2, PT, R55, c[0x0][0x178], !P5 ;  /* 0x00005e0037007a0c */ /* 0x008fce0006f41270 */
[----:B------:R0:W-:Y:S02]  /*63670*/  @P6 STG.E.U16 [R28.64], R6 ;  /* 0x000000061c006986 */ /* 0x0001e4000c101506 */
[----:B0-----:R-:W-:-:S05]  /*63680*/  IMAD.WIDE R6, R38, 0x2, R18 ;  /* 0x0000000226067825 */ /* 0x001fca00078e0212 */
[----:B------:R0:W-:Y:S01]  /*63690*/  @P2 STG.E.U16 [R6.64], R5 ;  /* 0x0000000506002986 */ /* 0x0001e2000c101506 */
[----:B------:R-:W-:-:S03]  /*636a0*/  IMAD.WIDE R28, R38, 0x2, R20 ;  /* 0x00000002261c7825 */ /* 0x000fc600078e0214 */
[----:B0-----:R-:W2:Y:S04]  /*636b0*/  LDL R5, [R1+0x2968] ;  /* 0x0029680001057983 */ /* 0x001ea80000100800 */
[----:B------:R-:W3:Y:S04]  /*636c0*/  LDL.LU R6, [R1+0x5c] ;  /* 0x00005c0001067983 */ /* 0x000ee80000300800 */
[----:B------:R-:W3:Y:S01]  /*636d0*/  LDL R7, [R1+0x2978] ;  /* 0x0029780001077983 */ /* 0x000ee20000100800 */
[----:B----4-:R-:W-:-:S13]  /*636e0*/  ISETP.LT.AND P1, PT, R36, c[0x0][0x178], !P5 ;  /* 0x00005e0024007a0c */ /* 0x010fda0006f21270 */
[----:B------:R0:W-:Y:S04]  /*636f0*/  @P1 STG.E.U16 [R28.64], R0 ;  /* 0x000000001c001986 */ /* 0x0001e8000c101506 */
[----:B0-----:R-:W4:Y:S04]  /*63700*/  LDL R28, [R1+0x2974] ;  /* 0x00297400011c7983 */ /* 0x001f280000100800 */
[----:B------:R-:W3:Y:S01]  /*63710*/  LDL.LU R29, [R1+0x6c] ;  /* 0x00006c00011d7983 */ /* 0x000ee20000300800 */
[----:B------:R-:W-:Y:S02]  /*63720*/  ISETP.LT.AND P3, PT, R60, c[0x0][0x178], !P5 ;  /* 0x00005e003c007a0c */ /* 0x000fe40006f61270 */
[----:B------:R-:W-:-:S02]  /*63730*/  ISETP.LT.AND P4, PT, R33, c[0x0][0x178], !P5 ;  /* 0x00005e0021007a0c */ /* 0x000fc40006f81270 */
[----:B------:R-:W-:Y:S02]  /*63740*/  PRMT R34, R30, 0x7632, R34 ;  /* 0x000076321e227816 */ /* 0x000fe40000000022 */
[----:B------:R-:W-:Y:S01]  /*63750*/  PRMT R3, R31, 0x7632, R3 ;  /* 0x000076321f037816 */ /* 0x000fe20000000003 */
[----:B------:R-:W-:-:S04]  /*63760*/  IMAD.WIDE R30, R38, 0x2, R22 ;  /* 0x00000002261e7825 */ /* 0x000fc800078e0216 */
[----:B------:R-:W-:Y:S01]  /*63770*/  IMAD.WIDE R32, R38, 0x2, R24 ;  /* 0x0000000226207825 */ /* 0x000fe200078e0218 */
[----:B------:R-:W-:Y:S01]  /*63780*/  ISETP.LT.AND P6, PT, R56, c[0x0][0x178], !P5 ;  /* 0x00005e0038007a0c */ /* 0x000fe20006fc1270 */
[----:B------:R-:W-:Y:S04]  /*63790*/  @P3 STG.E.U16 [R30.64], R4 ;  /* 0x000000041e003986 */ /* 0x000fe8000c101506 */
[----:B------:R0:W-:Y:S01]  /*637a0*/  @P4 STG.E.U16 [R32.64], R52 ;  /* 0x0000003420004986 */ /* 0x0001e2000c101506 */
[----:B------:R-:W-:-:S03]  /*637b0*/  ISETP.LT.AND P3, PT, R2, c[0x0][0x178], !P5 ;  /* 0x00005e0002007a0c */ /* 0x000fc60006f61270 */
[----:B0-----:R-:W3:Y:S04]  /*637c0*/  LDL R32, [R1+0x297c] ;  /* 0x00297c0001207983 */ /* 0x001ee80000100800 */
[----:B------:R-:W3:Y:S04]  /*637d0*/  LDL R52, [R1+0x2960] ;  /* 0x0029600001347983 */ /* 0x000ee80000100800 */
[----:B------:R0:W-:Y:S04]  /*637e0*/  STL [R1+0x2c70], R2 ;  /* 0x002c700201007387 */ /* 0x0001e80000100800 */
[----:B0-----:R-:W3:Y:S04]  /*637f0*/  LDL.LU R2, [R1+0x2ac] ;  /* 0x0002ac0001027983 */ /* 0x001ee80000300800 */
[----:B------:R-:W-:Y:S01]  /*63800*/  STL [R1+0x2c74], R41 ;  /* 0x002c742901007387 */ /* 0x000fe20000100800 */
[----:B--2---:R-:W-:Y:S01]  /*63810*/  ISETP.LT.AND P2, PT, R5, c[0x0][0x178], !P5 ;  /* 0x00005e0005007a0c */ /* 0x004fe20006f41270 */
[----:B------:R-:W-:-:S05]  /*63820*/  IMAD.WIDE R4, R38, 0x2, R26 ;  /* 0x0000000226047825 */ /* 0x000fca00078e021a */
[----:B------:R0:W-:Y:S02]  /*63830*/  @P6 STG.E.U16 [R4.64], R39 ;  /* 0x0000002704006986 */ /* 0x0001e4000c101506 */
[----:B0-----:R-:W-:Y:S02]  /*63840*/  IMAD.WIDE R4, R38, 0x2, R40 ;  /* 0x0000000226047825 */ /* 0x001fe400078e0228 */
[----:B------:R-:W2:Y:S04]  /*63850*/  LDL.LU R41, [R1+0x36c] ;  /* 0x00036c0001297983 */ /* 0x000ea80000300800 */
[----:B------:R0:W-:Y:S04]  /*63860*/  STL [R1+0x2c6c], R44 ;  /* 0x002c6c2c01007387 */ /* 0x0001e80000100800 */
[----:B------:R1:W-:Y:S04]  /*63870*/  STL [R1+0x2c68], R45 ;  /* 0x002c682d01007387 */ /* 0x0003e80000100800 */
[----:B------:R0:W-:Y:S01]  /*63880*/  @P2 STG.E.U16 [R4.64], R53 ;  /* 0x0000003504002986 */ /* 0x0001e2000c101506 */
[----:B----4-:R-:W-:-:S02]  /*63890*/  ISETP.LT.AND P4, PT, R28, c[0x0][0x178], !P5 ;  /* 0x00005e001c007a0c */ /* 0x010fc40006f81270 */
[----:B---3--:R-:W-:Y:S01]  /*638a0*/  PRMT R33, R29, 0x7632, R33 ;  /* 0x000076321d217816 */ /* 0x008fe20000000021 */
[----:B------:R-:W-:Y:S02]  /*638b0*/  IMAD.WIDE R28, R38, 0x2, R44 ;  /* 0x00000002261c7825 */ /* 0x000fe400078e022c */
[----:B0-----:R-:W3:Y:S04]  /*638c0*/  LDL.LU R44, [R1+0x27c] ;  /* 0x00027c00012c7983 */ /* 0x001ee80000300800 */
[----:B-1----:R-:W4:Y:S04]  /*638d0*/  LDL.LU R45, [R1+0x25c] ;  /* 0x00025c00012d7983 */ /* 0x002f280000300800 */
[----:B------:R-:W2:Y:S01]  /*638e0*/  LDL.LU R53, [R1+0x37c] ;  /* 0x00037c0001357983 */ /* 0x000ea20000300800 */
[----:B------:R-:W-:-:S02]  /*638f0*/  ISETP.LT.AND P1, PT, R61, c[0x0][0x178], !P5 ;  /* 0x00005e003d007a0c */ /* 0x000fc40006f21270 */
[----:B------:R-:W-:Y:S02]  /*63900*/  PRMT R0, R6, 0x7632, R0 ;  /* 0x0000763206007816 */ /* 0x000fe40000000000 */
[----:B------:R-:W-:Y:S01]  /*63910*/  ISETP.LT.AND P6, PT, R7, c[0x0][0x178], !P5 ;  /* 0x00005e0007007a0c */ /* 0x000fe20006fc1270 */
[----:B------:R-:W-:Y:S01]  /*63920*/  IMAD.WIDE R6, R38, 0x2, R42 ;  /* 0x0000000226067825 */ /* 0x000fe200078e022a */
[----:B------:R-:W-:-:S03]  /*63930*/  ISETP.LT.AND P2, PT, R57, c[0x0][0x178], !P0 ;  /* 0x00005e0039007a0c */ /* 0x000fc60004741270 */
[----:B------:R-:W-:-:S04]  /*63940*/  IMAD.WIDE R30, R38, 0x2, R46 ;  /* 0x00000002261e7825 */ /* 0x000fc800078e022e */
[----:B------:R0:W-:Y:S01]  /*63950*/  @P1 STG.E.U16 [R6.64], R34 ;  /* 0x0000002206001986 */ /* 0x0001e2000c101506 */
[----:B------:R-:W-:-:S03]  /*63960*/  ISETP.LT.AND P5, PT, R32, c[0x0][0x178], !P5 ;  /* 0x00005e0020007a0c */ /* 0x000fc60006fa1270 */
[----:B------:R1:W-:Y:S01]  /*63970*/  @P3 STG.E.U16 [R28.64], R3 ;  /* 0x000000031c003986 */ /* 0x0003e2000c101506 */
[----:B------:R-:W-:Y:S01]  /*63980*/  ISETP.LT.AND P1, PT, R54, c[0x0][0x178], !P0 ;  /* 0x00005e0036007a0c */ /* 0x000fe20004721270 */
[----:B------:R-:W-:Y:S01]  /*63990*/  IMAD.WIDE R4, R38, 0x2, R48 ;  /* 0x0000000226047825 */ /* 0x000fe200078e0230 */
[----:B------:R-:W-:Y:S02]  /*639a0*/  ISETP.LT.AND P3, PT, R52, c[0x0][0x178], !P0 ;  /* 0x00005e0034007a0c */ /* 0x000fe40004761270 */
[C---:B------:R-:W-:Y:S01]  /*639b0*/  IADD3 R32, R38.reuse, c[0x0][0x198], RZ ;  /* 0x0000660026207a10 */ /* 0x040fe20007ffe0ff */
[----:B0-----:R-:W-:Y:S01]  /*639c0*/  IMAD.WIDE R6, R38, 0x2, R50 ;  /* 0x0000000226067825 */ /* 0x001fe200078e0232 */
[----:B------:R-:W-:Y:S01]  /*639d0*/  @P4 STG.E.U16 [R30.64], R35 ;  /* 0x000000231e004986 */ /* 0x000fe2000c101506 */
[----:B------:R-:W-:-:S03]  /*639e0*/  ISETP.LT.AND P4, PT, R59, c[0x0][0x178], !P0 ;  /* 0x00005e003b007a0c */ /* 0x000fc60004781270 */
[----:B------:R0:W-:Y:S01]  /*639f0*/  @P6 STG.E.U16 [R4.64], R33 ;  /* 0x0000002104006986 */ /* 0x0001e2000c101506 */
[----:B-1----:R-:W-:-:S03]  /*63a00*/  IMAD.WIDE R28, R32, 0x2, R12 ;  /* 0x00000002201c7825 */ /* 0x002fc600078e020c */
[----:B------:R-:W3:Y:S04]  /*63a10*/  LDL R34, [R1+0x18bc] ;  /* 0x0018bc0001227983 */ /* 0x000ee80000100800 */
[----:B------:R1:W-:Y:S01]  /*63a20*/  @P5 STG.E.U16 [R6.64], R0 ;  /* 0x0000000006005986 */ /* 0x0003e2000c101506 */
[----:B0-----:R-:W-:-:S03]  /*63a30*/  IMAD.WIDE R4, R32, 0x2, R8 ;  /* 0x0000000220047825 */ /* 0x001fc600078e0208 */
[----:B------:R-:W3:Y:S04]  /*63a40*/  LDL.LU R35, [R1+0x2a04] ;  /* 0x002a040001237983 */ /* 0x000ee80000300800 */
[----:B------:R0:W-:Y:S01]  /*63a50*/  STL [R1+0x2c58], R59 ;  /* 0x002c583b01007387 */ /* 0x0001e20000100800 */
[C---:B-1----:R-:W-:Y:S01]  /*63a60*/  IMAD.WIDE R6, R32.reuse, 0x2, R10 ;  /* 0x0000000220067825 */ /* 0x042fe200078e020a */
[----:B------:R-:W-:Y:S02]  /*63a70*/  ISETP.LT.AND P5, PT, R55, c[0x0][0x178], !P0 ;  /* 0x00005e0037007a0c */ /* 0x000fe400047a1270 */
[----:B0-----:R-:W3:Y:S04]  /*63a80*/  LDL.LU R59, [R1+0x28c] ;  /* 0x00028c00013b7983 */ /* 0x001ee80000300800 */
[----:B------:R-:W3:Y:S04]  /*63a90*/  LDL.LU R33, [R1+0x2a00] ;  /* 0x002a000001217983 */ /* 0x000ee80000300800 */
[----:B------:R0:W-:Y:S04]  /*63aa0*/  STL [R1+0x2c5c], R55 ;  /* 0x002c5c3701007387 */ /* 0x0001e80000100800 */
[----:B------:R-:W-:Y:S04]  /*63ab0*/  STL [R1+0x2c60], R58 ;  /* 0x002c603a01007387 */ /* 0x000fe80000100800 */
[----:B0-----:R-:W4:Y:S04]  /*63ac0*/  LDL R55, [R1+0x2968] ;  /* 0x0029680001377983 */ /* 0x001f280000100800 */
[----:B--2---:R-:W-:Y:S04]  /*63ad0*/  @P1 STG.E.U16 [R4.64], R53 ;  /* 0x0000003504001986 */ /* 0x004fe8000c101506 */
[----:B------:R-:W-:Y:S04]  /*63ae0*/  @P3 STG.E.U16 [R6.64], R41 ;  /* 0x0000002906003986 */ /* 0x000fe8000c101506 */
[----:B------:R0:W-:Y:S04]  /*63af0*/  @P2 STG.E.U16 [R28.64], R2 ;  /* 0x000000021c002986 */ /* 0x0001e8000c101506 */
[----:B0-----:R-:W2:Y:S01]  /*63b00*/  LDL.LU R29, [R1+0x29c] ;  /* 0x00029c00011d7983 */ /* 0x001ea20000300800 */
[----:B------:R-:W-:Y:S01]  /*63b10*/  IMAD.WIDE R30, R32, 0x2, R14 ;  /* 0x00000002201e7825 */ /* 0x000fe200078e020e */
[----:B---3--:R-:W-:-:S04]  /*63b20*/  ISETP.GE.AND P1, PT, R33, c[0x0][0x17c], PT ;  /* 0x00005f0021007a0c */ /* 0x008fc80003f26270 */
[----:B--2---:R0:W-:Y:S04]  /*63b30*/  @P4 STG.E.U16 [R30.64], R29 ;  /* 0x0000001d1e004986 */ /* 0x0041e8000c101506 */
[----:B0-----:R-:W2:Y:S04]  /*63b40*/  LDL.LU R30, [R1+0x26c] ;  /* 0x00026c00011e7983 */ /* 0x001ea80000300800 */
[----:B------:R-:W3:Y:S01]  /*63b50*/  LDL.LU R33, [R1+0x1ec] ;  /* 0x0001ec0001217983 */ /* 0x000ee20000300800 */
[----:B------:R-:W-:Y:S01]  /*63b60*/  ISETP.LT.AND P6, PT, R58, c[0x0][0x178], !P0 ;  /* 0x00005e003a007a0c */ /* 0x000fe200047c1270 */
[----:B------:R-:W-:Y:S01]  /*63b70*/  IMAD.WIDE R4, R32, 0x2, R16 ;  /* 0x0000000220047825 */ /* 0x000fe200078e0210 */
[----:B------:R-:W-:-:S02]  /*63b80*/  ISETP.LT.AND P3, PT, R36, c[0x0][0x178], !P0 ;  /* 0x00005e0024007a0c */ /* 0x000fc40004761270 */
[----:B------:R-:W-:Y:S01]  /*63b90*/  ISETP.LT.AND P4, PT, R60, c[0x0][0x178], !P0 ;  /* 0x00005e003c007a0c */ /* 0x000fe20004781270 */
[----:B------:R-:W-:Y:S01]  /*63ba0*/  IMAD.WIDE R6, R32, 0x2, R18 ;  /* 0x0000000220067825 */ /* 0x000fe200078e0212 */
[----:B------:R-:W3:Y:S01]  /*63bb0*/  LDL.LU R36, [R1+0x24c] ;  /* 0x00024c0001247983 */ /* 0x000ee20000300800 */
[----:B------:R-:W-:Y:S02]  /*63bc0*/  ISETP.GE.AND P2, PT, R35, c[0x0][0x17c], PT ;  /* 0x00005f0023007a0c */ /* 0x000fe40003f46270 */
[----:B------:R-:W-:Y:S01]  /*63bd0*/  PRMT R39, R53, 0x7632, R39 ;  /* 0x0000763235277816 */ /* 0x000fe20000000027 */
[----:B------:R-:W3:Y:S04]  /*63be0*/  LDL R31, [R1+0x2974] ;  /* 0x00297400011f7983 */ /* 0x000ee80000100800 */
[----:B------:R-:W3:Y:S04]  /*63bf0*/  LDL R35, [R1+0x1bc] ;  /* 0x0001bc0001237983 */ /* 0x000ee80000100800 */
[----:B------:R-:W3:Y:S04]  /*63c00*/  LDL.LU R58, [R1+0x1fc] ;  /* 0x0001fc00013a7983 */ /* 0x000ee80000300800 */
[----:B------:R0:W-:Y:S01]  /*63c10*/  @P6 STG.E.U16 [R4.64], R59 ;  /* 0x0000003b04006986 */ /* 0x0001e2000c101506 */
[----:B------:R-:W-:-:S03]  /*63c20*/  ISETP.LT.AND P6, PT, R34, c[0x0][0x178], !P0 ;  /* 0x00005e0022007a0c */ /* 0x000fc600047c1270 */
[----:B------:R-:W3:Y:S04]  /*63c30*/  LDL R53, [R1+0x2978] ;  /* 0x0029780001357983 */ /* 0x000ee80000100800 */
[----:B------:R1:W-:Y:S01]  /*63c40*/  STL [R1+0x2c50], R56 ;  /* 0x002c503801007387 */ /* 0x0003e20000100800 */
[----:B0-----:R-:W-:-:S03]  /*63c50*/  IMAD.WIDE R4, R32, 0x2, R20 ;  /* 0x0000000220047825 */ /* 0x001fc600078e0214 */
[----:B------:R-:W3:Y:S01]  /*63c60*/  LDL R34, [R1+0x297c] ;  /* 0x00297c0001227983 */ /* 0x000ee20000100800 */
[----:B------:R-:W-:Y:S02]  /*63c70*/  PRMT R37, R41, 0x7632, R37 ;  /* 0x0000763229257816 */ /* 0x000fe40000000025 */
[----:B------:R-:W-:Y:S02]  /*63c80*/  PRMT R38, R2, 0x7632, R38 ;  /* 0x0000763202267816 */ /* 0x000fe40000000026 */
[----:B------:R-:W-:Y:S01]  /*63c90*/  PRMT R3, R59, 0x7632, R3 ;  /* 0x000076323b037816 */ /* 0x000fe20000000003 */
[----:B--2---:R0:W-:Y:S01]  /*63ca0*/  @P5 STG.E.U16 [R6.64], R30 ;  /* 0x0000001e06005986 */ /* 0x0041e2000c101506 */
[----:B------:R-:W-:-:S03]  /*63cb0*/  ISETP.LT.AND P5, PT, R56, c[0x0][0x178], !P0 ;  /* 0x00005e0038007a0c */ /* 0x000fc600047a1270 */
[----:B-1----:R-:W2:Y:S04]  /*63cc0*/  LDL.LU R56, [R1+0x17c] ;  /* 0x00017c0001387983 */ /* 0x002ea80000300800 */
[----:B------:R1:W-:Y:S01]  /*63cd0*/  STL [R1+0x2c54], R21 ;  /* 0x002c541501007387 */ /* 0x0003e20000100800 */
[----:B0-----:R-:W-:-:S03]  /*63ce0*/  IMAD.WIDE R6, R32, 0x2, R22 ;  /* 0x0000000220067825 */ /* 0x001fc600078e0216 */
[----:B------:R0:W-:Y:S04]  /*63cf0*/  @P3 STG.E.U16 [R4.64], R44 ;  /* 0x0000002c04003986 */ /* 0x0001e8000c101506 */
[----:B-1----:R-:W2:Y:S04]  /*63d00*/  LDL.LU R21, [R1+0x1ac] ;  /* 0x0001ac0001157983 */ /* 0x002ea80000300800 */
[----:B------:R-:W2:Y:S04]  /*63d10*/  LDL.LU R41, [R1+0x2c74] ;  /* 0x002c740001297983 */ /* 0x000ea80000300800 */
[----:B------:R-:W2:Y:S04]  /*63d20*/  LDL.LU R2, [R1+0x2c70] ;  /* 0x002c700001027983 */ /* 0x000ea80000300800 */
[----:B----4-:R1:W-:Y:S01]  /*63d30*/  @P4 STG.E.U16 [R6.64], R45 ;  /* 0x0000002d06004986 */ /* 0x0103e2000c101506 */
[----:B------:R-:W-:-:S02]  /*63d40*/  ISETP.LT.AND P4, PT, R55, c[0x0][0x178], !P0 ;  /* 0x00005e0037007a0c */ /* 0x000fc40004781270 */
[----:B0-----:R-:W-:Y:S01]  /*63d50*/  PRMT R5, R44, 0x7632, R5 ;  /* 0x000076322c057816 */ /* 0x001fe20000000005 */
[----:B------:R-:W4:Y:S04]  /*63d60*/  LDL R55, [R1+0x16c] ;  /* 0x00016c0001377983 */ /* 0x000f280000100800 */
[----:B------:R-:W4:Y:S01]  /*63d70*/  LDL R59, [R1+0x13c] ;  /* 0x00013c00013b7983 */ /* 0x000f220000100800 */
[----:B-1----:R-:W-:-:S03]  /*63d80*/  IMAD.WIDE R6, R32, 0x2, R24 ;  /* 0x0000000220067825 */ /* 0x002fc600078e0218 */
[----:B------:R-:W4:Y:S04]  /*63d90*/  LDL.LU R44, [R1+0x2c6c] ;  /* 0x002c6c00012c7983 */ /* 0x000f280000300800 */
[----:B---3--:R0:W-:Y:S02]  /*63da0*/  @P6 STG.E.U16 [R6.64], R33 ;  /* 0x0000002106006986 */ /* 0x0081e4000c101506 */
[----:B0-----:R-:W-:Y:S02]  /*63db0*/  PRMT R6, R45, 0x7632, R6 ;  /* 0x000076322d067816 */ /* 0x001fe40000000006 */
[----:B------:R-:W4:Y:S01]  /*63dc0*/  LDL.LU R45, [R1+0x2c68] ;  /* 0x002c6800012d7983 */ /* 0x000f220000300800 */
[----:B------:R-:W-:Y:S01]  /*63dd0*/  PRMT R0, R29, 0x7632, R0 ;  /* 0x000076321d007816 */ /* 0x000fe20000000000 */
[----:B------:R-:W-:Y:S01]  /*63de0*/  IMAD.WIDE R28, R32, 0x2, R26 ;  /* 0x00000002201c7825 */ /* 0x000fe200078e021a */
[----:B------:R-:W-:-:S04]  /*63df0*/  ISETP.LT.AND P3, PT, R61, c[0x0][0x178], !P0 ;  /* 0x00005e003d007a0c */ /* 0x000fc80004761270 */
[----:B------:R2:W-:Y:S01]  /*63e00*/  @P5 STG.E.U16 [R28.64], R36 ;  /* 0x000000241c005986 */ /* 0x0005e2000c101506 */
[----:B------:R-:W-:Y:S02]  /*63e10*/  PRMT R4, R30, 0x7632, R4 ;  /* 0x000076321e047816 */ /* 0x000fe40000000004 */
[----:B------:R-:W-:Y:S01]  /*63e20*/  ISETP.LT.AND P6, PT, R31, c[0x0][0x178], !P0 ;  /* 0x00005e001f007a0c */ /* 0x000fe200047c1270 */
[----:B------:R-:W-:-:S04]  /*63e30*/  IMAD.WIDE R30, R32, 0x2, R42 ;  /* 0x00000002201e7825 */ /* 0x000fc800078e022a */
[----:B--2---:R-:W-:Y:S01]  /*63e40*/  IMAD.WIDE R28, R32, 0x2, R40 ;  /* 0x00000002201c7825 */ /* 0x004fe200078e0228 */
[----:B------:R-:W-:-:S04]  /*63e50*/  ISETP.LT.AND P5, PT, R2, c[0x0][0x178], !P0 ;  /* 0x00005e0002007a0c */ /* 0x000fc800047a1270 */
[----:B------:R4:W-:Y:S04]  /*63e60*/  @P4 STG.E.U16 [R28.64], R58 ;  /* 0x0000003a1c004986 */ /* 0x0009e8000c101506 */
[----:B------:R-:W-:Y:S01]  /*63e70*/  @P3 STG.E.U16 [R30.64], R35 ;  /* 0x000000231e003986 */ /* 0x000fe2000c101506 */
[----:B----4-:R-:W-:-:S05]  /*63e80*/  IMAD.WIDE R28, R32, 0x2, R44 ;  /* 0x00000002201c7825 */ /* 0x010fca00078e022c */
[----:B------:R0:W-:Y:S02]  /*63e90*/  @P5 STG.E.U16 [R28.64], R21 ;  /* 0x000000151c005986 */ /* 0x0001e4000c101506 */
[----:B0-----:R-:W-:Y:S02]  /*63ea0*/  PRMT R29, R36, 0x7632, R29 ;  /* 0x00007632241d7816 */ /* 0x001fe4000000001d */
[----:B------:R-:W2:Y:S01]  /*63eb0*/  LDL.LU R36, [R1+0x2c64] ;  /* 0x002c640001247983 */ /* 0x000ea20000300800 */
[----:B------:R-:W-:Y:S02]  /*63ec0*/  ISETP.LT.AND P3, PT, R53, c[0x0][0x178], !P0 ;  /* 0x00005e0035007a0c */ /* 0x000fe40004761270 */
[----:B------:R-:W-:Y:S01]  /*63ed0*/  ISETP.LT.AND P0, PT, R34, c[0x0][0x178], !P0 ;  /* 0x00005e0022007a0c */ /* 0x000fe20004701270 */
[----:B------:R-:W-:Y:S01]  /*63ee0*/  IMAD.WIDE R30, R32, 0x2, R46 ;  /* 0x00000002201e7825 */ /* 0x000fe200078e022e */
[----:B------:R-:W-:-:S03]  /*63ef0*/  PRMT R7, R33, 0x7632, R7 ;  /* 0x0000763221077816 */ /* 0x000fc60000000007 */
[C---:B------:R-:W-:Y:S01]  /*63f00*/  IMAD.WIDE R34, R32.reuse, 0x2, R48 ;  /* 0x0000000220227825 */ /* 0x040fe200078e0230 */
[C---:B------:R-:W-:Y:S01]  /*63f10*/  IADD3 R28, R32.reuse, c[0x0][0x198], RZ ;  /* 0x00006600201c7a10 */ /* 0x040fe20007ffe0ff */
[----:B------:R-:W-:Y:S02]  /*63f20*/  @P6 STG.E.U16 [R30.64], R56 ;  /* 0x000000381e006986 */ /* 0x000fe4000c101506 */
[----:B------:R-:W-:Y:S02]  /*63f30*/  IMAD.WIDE R32, R32, 0x2, R50 ;  /* 0x0000000220207825 */ /* 0x000fe400078e0232 */
[----:B------:R0:W-:Y:S04]  /*63f40*/  @P3 STG.E.U16 [R34.64], R55 ;  /* 0x0000003722003986 */ /* 0x0001e8000c101506 */
[----:B------:R1:W-:Y:S01]  /*63f50*/  @P0 STG.E.U16 [R32.64], R59 ;  /* 0x0000003b20000986 */ /* 0x0003e2000c101506 */
[----:B--2---:R-:W-:-:S03]  /*63f60*/  PRMT R36, R58, 0x7632, R36 ;  /* 0x000076323a247816 */ /* 0x004fc60000000024 */
[----:B------:R-:W2:Y:S04]  /*63f70*/  LDL.LU R58, [R1+0x2c60] ;  /* 0x002c6000013a7983 */ /* 0x000ea80000300800 */
[----:B0-----:R-:W3:Y:S04]  /*63f80*/  LDL.LU R55, [R1+0x2c5c] ;  /* 0x002c5c0001377983 */ /* 0x001ee80000300800 */
[----:B------:R-:W4:Y:S04]  /*63f90*/  LDL.LU R34, [R1+0x1bc] ;  /* 0x0001bc0001227983 */ /* 0x000f280000300800 */
[----:B------:R-:W4:Y:S04]  /*63fa0*/  LDL R35, [R1+0x2820] ;  /* 0x0028200001237983 */ /* 0x000f280000100800 */
[----:B-1----:R-:W4:Y:S01]  /*63fb0*/  LDL.LU R59, [R1+0x2c58] ;  /* 0x002c5800013b7983 */ /* 0x002f220000300800 */
[----:B------:R-:W-:Y:S01]  /*63fc0*/  ISETP.LT.AND P4, PT, R54, c[0x0][0x178], !P2 ;  /* 0x00005e0036007a0c */ /* 0x000fe20005781270 */
[----:B------:R-:W-:Y:S01]  /*63fd0*/  IMAD.WIDE R30, R28, 0x2, R8 ;  /* 0x000000021c1e7825 */ /* 0x000fe200078e0208 */
[----:B------:R-:W-:-:S02]  /*63fe0*/  ISETP.LT.AND P6, PT, R52, c[0x0][0x178], !P2 ;  /* 0x00005e0034007a0c */ /* 0x000fc400057c1270 */
[----:B------:R-:W-:Y:S01]  /*63ff0*/  ISETP.LT.AND P5, PT, R57, c[0x0][0x178], !P2 ;  /* 0x00005e0039007a0c */ /* 0x000fe200057a1270 */
[----:B------:R-:W-:-:S08]  /*64000*/  IMAD.WIDE R32, R28, 0x2, R12 ;  /* 0x000000021c207825 */ /* 0x000fd000078e020c */
[----:B------:R0:W-:Y:S02]  /*64010*/  @P4 STG.E.U16 [R30.64], R39 ;  /* 0x000000271e004986 */ /* 0x0001e4000c101506 */
[----:B0-----:R-:W-:-:S05]  /*64020*/  IMAD.WIDE R30, R28, 0x2, R10 ;  /* 0x000000021c1e7825 */ /* 0x001fca00078e020a */
[----:B------:R0:W-:Y:S04]  /*64030*/  @P6 STG.E.U16 [R30.64], R37 ;  /* 0x000000251e006986 */ /* 0x0001e8000c101506 */
[----:B------:R1:W-:Y:S01]  /*64040*/  @P5 STG.E.U16 [R32.64], R38 ;  /* 0x0000002620005986 */ /* 0x0003e2000c101506 */
[----:B0-----:R-:W-:-:S04]  /*64050*/  IMAD.WIDE R30, R28, 0x2, R14 ;  /* 0x000000021c1e7825 */ /* 0x001fc800078e020e */
[----:B-1----:R-:W-:Y:S01]  /*64060*/  IMAD.WIDE R32, R28, 0x2, R16 ;  /* 0x000000021c207825 */ /* 0x002fe200078e0210 */
[----:B------:R-:W-:Y:S02]  /*64070*/  PRMT R38, R21, 0x7632, R38 ;  /* 0x0000763215267816 */ /* 0x000fe40000000026 */
[----:B------:R-:W4:Y:S01]  /*64080*/  LDL.LU R21, [R1+0x2c54] ;  /* 0x002c540001157983 */ /* 0x000f220000300800 */
[----:B------:R-:W-:-:S03]  /*64090*/  PRMT R37, R56, 0x7632, R37 ;  /* 0x0000763238257816 */ /* 0x000fc60000000025 */
[----:B------:R-:W4:Y:S01]  /*640a0*/  LDL.LU R56, [R1+0x2c50] ;  /* 0x002c500001387983 */ /* 0x000f220000300800 */
[----:B--2---:R-:W-:Y:S02]  /*640b0*/  ISETP.LT.AND P3, PT, R58, c[0x0][0x178], !P2 ;  /* 0x00005e003a007a0c */ /* 0x004fe40005761270 */
[----:B---3--:R-:W-:Y:S02]  /*640c0*/  ISETP.LT.AND P0, PT, R55, c[0x0][0x178], !P2 ;  /* 0x00005e0037007a0c */ /* 0x008fe40005701270 */
[----:B----4-:R-:W-:Y:S02]  /*640d0*/  ISETP.LT.AND P4, PT, R59, c[0x0][0x178], !P2 ;  /* 0x00005e003b007a0c */ /* 0x010fe40005781270 */
[----:B------:R-:W-:Y:S02]  /*640e0*/  PRMT R39, R34, 0x7632, R39 ;  /* 0x0000763222277816 */ /* 0x000fe40000000027 */
[----:B------:R-:W-:Y:S01]  /*640f0*/  ISETP.LT.AND P5, PT, R35, c[0x0][0x178], !P2 ;  /* 0x00005e0023007a0c */ /* 0x000fe200057a1270 */
[----:B------:R-:W-:-:S08]  /*64100*/  IMAD.WIDE R34, R28, 0x2, R18 ;  /* 0x000000021c227825 */ /* 0x000fd000078e0212 */
[----:B------:R0:W-:Y:S04]  /*64110*/  @P4 STG.E.U16 [R30.64], R0 ;  /* 0x000000001e004986 */ /* 0x0001e8000c101506 */
[----:B------:R-:W-:Y:S04]  /*64120*/  @P3 STG.E.U16 [R32.64], R3 ;  /* 0x0000000320003986 */ /* 0x000fe8000c101506 */
[----:B------:R1:W-:Y:S04]  /*64130*/  @P0 STG.E.U16 [R34.64], R4 ;  /* 0x0000000422000986 */ /* 0x0003e8000c101506 */
[----:B0-----:R-:W2:Y:S04]  /*64140*/  LDL R31, [R1+0x18bc] ;  /* 0x0018bc00011f7983 */ /* 0x001ea80000100800 */
[----:B-1----:R-:W3:Y:S04]  /*64150*/  LDL.LU R4, [R1+0x16c] ;  /* 0x00016c0001047983 */ /* 0x002ee80000300800 */
[----:B------:R-:W4:Y:S04]  /*64160*/  LDL.LU R34, [R1+0x13c] ;  /* 0x00013c0001227983 */ /* 0x000f280000300800 */
[----:B------:R-:W4:Y:S01]  /*64170*/  LDL R35, [R1+0x2968] ;  /* 0x0029680001237983 */ /* 0x000f220000100800 */
[----:B------:R-:W-:Y:S01]  /*64180*/  ISETP.LT.AND P6, PT, R60, c[0x0][0x178], !P2 ;  /* 0x00005e003c007a0c */ /* 0x000fe200057c1270 */
[----:B------:R-:W-:Y:S01]  /*64190*/  IMAD.WIDE R32, R28, 0x2, R22 ;  /* 0x000000021c207825 */ /* 0x000fe200078e0216 */
[----:B------:R-:W-:-:S02]  /*641a0*/  ISETP.LT.AND P0, PT, R56, c[0x0][0x178], !P2 ;  /* 0x00005e0038007a0c */ /* 0x000fc40005701270 */
[----:B--2---:R-:W-:Y:S01]  /*641b0*/  ISETP.LT.AND P4, PT, R31, c[0x0][0x178], !P2 ;  /* 0x00005e001f007a0c */ /* 0x004fe20005781270 */
[----:B------:R-:W-:-:S05]  /*641c0*/  IMAD.WIDE R30, R28, 0x2, R20 ;  /* 0x000000021c1e7825 */ /* 0x000fca00078e0214 */
[----:B------:R0:W-:Y:S01]  /*641d0*/  @P5 STG.E.U16 [R30.64], R5 ;  /* 0x000000051e005986 */ /* 0x0001e2000c101506 */
[----:B---3--:R-:W-:Y:S02]  /*641e0*/  PRMT R0, R4, 0x7632, R0 ;  /* 0x0000763204007816 */ /* 0x008fe40000000000 */
[----:B----4-:R-:W-:Y:S01]  /*641f0*/  ISETP.LT.AND P3, PT, R35, c[0x0][0x178], !P2 ;  /* 0x00005e0023007a0c */ /* 0x010fe20005761270 */
[----:B------:R1:W-:Y:S01]  /*64200*/  @P6 STG.E.U16 [R32.64], R6 ;  /* 0x0000000620006986 */ /* 0x0003e2000c101506 */
[----:B0-----:R-:W-:-:S04]  /*64210*/  IMAD.WIDE R4, R28, 0x2, R24 ;  /* 0x000000021c047825 */ /* 0x001fc800078e0218 */
[C---:B------:R-:W-:Y:S01]  /*64220*/  IMAD.WIDE R30, R28.reuse, 0x2, R26 ;  /* 0x000000021c1e7825 */ /* 0x040fe200078e021a */
[----:B------:R-:W-:Y:S03]  /*64230*/  @P4 STG.E.U16 [R4.64], R7 ;  /* 0x0000000704004986 */ /* 0x000fe6000c101506 */
[----:B-1----:R-:W-:Y:S01]  /*64240*/  IMAD.WIDE R32, R28, 0x2, R40 ;  /* 0x000000021c207825 */ /* 0x002fe200078e0228 */
[----:B------:R-:W2:Y:S04]  /*64250*/  LDL R6, [R1+0x2974] ;  /* 0x0029740001067983 */ /* 0x000ea80000100800 */
[----:B------:R-:W-:Y:S04]  /*64260*/  @P0 STG.E.U16 [R30.64], R29 ;  /* 0x0000001d1e000986 */ /* 0x000fe8000c101506 */
[----:B------:R0:W-:Y:S04]  /*64270*/  @P3 STG.E.U16 [R32.64], R36 ;  /* 0x0000002420003986 */ /* 0x0001e8000c101506 */
[----:B0-----:R-:W3:Y:S04]  /*64280*/  LDL R32, [R1+0x54c] ;  /* 0x00054c0001207983 */ /* 0x001ee80000100800 */
[----:B------:R0:W-:Y:S04]  /*64290*/  STL [R1+0x2c3c], R36 ;  /* 0x002c3c2401007387 */ /* 0x0001e80000100800 */
[----:B0-----:R-:W4:Y:S04]  /*642a0*/  LDL.LU R36, [R1+0x42c] ;  /* 0x00042c0001247983 */ /* 0x001f280000300800 */
[----:B------:R-:W3:Y:S01]  /*642b0*/  LDL R33, [R1+0x297c] ;  /* 0x00297c0001217983 */ /* 0x000ee20000100800 */
[----:B------:R-:W-:-:S02]  /*642c0*/  ISETP.LT.AND P5, PT, R61, c[0x0][0x178], !P2 ;  /* 0x00005e003d007a0c */ /* 0x000fc400057a1270 */
[----:B------:R-:W-:Y:S01]  /*642d0*/  ISETP.LT.AND P6, PT, R2, c[0x0][0x178], !P2 ;  /* 0x00005e0002007a0c */ /* 0x000fe200057c1270 */
[----:B------:R-:W-:Y:S01]  /*642e0*/  IMAD.WIDE R30, R28, 0x2, R44 ;  /* 0x000000021c1e7825 */ /* 0x000fe200078e022c */
[----:B------:R-:W-:-:S03]  /*642f0*/  ISETP.LT.AND P3, PT, R54, c[0x0][0x178], !P1 ;  /* 0x00005e0036007a0c */ /* 0x000fc60004f61270 */
[----:B------:R-:W-:Y:S01]  /*64300*/  IMAD.WIDE R4, R28, 0x2, R46 ;  /* 0x000000021c047825 */ /* 0x000fe200078e022e */
[----:B------:R-:W-:Y:S02]  /*64310*/  PRMT R3, R34, 0x7632, R3 ;  /* 0x0000763222037816 */ /* 0x000fe40000000003 */
[----:B------:R-:W-:Y:S02]  /*64320*/  IADD3 R34, R28, c[0x0][0x198], RZ ;  /* 0x000066001c227a10 */ /* 0x000fe40007ffe0ff */
[----:B--2---:R-:W-:Y:S01]  /*64330*/  ISETP.LT.AND P4, PT, R6, c[0x0][0x178], !P2 ;  /* 0x00005e0006007a0c */ /* 0x004fe20005781270 */
[----:B------:R-:W-:-:S05]  /*64340*/  IMAD.WIDE R6, R28, 0x2, R42 ;  /* 0x000000021c067825 */ /* 0x000fca00078e022a */
[----:B------:R0:W-:Y:S04]  /*64350*/  @P5 STG.E.U16 [R6.64], R39 ;  /* 0x0000002706005986 */ /* 0x0001e8000c101506 */
[----:B------:R-:W-:Y:S04]  /*64360*/  @P6 STG.E.U16 [R30.64], R38 ;  /* 0x000000261e006986 */ /* 0x000fe8000c101506 */
[----:B------:R1:W-:Y:S01]  /*64370*/  @P4 STG.E.U16 [R4.64], R37 ;  /* 0x0000002504004986 */ /* 0x0003e2000c101506 */
[----:B------:R-:W-:Y:S01]  /*64380*/  ISETP.LT.AND P6, PT, R52, c[0x0][0x178], !P1 ;  /* 0x00005e0034007a0c */ /* 0x000fe20004fc1270 */
[----:B0-----:R-:W-:-:S04]  /*64390*/  IMAD.WIDE R6, R28, 0x2, R50 ;  /* 0x000000021c067825 */ /* 0x001fc800078e0232 */
[----:B-1----:R-:W-:Y:S01]  /*643a0*/  IMAD.WIDE R4, R28, 0x2, R48 ;  /* 0x000000021c047825 */ /* 0x002fe200078e0230 */
[----:B---3--:R-:W-:Y:S02]  /*643b0*/  ISETP.LT.AND P0, PT, R33, c[0x0][0x178], !P2 ;  /* 0x00005e0021007a0c */ /* 0x008fe40005701270 */
[----:B------:R-:W-:Y:S01]  /*643c0*/  ISETP.LT.AND P2, PT, R53, c[0x0][0x178], !P2 ;  /* 0x00005e0035007a0c */ /* 0x000fe20005741270 */
[----:B------:R0:W-:Y:S04]  /*643d0*/  STL [R1+0x2c48], R33 ;  /* 0x002c482101007387 */ /* 0x0001e80000100800 */
[----:B------:R-:W2:Y:S01]  /*643e0*/  LDL.LU R53, [R1+0x4bc] ;  /* 0x0004bc0001357983 */ /* 0x000ea20000300800 */
[----:B------:R-:W-:-:S03]  /*643f0*/  IMAD.WIDE R28, R34, 0x2, R8 ;  /* 0x00000002221c7825 */ /* 0x000fc600078e0208 */
[----:B0-----:R-:W3:Y:S04]  /*64400*/  LDL.LU R33, [R1+0x49c] ;  /* 0x00049c0001217983 */ /* 0x001ee80000300800 */
[----:B------:R0:W-:Y:S04]  /*64410*/  STL [R1+0x2c4c], R47 ;  /* 0x002c4c2f01007387 */ /* 0x0001e80000100800 */
[----:B------:R-:W-:Y:S04]  /*64420*/  @P2 STG.E.U16 [R4.64], R0 ;  /* 0x0000000004002986 */ /* 0x000fe8000c101506 */
[----:B0-----:R-:W2:Y:S04]  /*64430*/  LDL.LU R47, [R1+0x4ac] ;  /* 0x0004ac00012f7983 */ /* 0x001ea80000300800 */
[----:B------:R-:W2:Y:S04]  /*64440*/  LDL R39, [R1+0x18bc] ;  /* 0x0018bc0001277983 */ /* 0x000ea80000100800 */
[----:B------:R-:W2:Y:S04]  /*64450*/  LDL R30, [R1+0x53c] ;  /* 0x00053c00011e7983 */ /* 0x000ea80000100800 */
[----:B------:R-:W3:Y:S04]  /*64460*/  LDL.LU R31, [R1+0x2a08] ;  /* 0x002a0800011f7983 */ /* 0x000ee80000300800 */
[----:B------:R0:W-:Y:S01]  /*64470*/  STL [R1+0x2c44], R52 ;  /* 0x002c443401007387 */ /* 0x0001e20000100800 */
[----:B------:R-:W-:-:S03]  /*64480*/  ISETP.LT.AND P2, PT, R55, c[0x0][0x178], !P1 ;  /* 0x00005e0037007a0c */ /* 0x000fc60004f41270 */
[----:B------:R-:W-:Y:S04]  /*64490*/  @P0 STG.E.U16 [R6.64], R3 ;  /* 0x0000000306000986 */ /* 0x000fe8000c101506 */
[----:B------:R-:W-:Y:S04]  /*644a0*/  @P3 STG.E.U16 [R28.64], R32 ;  /* 0x000000201c003986 */ /* 0x000fe8000c101506 */
[----:B0-----:R-:W4:Y:S04]  /*644b0*/  LDL.LU R52, [R1+0x48c] ;  /* 0x00048c0001347983 */ /* 0x001f280000300800 */
[----:B------:R0:W-:Y:S04]  /*644c0*/  STL [R1+0x2c40], R51 ;  /* 0x002c403301007387 */ /* 0x0001e80000100800 */
[----:B0-----:R-:W4:Y:S04]  /*644d0*/  LDL.LU R51, [R1+0x43c] ;  /* 0x00043c0001337983 */ /* 0x001f280000300800 */
[----:B------:R-:W4:Y:S04]  /*644e0*/  LDL.LU R32, [R1+0x2a0c] ;  /* 0x002a0c0001207983 */ /* 0x000f280000300800 */
[----:B------:R0:W-:Y:S04]  /*644f0*/  STL [R1+0x2c34], R55 ;  /* 0x002c343701007387 */ /* 0x0001e80000100800 */
[----:B0-----:R-:W4:Y:S01]  /*64500*/  LDL R55, [R1+0x2820] ;  /* 0x0028200001377983 */ /* 0x001f220000100800 */
[----:B------:R-:W-:-:S02]  /*64510*/  ISETP.LT.AND P4, PT, R57, c[0x0][0x178], !P1 ;  /* 0x00005e0039007a0c */ /* 0x000fc40004f81270 */
[----:B------:R-:W-:Y:S02]  /*64520*/  ISETP.LT.AND P5, PT, R59, c[0x0][0x178], !P1 ;  /* 0x00005e003b007a0c */ /* 0x000fe40004fa1270 */
[----:B------:R-:W-:Y:S01]  /*64530*/  ISETP.LT.AND P3, PT, R58, c[0x0][0x178], !P1 ;  /* 0x00005e003a007a0c */ /* 0x000fe20004f61270 */
[----:B------:R-:W-:-:S04]  /*64540*/  IMAD.WIDE R4, R34, 0x2, R10 ;  /* 0x0000000222047825 */ /* 0x000fc800078e020a */
[----:B------:R-:W-:-:S04]  /*64550*/  IMAD.WIDE R6, R34, 0x2, R12 ;  /* 0x0000000222067825 */ /* 0x000fc800078e020c */
[----:B------:R-:W-:Y:S01]  /*64560*/  IMAD.WIDE R28, R34, 0x2, R14 ;  /* 0x00000002221c7825 */ /* 0x000fe200078e020e */
[----:B------:R0:W-:Y:S04]  /*64570*/  STL [R1+0x2c38], R58 ;  /* 0x002c383a01007387 */ /* 0x0001e80000100800 */
[----:B0-----:R-:W4:Y:S04]  /*64580*/  LDL.LU R58, [R1+0x44c] ;  /* 0x00044c00013a7983 */ /* 0x001f280000300800 */
[----:B--2---:R0:W-:Y:S04]  /*64590*/  @P6 STG.E.U16 [R4.64], R30 ;  /* 0x0000001e04006986 */ /* 0x0041e8000c101506 */
[----:B------:R1:W-:Y:S01]  /*645a0*/  @P4 STG.E.U16 [R6.64], R53 ;  /* 0x0000003506004986 */ /* 0x0003e2000c101506 */
[----:B---3--:R-:W-:-:S03]  /*645b0*/  ISETP.GE.AND P6, PT, R31, c[0x0][0x17c], PT ;  /* 0x00005f001f007a0c */ /* 0x008fc60003fc6270 */
[----:B------:R2:W-:Y:S01]  /*645c0*/  @P5 STG.E.U16 [R28.64], R47 ;  /* 0x0000002f1c005986 */ /* 0x0005e2000c101506 */
[----:B0-----:R-:W-:-:S03]  /*645d0*/  IMAD.WIDE R4, R34, 0x2, R16 ;  /* 0x0000000222047825 */ /* 0x001fc600078e0210 */
[----:B------:R-:W3:Y:S01]  /*645e0*/  LDL R30, [R1+0x2978] ;  /* 0x00297800011e7983 */ /* 0x000ee20000100800 */
[----:B-1----:R-:W-:-:S03]  /*645f0*/  IMAD.WIDE R6, R34, 0x2, R18 ;  /* 0x0000000222067825 */ /* 0x002fc600078e0212 */
[----:B------:R-:W3:Y:S01]  /*64600*/  LDL R31, [R1+0x2974] ;  /* 0x00297400011f7983 */ /* 0x000ee20000100800 */
[----:B--2---:R-:W-:-:S03]  /*64610*/  IMAD.WIDE R28, R34, 0x2, R20 ;  /* 0x00000002221c7825 */ /* 0x004fc600078e0214 */
[----:B------:R-:W-:Y:S01]  /*64620*/  @P3 STG.E.U16 [R4.64], R33 ;  /* 0x0000002104003986 */ /* 0x000fe2000c101506 */
[----:B------:R-:W-:-:S03]  /*64630*/  ISETP.LT.AND P5, PT, R39, c[0x0][0x178], !P1 ;  /* 0x00005e0027007a0c */ /* 0x000fc60004fa1270 */
[----:B----4-:R-:W-:Y:S01]  /*64640*/  @P2 STG.E.U16 [R6.64], R52 ;  /* 0x0000003406002986 */ /* 0x010fe2000c101506 */
[----:B------:R-:W-:-:S03]  /*64650*/  ISETP.LT.AND P0, PT, R55, c[0x0][0x178], !P1 ;  /* 0x00005e0037007a0c */ /* 0x000fc60004f01270 */
[----:B------:R-:W2:Y:S04]  /*64660*/  LDL.LU R55, [R1+0x41c] ;  /* 0x00041c0001377983 */ /* 0x000ea80000300800 */
[----:B------:R0:W-:Y:S06]  /*64670*/  STL [R1+0x2c30], R17 ;  /* 0x002c301101007387 */ /* 0x0001ec0000100800 */
[----:B------:R1:W-:Y:S04]  /*64680*/  @P0 STG.E.U16 [R28.64], R51 ;  /* 0x000000331c000986 */ /* 0x0003e8000c101506 */
[----:B0-----:R-:W4:Y:S04]  /*64690*/  LDL R17, [R1+0x38c] ;  /* 0x00038c0001117983 */ /* 0x001f280000100800 */
[----:B------:R-:W3:Y:S04]  /*646a0*/  LDL.LU R39, [R1+0x22c] ;  /* 0x00022c0001277983 */ /* 0x000ee80000300800 */
[----:B-1----:R-:W3:Y:S04]  /*646b0*/  LDL.LU R28, [R1+0x54c] ;  /* 0x00054c00011c7983 */ /* 0x002ee80000300800 */
[----:B------:R-:W4:Y:S01]  /*646c0*/  LDL.LU R29, [R1+0x53c] ;  /* 0x00053c00011d7983 */ /* 0x000f220000300800 */
[----:B------:R-:W-:Y:S01]  /*646d0*/  ISETP.LT.AND P4, PT, R60, c[0x0][0x178], !P1 ;  /* 0x00005e003c007a0c */ /* 0x000fe20004f81270 */
[----:B------:R-:W-:Y:S01]  /*646e0*/  IMAD.WIDE R4, R34, 0x2, R22 ;  /* 0x0000000222047825 */ /* 0x000fe200078e0216 */
[----:B------:R-:W-:-:S02]  /*646f0*/  ISETP.LT.AND P0, PT, R56, c[0x0][0x178], !P1 ;  /* 0x00005e0038007a0c */ /* 0x000fc40004f01270 */
[----:B------:R-:W-:Y:S01]  /*64700*/  ISETP.LT.AND P2, PT, R35, c[0x0][0x178], !P1 ;  /* 0x00005e0023007a0c */ /* 0x000fe20004f41270 */
[----:B------:R-:W-:Y:S01]  /*64710*/  IMAD.WIDE R6, R34, 0x2, R24 ;  /* 0x0000000222067825 */ /* 0x000fe200078e0218 */
[----:B------:R-:W-:Y:S01]  /*64720*/  ISETP.GE.AND P3, PT, R32, c[0x0][0x17c], PT ;  /* 0x00005f0020007a0c */ /* 0x000fe20003f66270 */
[----:B------:R-:W4:Y:S01]  /*64730*/  LDL R35, [R1+0x2bc] ;  /* 0x0002bc0001237983 */ /* 0x000f220000100800 */
[----:B------:R-:W-:-:S03]  /*64740*/  PRMT R3, R53, 0x7632, R3 ;  /* 0x0000763235037816 */ /* 0x000fc60000000003 */
[----:B------:R-:W4:Y:S04]  /*64750*/  LDL R32, [R1+0x2cc] ;  /* 0x0002cc0001207983 */ /* 0x000f280000100800 */
[----:B------:R0:W-:Y:S04]  /*64760*/  @P4 STG.E.U16 [R4.64], R36 ;  /* 0x0000002404004986 */ /* 0x0001e8000c101506 */
[----:B------:R1:W-:Y:S04]  /*64770*/  @P5 STG.E.U16 [R6.64], R58 ;  /* 0x0000003a06005986 */ /* 0x0003e8000c101506 */
[----:B------:R1:W-:Y:S01]  /*64780*/  STL [R1+0x2c2c], R56 ;  /* 0x002c2c3801007387 */ /* 0x0003e20000100800 */
[----:B------:R-:W-:-:S02]  /*64790*/  PRMT R0, R33, 0x7632, R0 ;  /* 0x0000763221007816 */ /* 0x000fc40000000000 */
[----:B0-----:R-:W-:Y:S01]  /*647a0*/  PRMT R4, R47, 0x7632, R4 ;  /* 0x000076322f047816 */ /* 0x001fe20000000004 */
[----:B-1----:R-:W-:Y:S01]  /*647b0*/  IMAD.WIDE R6, R34, 0x2, R26 ;  /* 0x0000000222067825 */ /* 0x002fe200078e021a */
[----:B------:R-:W4:Y:S04]  /*647c0*/  LDL.LU R56, [R1+0x39c] ;  /* 0x00039c0001387983 */ /* 0x000f280000300800 */
[----:B------:R-:W4:Y:S04]  /*647d0*/  LDL.LU R53, [R1+0x21c] ;  /* 0x00021c0001357983 */ /* 0x000f280000300800 */
[----:B------:R-:W-:Y:S01]  /*647e0*/  STL [R1+0x2c28], R61 ;  /* 0x002c283d01007387 */ /* 0x000fe20000100800 */
[----:B------:R-:W-:-:S03]  /*647f0*/  PRMT R5, R52, 0x7632, R5 ;  /* 0x0000763234057816 */ /* 0x000fc60000000005 */
[----:B------:R-:W4:Y:S04]  /*64800*/  LDL.LU R47, [R1+0x2c4c] ;  /* 0x002c4c00012f7983 */ /* 0x000f280000300800 */
[----:B------:R-:W4:Y:S04]  /*64810*/  LDL.LU R33, [R1+0x2c48] ;  /* 0x002c480001217983 */ /* 0x000f280000300800 */
[----:B--2---:R0:W-:Y:S01]  /*64820*/  @P0 STG.E.U16 [R6.64], R55 ;  /* 0x0000003706000986 */ /* 0x0041e2000c101506 */
[----:B---3--:R-:W-:Y:S02]  /*64830*/  PRMT R37, R28, 0x7632, R37 ;  /* 0x000076321c257816 */ /* 0x008fe40000000025 */
[----:B----4-:R-:W-:Y:S01]  /*64840*/  PRMT R38, R29, 0x7632, R38 ;  /* 0x000076321d267816 */ /* 0x010fe20000000026 */
[----:B------:R-:W-:-:S05]  /*64850*/  IMAD.WIDE R28, R34, 0x2, R40 ;  /* 0x00000002221c7825 */ /* 0x000fca00078e0228 */
[----:B------:R1:W-:Y:S01]  /*64860*/  @P2 STG.E.U16 [R28.64], R17 ;  /* 0x000000111c002986 */ /* 0x0003e2000c101506 */
[----:B0-----:R-:W-:Y:S02]  /*64870*/  PRMT R6, R51, 0x7632, R6 ;  /* 0x0000763233067816 */ /* 0x001fe40000000006 */
[----:B------:R-:W-:Y:S01]  /*64880*/  PRMT R7, R36, 0x7632, R7 ;  /* 0x0000763224077816 */ /* 0x000fe20000000007 */
[----:B-1----:R-:W2:Y:S04]  /*64890*/  LDL R17, [R1+0x2820] ;  /* 0x0028200001117983 */ /* 0x002ea80000100800 */
[----:B------:R-:W3:Y:S04]  /*648a0*/  LDL.LU R52, [R1+0x2c44] ;  /* 0x002c440001347983 */ /* 0x000ee80000300800 */
[----:B------:R-:W4:Y:S04]  /*648b0*/  LDL.LU R51, [R1+0x2c40] ;  /* 0x002c400001337983 */ /* 0x000f280000300800 */
[----:B------:R-:W2:Y:S01]  /*648c0*/  LDL.LU R36, [R1+0x2c3c] ;  /* 0x002c3c0001247983 */ /* 0x000ea20000300800 */
[----:B------:R-:W-:-:S02]  /*648d0*/  ISETP.LT.AND P4, PT, R61, c[0x0][0x178], !P1 ;  /* 0x00005e003d007a0c */ /* 0x000fc40004f81270 */
[----:B------:R-:W-:Y:S01]  /*648e0*/  ISETP.LT.AND P5, PT, R2, c[0x0][0x178], !P1 ;  /* 0x00005e0002007a0c */ /* 0x000fe20004fa1270 */
[----:B------:R-:W-:Y:S01]  /*648f0*/  IMAD.WIDE R28, R34, 0x2, R42 ;  /* 0x00000002221c7825 */ /* 0x000fe200078e022a */
[----:B------:R-:W-:Y:S01]  /*64900*/  ISETP.LT.AND P2, PT, R31, c[0x0][0x178], !P1 ;  /* 0x00005e001f007a0c */ /* 0x000fe20004f41270 */
[----:B------:R-:W2:Y:S01]  /*64910*/  LDL R61, [R1+0x2968] ;  /* 0x00296800013d7983 */ /* 0x000ea20000100800 */
[----:B------:R-:W-:Y:S01]  /*64920*/  ISETP.LT.AND P0, PT, R30, c[0x0][0x178], !P1 ;  /* 0x00005e001e007a0c */ /* 0x000fe20004f01270 */
[----:B------:R-:W-:-:S06]  /*64930*/  IMAD.WIDE R30, R34, 0x2, R44 ;  /* 0x00000002221e7825 */ /* 0x000fcc00078e022c */
[----:B------:R0:W-:Y:S04]  /*64940*/  @P4 STG.E.U16 [R28.64], R56 ;  /* 0x000000381c004986 */ /* 0x0001e8000c101506 */
[----:B------:R1:W-:Y:S01]  /*64950*/  @P5 STG.E.U16 [R30.64], R32 ;  /* 0x000000201e005986 */ /* 0x0003e2000c101506 */
[----:B------:R-:W-:Y:S02]  /*64960*/  ISETP.LT.AND P5, PT, R54, c[0x0][0x178], !P3 ;  /* 0x00005e0036007a0c */ /* 0x000fe40005fa1270 */
[----:B------:R-:W-:Y:S01]  /*64970*/  ISETP.LT.AND P1, PT, R33, c[0x0][0x178], !P1 ;  /* 0x00005e0021007a0c */ /* 0x000fe20004f21270 */
[----:B0-----:R-:W-:-:S04]  /*64980*/  IMAD.WIDE R28, R34, 0x2, R46 ;  /* 0x00000002221c7825 */ /* 0x001fc800078e022e */
[C---:B-1----:R-:W-:Y:S01]  /*64990*/  IMAD.WIDE R30, R34.reuse, 0x2, R48 ;  /* 0x00000002221e7825 */ /* 0x042fe200078e0230 */
[----:B------:R0:W-:Y:S04]  /*649a0*/  @P2 STG.E.U16 [R28.64], R35 ;  /* 0x000000231c002986 */ /* 0x0001e8000c101506 */
[----:B------:R1:W-:Y:S01]  /*649b0*/  @P0 STG.E.U16 [R30.64], R39 ;  /* 0x000000271e000986 */ /* 0x0003e2000c101506 */
[----:B0-----:R-:W-:Y:S02]  /*649c0*/  IADD3 R28, R34, c[0x0][0x198], RZ ;  /* 0x00006600221c7a10 */ /* 0x001fe40007ffe0ff */
[----:B------:R-:W-:-:S03]  /*649d0*/  PRMT R29, R55, 0x7632, R29 ;  /* 0x00007632371d7816 */ /* 0x000fc6000000001d */
[----:B------:R-:W-:-:S04]  /*649e0*/  IMAD.WIDE R32, R28, 0x2, R8 ;  /* 0x000000021c207825 */ /* 0x000fc800078e0208 */
[----:B-1----:R-:W-:Y:S01]  /*649f0*/  IMAD.WIDE R30, R28, 0x2, R10 ;  /* 0x000000021c1e7825 */ /* 0x002fe200078e020a */
[----:B---3--:R-:W-:-:S03]  /*64a00*/  ISETP.LT.AND P4, PT, R52, c[0x0][0x178], !P3 ;  /* 0x00005e0034007a0c */ /* 0x008fc60005f81270 */
[----:B----4-:R-:W-:Y:S01]  /*64a10*/  IMAD.WIDE R34, R34, 0x2, R50 ;  /* 0x0000000222227825 */ /* 0x010fe200078e0232 */
[----:B--2---:R-:W-:Y:S02]  /*64a20*/  PRMT R36, R58, 0x7632, R36 ;  /* 0x000076323a247816 */ /* 0x004fe40000000024 */
[----:B------:R-:W2:Y:S04]  /*64a30*/  LDL.LU R58, [R1+0x2c38] ;  /* 0x002c3800013a7983 */ /* 0x000ea80000300800 */
[----:B------:R-:W3:Y:S04]  /*64a40*/  LDL.LU R55, [R1+0x2c34] ;  /* 0x002c340001377983 */ /* 0x000ee80000300800 */
[----:B------:R0:W-:Y:S04]  /*64a50*/  @P1 STG.E.U16 [R34.64], R53 ;  /* 0x0000003522001986 */ /* 0x0001e8000c101506 */
[----:B------:R-:W-:Y:S04]  /*64a60*/  @P5 STG.E.U16 [R32.64], R37 ;  /* 0x0000002520005986 */ /* 0x000fe8000c101506 */
[----:B------:R1:W-:Y:S01]  /*64a70*/  @P4 STG.E.U16 [R30.64], R38 ;  /* 0x000000261e004986 */ /* 0x0003e2000c101506 */
[----:B------:R-:W-:-:S03]  /*64a80*/  ISETP.LT.AND P4, PT, R17, c[0x0][0x178], !P3 ;  /* 0x00005e0011007a0c */ /* 0x000fc60005f81270 */
[----:B0-----:R-:W4:Y:S04]  /*64a90*/  LDL.LU R34, [R1+0x38c] ;  /* 0x00038c0001227983 */ /* 0x001f280000300800 */
[----:B------:R-:W4:Y:S04]  /*64aa0*/  LDL R35, [R1+0x18bc] ;  /* 0x0018bc0001237983 */ /* 0x000f280000100800 */
[----:B------:R-:W4:Y:S01]  /*64ab0*/  LDL.LU R17, [R1+0x2c30] ;  /* 0x002c300001117983 */ /* 0x000f220000300800 */
[----:B------:R-:W-:Y:S02]  /*64ac0*/  ISETP.LT.AND P2, PT, R57, c[0x0][0x178], !P3 ;  /* 0x00005e0039007a0c */ /* 0x000fe40005f41270 */
[----:B------:R-:W-:Y:S01]  /*64ad0*/  ISETP.LT.AND P0, PT, R59, c[0x0][0x178], !P3 ;  /* 0x00005e003b007a0c */ /* 0x000fe20005f01270 */
[----:B-1----:R-:W-:-:S04]  /*64ae0*/  IMAD.WIDE R30, R28, 0x2, R12 ;  /* 0x000000021c1e7825 */ /* 0x002fc800078e020c */
[----:B------:R-:W-:-:S06]  /*64af0*/  IMAD.WIDE R32, R28, 0x2, R14 ;  /* 0x000000021c207825 */ /* 0x000fcc00078e020e */
[----:B------:R-:W-:Y:S04]  /*64b00*/  @P2 STG.E.U16 [R30.64], R3 ;  /* 0x000000031e002986 */ /* 0x000fe8000c101506 */
[----:B------:R0:W-:Y:S01]  /*64b10*/  @P0 STG.E.U16 [R32.64], R4 ;  /* 0x0000000420000986 */ /* 0x0001e2000c101506 */
[----:B------:R-:W-:Y:S01]  /*64b20*/  PRMT R38, R56, 0x7632, R38 ;  /* 0x0000763238267816 */ /* 0x000fe20000000026 */
[----:B0-----:R-:W-:Y:S02]  /*64b30*/  IMAD.WIDE R32, R28, 0x2, R18 ;  /* 0x000000021c207825 */ /* 0x001fe400078e0212 */
[----:B------:R-:W4:Y:S04]  /*64b40*/  LDL.LU R4, [R1+0x2cc] ;  /* 0x0002cc0001047983 */ /* 0x000f280000300800 */
[----:B------:R-:W4:Y:S01]  /*64b50*/  LDL.LU R56, [R1+0x2c2c] ;  /* 0x002c2c0001387983 */ /* 0x000f220000300800 */
[----:B--2---:R-:W-:-:S02]  /*64b60*/  ISETP.LT.AND P1, PT, R58, c[0x0][0x178], !P3 ;  /* 0x00005e003a007a0c */ /* 0x004fc40005f21270 */
[----:B---3--:R-:W-:Y:S02]  /*64b70*/  ISETP.LT.AND P5, PT, R55, c[0x0][0x178], !P3 ;  /* 0x00005e0037007a0c */ /* 0x008fe40005fa1270 */
[----:B----4-:R-:W-:Y:S02]  /*64b80*/  PRMT R37, R34, 0x7632, R37 ;  /* 0x0000763222257816 */ /* 0x010fe40000000025 */
[----:B------:R-:W-:Y:S01]  /*64b90*/  ISETP.LT.AND P0, PT, R35, c[0x0][0x178], !P3 ;  /* 0x00005e0023007a0c */ /* 0x000fe20005f01270 */
[----:B------:R-:W-:-:S04]  /*64ba0*/  IMAD.WIDE R34, R28, 0x2, R20 ;  /* 0x000000021c227825 */ /* 0x000fc800078e0214 */
[----:B------:R-:W-:-:S05]  /*64bb0*/  IMAD.WIDE R30, R28, 0x2, R16 ;  /* 0x000000021c1e7825 */ /* 0x000fca00078e0210 */
[----:B------:R-:W-:Y:S04]  /*64bc0*/  @P1 STG.E.U16 [R30.64], R0 ;  /* 0x000000001e001986 */ /* 0x000fe8000c101506 */
[----:B------:R-:W-:Y:S04]  /*64bd0*/  @P5 STG.E.U16 [R32.64], R5 ;  /* 0x0000000520005986 */ /* 0x000fe8000c101506 */
[----:B------:R0:W-:Y:S01]  /*64be0*/  @P4 STG.E.U16 [R34.64], R6 ;  /* 0x0000000622004986 */ /* 0x0001e2000c101506 */
[----:B------:R-:W-:-:S03]  /*64bf0*/  ISETP.LT.AND P4, PT, R61, c[0x0][0x178], !P3 ;  /* 0x00005e003d007a0c */ /* 0x000fc60005f81270 */
[----:B0-----:R-:W2:Y:S04]  /*64c00*/  LDL R6, [R1+0x2974] ;  /* 0x0029740001067983 */ /* 0x001ea80000100800 */
[----:B------:R0:W-:Y:S04]  /*64c10*/  STL [R1+0x2c1c], R34 ;  /* 0x002c1c2201007387 */ /* 0x0001e80000100800 */
[----:B0-----:R-:W3:Y:S04]  /*64c20*/  LDL.LU R34, [R1+0x2bc] ;  /* 0x0002bc0001227983 */ /* 0x001ee80000300800 */
[----:B------:R-:W4:Y:S04]  /*64c30*/  LDL R35, [R1+0x297c] ;  /* 0x00297c0001237983 */ /* 0x000f280000100800 */
[----:B------:R-:W4:Y:S01]  /*64c40*/  LDL.LU R61, [R1+0x2c28] ;  /* 0x002c2800013d7983 */ /* 0x000f220000300800 */
[----:B------:R-:W-:-:S02]  /*64c50*/  ISETP.LT.AND P2, PT, R60, c[0x0][0x178], !P3 ;  /* 0x00005e003c007a0c */ /* 0x000fc40005f41270 */
[----:B------:R-:W-:Y:S01]  /*64c60*/  PRMT R3, R4, 0x7632, R3 ;  /* 0x0000763204037816 */ /* 0x000fe20000000003 */
[----:B------:R-:W-:Y:S01]  /*64c70*/  IMAD.WIDE R4, R28, 0x2, R22 ;  /* 0x000000021c047825 */ /* 0x000fe200078e0216 */
[----:B------:R-:W-:-:S03]  /*64c80*/  ISETP.LT.AND P5, PT, R56, c[0x0][0x178], !P3 ;  /* 0x00005e0038007a0c */ /* 0x000fc60005fa1270 */
[----:B------:R-:W-:-:S06]  /*64c90*/  IMAD.WIDE R30, R28, 0x2, R24 ;  /* 0x000000021c1e7825 */ /* 0x000fcc00078e0218 */
[----:B------:R0:W-:Y:S04]  /*64ca0*/  @P2 STG.E.U16 [R4.64], R7 ;  /* 0x0000000704002986 */ /* 0x0001e8000c101506 */
[----:B------:R1:W-:Y:S01]  /*64cb0*/  @P0 STG.E.U16 [R30.64], R36 ;  /* 0x000000241e000986 */ /* 0x0003e2000c101506 */
[----:B------:R-:W-:-:S03]  /*64cc0*/  ISETP.LT.AND P0, PT, R2, c[0x0][0x178], !P3 ;  /* 0x00005e0002007a0c */ /* 0x000fc60005f01270 */
[----:B------:R-:W4:Y:S01]  /*64cd0*/  LDL.LU R2, [R1+0x2c24] ;  /* 0x002c240001027983 */ /* 0x000f220000300800 */
[----:B0-----:R-:W-:-:S03]  /*64ce0*/  IMAD.WIDE R4, R28, 0x2, R26 ;  /* 0x000000021c047825 */ /* 0x001fc600078e021a */
[----:B------:R-:W-:Y:S01]  /*64cf0*/  STL [R1+0x2c20], R41 ;  /* 0x002c202901007387 */ /* 0x000fe20000100800 */
[----:B------:R-:W-:Y:S01]  /*64d00*/  PRMT R32, R53, 0x7632, R32 ;  /* 0x0000763235207816 */ /* 0x000fe20000000020 */
[----:B-1----:R-:W-:Y:S01]  /*64d10*/  IMAD.WIDE R30, R28, 0x2, R42 ;  /* 0x000000021c1e7825 */ /* 0x002fe200078e022a */
[----:B------:R-:W-:Y:S01]  /*64d20*/  PRMT R33, R39, 0x7632, R33 ;  /* 0x0000763227217816 */ /* 0x000fe20000000021 */
[----:B------:R-:W-:Y:S01]  /*64d30*/  @P5 STG.E.U16 [R4.64], R29 ;  /* 0x0000001d04005986 */ /* 0x000fe2000c101506 */
[----:B--2---:R-:W-:Y:S01]  /*64d40*/  ISETP.LT.AND P2, PT, R6, c[0x0][0x178], !P3 ;  /* 0x00005e0006007a0c */ /* 0x004fe20005f41270 */
[----:B------:R-:W-:-:S05]  /*64d50*/  IMAD.WIDE R6, R28, 0x2, R40 ;  /* 0x000000021c067825 */ /* 0x000fca00078e0228 */
[----:B------:R0:W-:Y:S01]  /*64d60*/  @P4 STG.E.U16 [R6.64], R37 ;  /* 0x0000002506004986 */ /* 0x0001e2000c101506 */
[----:B---3--:R-:W-:-:S03]  /*64d70*/  PRMT R0, R34, 0x7632, R0 ;  /* 0x0000763222007816 */ /* 0x008fc60000000000 */
[----:B------:R-:W2:Y:S04]  /*64d80*/  LDL R34, [R1+0x3f0] ;  /* 0x0003f00001227983 */ /* 0x000ea80000100800 */
[----:B------:R-:W3:Y:S01]  /*64d90*/  LDL.LU R36, [R1+0x2f0] ;  /* 0x0002f00001247983 */ /* 0x000ee20000300800 */
[----:B----4-:R-:W-:-:S03]  /*64da0*/  ISETP.LT.AND P1, PT, R61, c[0x0][0x178], !P3 ;  /* 0x00005e003d007a0c */ /* 0x010fc60005f21270 */
[----:B------:R-:W4:Y:S04]  /*64db0*/  LDL.LU R53, [R1+0x2e0] ;  /* 0x0002e00001357983 */ /* 0x000f280000300800 */
[----:B------:R-:W2:Y:S04]  /*64dc0*/  LDL.LU R39, [R1+0x2d0] ;  /* 0x0002d00001277983 */ /* 0x000ea80000300800 */
[----:B0-----:R-:W2:Y:S04]  /*64dd0*/  LDL.LU R37, [R1+0x310] ;  /* 0x0003100001257983 */ /* 0x001ea80000300800 */
[----:B------:R0:W-:Y:S01]  /*64de0*/  @P1 STG.E.U16 [R30.64], R38 ;  /* 0x000000261e001986 */ /* 0x0001e2000c101506 */
[----:B------:R-:W-:-:S04]  /*64df0*/  IMAD.WIDE R4, R28, 0x2, R44 ;  /* 0x000000021c047825 */ /* 0x000fc800078e022c */
[----:B------:R-:W-:Y:S01]  /*64e00*/  IMAD.WIDE R6, R28, 0x2, R46 ;  /* 0x000000021c067825 */ /* 0x000fe200078e022e */
[----:B------:R-:W-:Y:S01]  /*64e10*/  ISETP.LT.AND P4, PT, R54, c[0x0][0x178], !P6 ;  /* 0x00005e0036007a0c */ /* 0x000fe20007781270 */
[----:B------:R-:W2:Y:S04]  /*64e20*/  LDL R41, [R1+0x2970] ;  /* 0x0029700001297983 */ /* 0x000ea80000100800 */
[----:B0-----:R-:W2:Y:S04]  /*64e30*/  LDL R38, [R1+0x2978] ;  /* 0x0029780001267983 */ /* 0x001ea80000100800 */
[----:B------:R0:W-:Y:S04]  /*64e40*/  @P0 STG.E.U16 [R4.64], R3 ;  /* 0x0000000304000986 */ /* 0x0001e8000c101506 */
[----:B------:R-:W-:Y:S04]  /*64e50*/  @P2 STG.E.U16 [R6.64], R0 ;  /* 0x0000000006002986 */ /* 0x000fe8000c101506 */
[----:B------:R-:W3:Y:S01]  /*64e60*/  LDL R30, [R1+0x3d0] ;  /* 0x0003d000011e7983 */ /* 0x000ee20000100800 */
[----:B0-----:R-:W-:Y:S01]  /*64e70*/  IMAD.WIDE R4, R28, 0x2, R48 ;  /* 0x000000021c047825 */ /* 0x001fe200078e0230 */
[----:B------:R-:W-:-:S02]  /*64e80*/  ISETP.LT.AND P5, PT, R52, c[0x0][0x178], !P6 ;  /* 0x00005e0034007a0c */ /* 0x000fc400077a1270 */
[----:B------:R-:W3:Y:S01]  /*64e90*/  LDL R31, [R1+0x3c0] ;  /* 0x0003c000011f7983 */ /* 0x000ee20000100800 */
[----:B--2---:R-:W-:-:S03]  /*64ea0*/  ISETP.LT.AND P1, PT, R38, c[0x0][0x178], !P3 ;  /* 0x00005e0026007a0c */ /* 0x004fc60005f21270 */
[----:B------:R-:W2:Y:S10]  /*64eb0*/  LDL R3, [R1+0x350] ;  /* 0x0003500001037983 */ /* 0x000eb40000100800 */
[----:B------:R0:W-:Y:S04]  /*64ec0*/  @P1 STG.E.U16 [R4.64], R33 ;  /* 0x0000002104001986 */ /* 0x0001e8000c101506 */
[----:B0-----:R-:W2:Y:S01]  /*64ed0*/  LDL R33, [R1+0x3e0] ;  /* 0x0003e00001217983 */ /* 0x001ea20000100800 */
[----:B------:R-:W-:Y:S01]  /*64ee0*/  ISETP.LT.AND P3, PT, R35, c[0x0][0x178], !P3 ;  /* 0x00005e0023007a0c */ /* 0x000fe20005f61270 */
[----:B------:R-:W-:Y:S01]  /*64ef0*/  IMAD.WIDE R6, R28, 0x2, R50 ;  /* 0x000000021c067825 */ /* 0x000fe200078e0232 */
[----:B------:R-:W-:-:S02]  /*64f00*/  ISETP.LT.AND P2, PT, R57, c[0x0][0x178], !P6 ;  /* 0x00005e0039007a0c */ /* 0x000fc40007741270 */
[----:B------:R-:W-:-:S05]  /*64f10*/  IADD3 R0, R28, c[0x0][0x198], RZ ;  /* 0x000066001c007a10 */ /* 0x000fca0007ffe0ff */
[----:B------:R-:W-:-:S04]  /*64f20*/  IMAD.WIDE R28, R0, 0x2, R8 ;  /* 0x00000002001c7825 */ /* 0x000fc800078e0208 */
[----:B------:R0:W-:Y:S01]  /*64f30*/  @P3 STG.E.U16 [R6.64], R32 ;  /* 0x0000002006003986 */ /* 0x0001e2000c101506 */
[----:B------:R-:W-:-:S03]  /*64f40*/  IMAD.WIDE R4, R0, 0x2, R10 ;  /* 0x0000000200047825 */ /* 0x000fc600078e020a */
[----:B------:R1:W-:Y:S04]  /*64f50*/  @P4 STG.E.U16 [R28.64], R34 ;  /* 0x000000221c004986 */ /* 0x0003e8000c101506 */
[----:B0-----:R-:W4:Y:S01]  /*64f60*/  LDL R32, [R1+0x2820] ;  /* 0x0028200001207983 */ /* 0x001f220000100800 */
[----:B------:R-:W-:Y:S01]  /*64f70*/  IMAD.WIDE R6, R0, 0x2, R12 ;  /* 0x0000000200067825 */ /* 0x000fe200078e020c */
[----:B------:R-:W-:Y:S02]  /*64f80*/  ISETP.LT.AND P4, PT, R58, c[0x0][0x178], !P6 ;  /* 0x00005e003a007a0c */ /* 0x000fe40007781270 */
[----:B-1----:R-:W4:Y:S04]  /*64f90*/  LDL R34, [R1+0x340] ;  /* 0x0003400001227983 */ /* 0x002f280000100800 */
[----:B------:R0:W-:Y:S04]  /*64fa0*/  STL [R1+0x2c18], R58 ;  /* 0x002c183a01007387 */ /* 0x0001e80000100800 */
[----:B0-----:R-:W4:Y:S04]  /*64fb0*/  LDL R58, [R1+0x3a0] ;  /* 0x0003a000013a7983 */ /* 0x001f280000100800 */
[----:B--2---:R-:W-:Y:S04]  /*64fc0*/  @P5 STG.E.U16 [R4.64], R33 ;  /* 0x0000002104005986 */ /* 0x004fe8000c101506 */
[----:B---3--:R-:W-:Y:S04]  /*64fd0*/  @P2 STG.E.U16 [R6.64], R30 ;  /* 0x0000001e06002986 */ /* 0x008fe8000c101506 */
[----:B------:R0:W1:Y:S04]  /*64fe0*/  LDS.128 R4, [R2] ;  /* 0x0000000002047984 */ /* 0x0000680000000c00 */
[----:B0-----:R-:W2:Y:S01]  /*64ff0*/  LDL R2, [R1+0x3b0] ;  /* 0x0003b00001027983 */ /* 0x001ea20000100800 */
[----:B------:R-:W-:Y:S01]  /*65000*/  ISETP.LT.AND P0, PT, R59, c[0x0][0x178], !P6 ;  /* 0x00005e003b007a0c */ /* 0x000fe20007701270 */
[----:B------:R-:W-:Y:S01]  /*65010*/  IMAD.WIDE R28, R0, 0x2, R14 ;  /* 0x00000002001c7825 */ /* 0x000fe200078e020e */
[----:B------:R-:W-:-:S02]  /*65020*/  ISETP.LT.AND P3, PT, R55, c[0x0][0x178], !P6 ;  /* 0x00005e0037007a0c */ /* 0x000fc40007761270 */
[----:B----4-:R-:W-:Y:S01]  /*65030*/  ISETP.LT.AND P1, PT, R32, c[0x0][0x178], !P6 ;  /* 0x00005e0020007a0c */ /* 0x010fe20007721270 */
[----:B------:R-:W-:-:S08]  /*65040*/  IMAD.WIDE R32, R0, 0x2, R20 ;  /* 0x0000000200207825 */ /* 0x000fd000078e0214 */
[----:B------:R0:W-:Y:S04]  /*65050*/  @P0 STG.E.U16 [R28.64], R31 ;  /* 0x0000001f1c000986 */ /* 0x0001e8000c101506 */
[----:B-1----:R1:W-:Y:S01]  /*65060*/  STL [R1+0x2bd0], R5 ;  /* 0x002bd00501007387 */ /* 0x0023e20000100800 */
[----:B0-----:R-:W-:-:S03]  /*65070*/  IMAD.WIDE R28, R0, 0x2, R16 ;  /* 0x00000002001c7825 */ /* 0x001fc600078e0210 */
[----:B-1----:R-:W3:Y:S04]  /*65080*/  LDL R5, [R1+0x2968] ;  /* 0x0029680001057983 */ /* 0x002ee80000100800 */
[----:B------:R0:W-:Y:S01]  /*65090*/  STL [R1+0x2b5c], R6 ;  /* 0x002b5c0601007387 */ /* 0x0001e20000100800 */
[----:B------:R-:W-:-:S03]  /*650a0*/  IMAD.WIDE R30, R0, 0x2, R18 ;  /* 0x00000002001e7825 */ /* 0x000fc600078e0212 */
[----:B0-----:R-:W4:Y:S04]  /*650b0*/  LDL R6, [R1+0x2974] ;  /* 0x0029740001067983 */ /* 0x001f280000100800 */
[----:B------:R0:W-:Y:S04]  /*650c0*/  STL [R1+0x2b04], R7 ;  /* 0x002b040701007387 */ /* 0x0001e80000100800 */
[----:B0-----:R-:W3:Y:S04]  /*650d0*/  LDL R7, [R1+0x18bc] ;  /* 0x0018bc0001077983 */ /* 0x001ee80000100800 */
[----:B--2---:R-:W-:Y:S04]  /*650e0*/  @P4 STG.E.U16 [R28.64], R2 ;  /* 0x000000021c004986 */ /* 0x004fe8000c101506 */
[----:B------:R-:W-:Y:S04]  /*650f0*/  @P3 STG.E.U16 [R30.64], R58 ;  /* 0x0000003a1e003986 */ /* 0x000fe8000c101506 */
[----:B------:R0:W-:Y:S04]  /*65100*/  @P1 STG.E.U16 [R32.64], R3 ;  /* 0x0000000320001986 */ /* 0x0001e8000c101506 */
[----:B0-----:R-:W2:Y:S04]  /*65110*/  LDL R32, [R1+0x320] ;  /* 0x0003200001207983 */ /* 0x001ea80000100800 */
[----:B------:R-:W4:Y:S01]  /*65120*/  LDL R33, [R1+0x300] ;  /* 0x0003000001217983 */ /* 0x000f220000100800 */
[----:B------:R-:W-:-:S02]  /*65130*/  ISETP.LT.AND P5, PT, R60, c[0x0][0x178], !P6 ;  /* 0x00005e003c007a0c */ /* 0x000fc400077a1270 */
[----:B------:R-:W-:Y:S01]  /*65140*/  ISETP.LT.AND P0, PT, R56, c[0x0][0x178], !P6 ;  /* 0x00005e0038007a0c */ /* 0x000fe20007701270 */
[C---:B------:R-:W-:Y:S01]  /*65150*/  IMAD.WIDE R2, R0.reuse, 0x2, R22 ;  /* 0x0000000200027825 */ /* 0x040fe200078e0216 */
[----:B------:R-:W4:Y:S01]  /*65160*/  LDL.LU R58, [R1+0x2a10] ;  /* 0x002a1000013a7983 */ /* 0x000f220000300800 */
[----:B------:R-:W-:Y:S02]  /*65170*/  ISETP.LT.AND P4, PT, R41, c[0x0][0x178], !P6 ;  /* 0x00005e0029007a0c */ /* 0x000fe40007781270 */
[C---:B------:R-:W-:Y:S01]  /*65180*/  IMAD.WIDE R28, R0.reuse, 0x2, R24 ;  /* 0x00000002001c7825 */ /* 0x040fe200078e0218 */
[----:B------:R-:W4:Y:S03]  /*65190*/  LDL.LU R41, [R1+0x2c20] ;  /* 0x002c200001297983 */ /* 0x000f260000300800 */
[----:B------:R-:W-:Y:S02]  /*651a0*/  IMAD.WIDE R30, R0, 0x2, R26 ;  /* 0x00000002001e7825 */ /* 0x000fe400078e021a */
[----:B------:R0:W-:Y:S04]  /*651b0*/  @P5 STG.E.U16 [R2.64], R34 ;  /* 0x0000002202005986 */ /* 0x0001e8000c101506 */
[----:B0-----:R-:W4:Y:S04]  /*651c0*/  LDL.LU R34, [R1+0x2c1c] ;  /* 0x002c1c0001227983 */ /* 0x001f280000300800 */
[----:B------:R0:W-:Y:S01]  /*651d0*/  STL [R1+0x2c14], R38 ;  /* 0x002c142601007387 */ /* 0x0001e20000100800 */
[----:B---3--:R-:W-:-:S13]  /*651e0*/  ISETP.LT.AND P2, PT, R7, c[0x0][0x178], !P6 ;  /* 0x00005e0007007a0c */ /* 0x008fda0007741270 */
[----:B--2---:R1:W-:Y:S04]  /*651f0*/  @P2 STG.E.U16 [R28.64], R32 ;  /* 0x000000201c002986 */ /* 0x0043e8000c101506 */
[----:B----4-:R-:W-:Y:S01]  /*65200*/  @P0 STG.E.U16 [R30.64], R33 ;  /* 0x000000211e000986 */ /* 0x010fe2000c101506 */
[----:B------:R-:W-:-:S03]  /*65210*/  ISETP.LT.AND P0, PT, R38, c[0x0][0x178], !P6 ;  /* 0x00005e0026007a0c */ /* 0x000fc60007701270 */
[----:B0-----:R-:W2:Y:S01]  /*65220*/  LDL.LU R38, [R1+0x330] ;  /* 0x0003300001267983 */ /* 0x001ea20000300800 */
[----:B------:R-:W-:Y:S02]  /*65230*/  ISETP.LT.AND P3, PT, R5, c[0x0][0x178], !P6 ;  /* 0x00005e0005007a0c */ /* 0x000fe40007761270 */
[----:B------:R-:W-:Y:S01]  /*65240*/  ISETP.LT.AND P1, PT, R61, c[0x0][0x178], !P6 ;  /* 0x00005e003d007a0c */ /* 0x000fe20007721270 */
[----:B-1----:R-:W-:-:S04]  /*65250*/  IMAD.WIDE R28, R0, 0x2, R42 ;  /* 0x00000002001c7825 */ /* 0x002fc800078e022a */
[----:B------:R-:W-:Y:S01]  /*65260*/  IMAD.WIDE R2, R0, 0x2, R40 ;  /* 0x0000000200027825 */ /* 0x000fe200078e0228 */
[----:B------:R-:W-:Y:S02]  /*65270*/  ISETP.GE.AND P2, PT, R58, c[0x0][0x17c], PT ;  /* 0x00005f003a007a0c */ /* 0x000fe40003f46270 */
[----:B------:R-:W3:Y:S01]  /*65280*/  LDL.LU R58, [R1+0x2a14] ;  /* 0x002a1400013a7983 */ /* 0x000ee20000300800 */
[----:B------:R-:W-:-:S03]  /*65290*/  ISETP.LT.AND P5, PT, R6, c[0x0][0x178], !P6 ;  /* 0x00005e0006007a0c */ /* 0x000fc600077a1270 */
[----:B--2---:R-:W-:Y:S04]  /*652a0*/  @P3 STG.E.U16 [R2.64], R38 ;  /* 0x0000002602003986 */ /* 0x004fe8000c101506 */
[----:B------:R0:W-:Y:S04]  /*652b0*/  @P1 STG.E.U16 [R28.64], R37 ;  /* 0x000000251c001986 */ /* 0x0001e8000c101506 */
[----:B0-----:R-:W2:Y:S04]  /*652c0*/  LDL.LU R28, [R1+0x3f0] ;  /* 0x0003f000011c7983 */ /* 0x001ea80000300800 */
[----:B------:R-:W4:Y:S01]  /*652d0*/  LDL.LU R29, [R1+0x3e0] ;  /* 0x0003e000011d7983 */ /* 0x000f220000300800 */
[----:B------:R-:W-:Y:S01]  /*652e0*/  IMAD.WIDE R30, R0, 0x2, R44 ;  /* 0x00000002001e7825 */ /* 0x000fe200078e022c */
[----:B------:R-:W-:-:S03]  /*652f0*/  ISETP.LT.AND P6, PT, R35, c[0x0][0x178], !P6 ;  /* 0x00005e0023007a0c */ /* 0x000fc600077c1270 */
[C---:B------:R-:W-:Y:S01]  /*65300*/  IMAD.WIDE R32, R0.reuse, 0x2, R46 ;  /* 0x0000000200207825 */ /* 0x040fe200078e022e */
[----:B------:R-:W-:Y:S03]  /*65310*/  @P4 STG.E.U16 [R30.64], R36 ;  /* 0x000000241e004986 */ /* 0x000fe6000c101506 */
[----:B------:R-:W-:Y:S01]  /*65320*/  IMAD.WIDE R2, R0, 0x2, R48 ;  /* 0x0000000200027825 */ /* 0x000fe200078e0230 */
[----:B------:R-:W-:Y:S04]  /*65330*/  @P5 STG.E.U16 [R32.64], R53 ;  /* 0x0000003520005986 */ /* 0x000fe8000c101506 */
[----:B------:R2:W-:Y:S01]  /*65340*/  @P0 STG.E.U16 [R2.64], R39 ;  /* 0x0000002702000986 */ /* 0x0005e2000c101506 */
[----:B---3--:R-:W-:-:S03]  /*65350*/  ISETP.GE.AND P0, PT, R58, c[0x0][0x17c], PT ;  /* 0x00005f003a007a0c */ /* 0x008fc60003f06270 */
[----:B------:R-:W3:Y:S01]  /*65360*/  LDL.LU R58, [R1+0x2c18] ;  /* 0x002c1800013a7983 */ /* 0x000ee20000300800 */
[----:B--2---:R-:W-:Y:S02]  /*65370*/  PRMT R3, R28, 0x7632, R3 ;  /* 0x000076321c037816 */ /* 0x004fe40000000003 */
[----:B----4-:R-:W-:Y:S01]  /*65380*/  PRMT R34, R29, 0x7632, R34 ;  /* 0x000076321d227816 */ /* 0x010fe20000000022 */
[----:B------:R-:W-:-:S05]  /*65390*/  IMAD.WIDE R28, R0, 0x2, R50 ;  /* 0x00000002001c7825 */ /* 0x000fca00078e0232 */
[----:B------:R0:W-:Y:S04]  /*653a0*/  @P6 STG.E.U16 [R28.64], R4 ;  /* 0x000000041c006986 */ /* 0x0001e8000c101506 */
[----:B0-----:R-:W2:Y:S01]  /*653b0*/  LDL.LU R29, [R1+0x3d0] ;  /* 0x0003d000011d7983 */ /* 0x001ea20000300800 */
[----:B------:R-:W-:Y:S02]  /*653c0*/  ISETP.LT.AND P1, PT, R54, c[0x0][0x178], !P2 ;  /* 0x00005e0036007a0c */ /* 0x000fe40005721270 */
[----:B------:R-:W-:Y:S02]  /*653d0*/  ISETP.LT.AND P3, PT, R52, c[0x0][0x178], !P2 ;  /* 0x00005e0034007a0c */ /* 0x000fe40005761270 */
[----:B------:R-:W-:Y:S02]  /*653e0*/  IADD3 R2, R0, c[0x0][0x198], RZ ;  /* 0x0000660000027a10 */ /* 0x000fe40007ffe0ff */
[----:B------:R-:W-:-:S03]  /*653f0*/  ISETP.LT.AND P5, PT, R57, c[0x0][0x178], !P2 ;  /* 0x00005e0039007a0c */ /* 0x000fc600057a1270 */
[----:B------:R-:W-:-:S04]  /*65400*/  IMAD.WIDE R30, R2, 0x2, R8 ;  /* 0x00000002021e7825 */ /* 0x000fc800078e0208 */
[C---:B------:R-:W-:Y:S01]  /*65410*/  IMAD.WIDE R32, R2.reuse, 0x2, R10 ;  /* 0x0000000202207825 */ /* 0x040fe200078e020a */
[----:B------:R0:W-:Y:S04]  /*65420*/  @P1 STG.E.U16 [R30.64], R3 ;  /* 0x000000031e001986 */ /* 0x0001e8000c101506 */
[----:B------:R1:W-:Y:S04]  /*65430*/  @P3 STG.E.U16 [R32.64], R34 ;  /* 0x0000002220003986 */ /* 0x0003e8000c101506 */
[----:B0-----:R-:W4:Y:S04]  /*65440*/  LDL.LU R31, [R1+0x3c0] ;  /* 0x0003c000011f7983 */ /* 0x001f280000300800 */
[----:B-1----:R-:W4:Y:S04]  /*65450*/  LDL.LU R32, [R1+0x3a0] ;  /* 0x0003a00001207983 */ /* 0x002f280000300800 */
[----:B------:R-:W4:Y:S04]  /*65460*/  LDL.LU R33, [R1+0x350] ;  /* 0x0003500001217983 */ /* 0x000f280000300800 */
[----:B------:R-:W4:Y:S01]  /*65470*/  LDL R34, [R1+0x2970] ;  /* 0x0029700001227983 */ /* 0x000f220000100800 */
[----:B--2---:R-:W-:Y:S01]  /*65480*/  PRMT R0, R29, 0x7632, R0 ;  /* 0x000076321d007816 */ /* 0x004fe20000000000 */
[----:B------:R-:W-:-:S05]  /*65490*/  IMAD.WIDE R28, R2, 0x2, R12 ;  /* 0x00000002021c7825 */ /* 0x000fca00078e020c */
[----:B------:R0:W-:Y:S04]  /*654a0*/  @P5 STG.E.U16 [R28.64], R0 ;  /* 0x000000001c005986 */ /* 0x0001e8000c101506 */
[----:B0-----:R-:W2:Y:S04]  /*654b0*/  LDL R28, [R1+0x2820] ;  /* 0x00282000011c7983 */ /* 0x001ea80000100800 */
[----:B------:R-:W2:Y:S01]  /*654c0*/  LDL.LU R29, [R1+0x3b0] ;  /* 0x0003b000011d7983 */ /* 0x000ea20000300800 */
[----:B------:R-:W-:Y:S02]  /*654d0*/  ISETP.LT.AND P4, PT, R59, c[0x0][0x178], !P2 ;  /* 0x00005e003b007a0c */ /* 0x000fe40005781270 */
[----:B---3--:R-:W-:-:S02]  /*654e0*/  ISETP.LT.AND P3, PT, R58, c[0x0][0x178], !P2 ;  /* 0x00005e003a007a0c */ /* 0x008fc40005761270 */
[----:B------:R-:W-:Y:S02]  /*654f0*/  ISETP.LT.AND P1, PT, R55, c[0x0][0x178], !P2 ;  /* 0x00005e0037007a0c */ /* 0x000fe40005721270 */
[----:B----4-:R-:W-:Y:S01]  /*65500*/  PRMT R3, R31, 0x7632, R3 ;  /* 0x000076321f037816 */ /* 0x010fe20000000003 */
[----:B------:R-:W-:Y:S01]  /*65510*/  IMAD.WIDE R30, R2, 0x2, R14 ;  /* 0x00000002021e7825 */ /* 0x000fe200078e020e */
[----:B------:R-:W-:-:S05]  /*65520*/  PRMT R4, R33, 0x7632, R4 ;  /* 0x0000763221047816 */ /* 0x000fca0000000004 */
[----:B------:R0:W-:Y:S02]  /*65530*/  @P4 STG.E.U16 [R30.64], R3 ;  /* 0x000000031e004986 */ /* 0x0001e4000c101506 */
[----:B0-----:R-:W-:Y:S01]  /*65540*/  PRMT R3, R32, 0x7632, R3 ;  /* 0x0000763220037816 */ /* 0x001fe20000000003 */
[----:B------:R-:W-:-:S04]  /*65550*/  IMAD.WIDE R30, R2, 0x2, R18 ;  /* 0x00000002021e7825 */ /* 0x000fc800078e0212 */
[----:B------:R-:W-:Y:S01]  /*65560*/  IMAD.WIDE R32, R2, 0x2, R20 ;  /* 0x0000000202207825 */ /* 0x000fe200078e0214 */
[----:B--2---:R-:W-:Y:S02]  /*65570*/  ISETP.LT.AND P5, PT, R28, c[0x0][0x178], !P2 ;  /* 0x00005e001c007a0c */ /* 0x004fe400057a1270 */
[----:B------:R-:W-:Y:S01]  /*65580*/  PRMT R0, R29, 0x7632, R0 ;  /* 0x000076321d007816 */ /* 0x000fe20000000000 */
[----:B------:R-:W-:-:S05]  /*65590*/  IMAD.WIDE R28, R2, 0x2, R16 ;  /* 0x00000002021c7825 */ /* 0x000fca00078e0210 */
[----:B------:R0:W-:Y:S04]  /*655a0*/  @P3 STG.E.U16 [R28.64], R0 ;  /* 0x000000001c003986 */ /* 0x0001e8000c101506 */
[----:B------:R-:W-:Y:S04]  /*655b0*/  @P1 STG.E.U16 [R30.64], R3 ;  /* 0x000000031e001986 */ /* 0x000fe8000c101506 */
[----:B------:R1:W-:Y:S04]  /*655c0*/  @P5 STG.E.U16 [R32.64], R4 ;  /* 0x0000000420005986 */ /* 0x0003e8000c101506 */
[----:B0-----:R-:W2:Y:S04]  /*655d0*/  LDL.LU R28, [R1+0x340] ;  /* 0x00034000011c7983 */ /* 0x001ea80000300800 */
[----:B------:R-:W3:Y:S04]  /*655e0*/  LDL.LU R29, [R1+0x320] ;  /* 0x00032000011d7983 */ /* 0x000ee80000300800 */
[----:B-1----:R-:W4:Y:S01]  /*655f0*/  LDL.LU R33, [R1+0x300] ;  /* 0x0003000001217983 */ /* 0x002f220000300800 */
[----:B------:R-:W-:-:S02]  /*65600*/  ISETP.LT.AND P6, PT, R60, c[0x0][0x178], !P2 ;  /* 0x00005e003c007a0c */ /* 0x000fc400057c1270 */
[----:B------:R-:W-:Y:S02]  /*65610*/  ISETP.LT.AND P4, PT, R7, c[0x0][0x178], !P2 ;  /* 0x00005e0007007a0c */ /* 0x000fe40005781270 */
[----:B------:R-:W-:Y:S01]  /*65620*/  ISETP.LT.AND P3, PT, R56, c[0x0][0x178], !P2 ;  /* 0x00005e0038007a0c */ /* 0x000fe20005761270 */
[----:B------:R-:W-:Y:S01]  /*65630*/  IMAD.WIDE R30, R2, 0x2, R24 ;  /* 0x00000002021e7825 */ /* 0x000fe200078e0218 */
[----:B------:R-:W-:Y:S01]  /*65640*/  STL [R1+0x2c08], R61 ;  /* 0x002c083d01007387 */ /* 0x000fe20000100800 */
[----:B------:R-:W-:Y:S02]  /*65650*/  ISETP.LT.AND P1, PT, R5, c[0x0][0x178], !P2 ;  /* 0x00005e0005007a0c */ /* 0x000fe40005721270 */
[----:B--2---:R-:W-:Y:S02]  /*65660*/  PRMT R0, R28, 0x7632, R0 ;  /* 0x000076321c007816 */ /* 0x004fe40000000000 */
[----:B---3--:R-:W-:Y:S01]  /*65670*/  PRMT R3, R29, 0x7632, R3 ;  /* 0x000076321d037816 */ /* 0x008fe20000000003 */
[----:B------:R-:W-:Y:S01]  /*65680*/  IMAD.WIDE R28, R2, 0x2, R22 ;  /* 0x00000002021c7825 */ /* 0x000fe200078e0216 */
[----:B----4-:R-:W-:-:S03]  /*65690*/  PRMT R4, R33, 0x7632, R4 ;  /* 0x0000763221047816 */ /* 0x010fc60000000004 */
[----:B------:R-:W-:Y:S01]  /*656a0*/  IMAD.WIDE R32, R2, 0x2, R26 ;  /* 0x0000000202207825 */ /* 0x000fe200078e021a */
[----:B------:R-:W-:Y:S04]  /*656b0*/  @P6 STG.E.U16 [R28.64], R0 ;  /* 0x000000001c006986 */ /* 0x000fe8000c101506 */
[----:B------:R-:W-:Y:S04]  /*656c0*/  @P4 STG.E.U16 [R30.64], R3 ;  /* 0x000000031e004986 */ /* 0x000fe8000c101506 */
[----:B------:R0:W-:Y:S02]  /*656d0*/  @P3 STG.E.U16 [R32.64], R4 ;  /* 0x0000000420003986 */ /* 0x0001e4000c101506 */
[----:B0-----:R-:W-:-:S02]  /*656e0*/  PRMT R4, R38, 0x7632, R4 ;  /* 0x0000763226047816 */ /* 0x001fc40000000004 */
[----:B------:R-:W2:Y:S01]  /*656f0*/  LDL.LU R38, [R1+0x2c14] ;  /* 0x002c140001267983 */ /* 0x000ea20000300800 */
[----:B------:R-:W-:-:S03]  /*65700*/  PRMT R0, R37, 0x7632, R0 ;  /* 0x0000763225007816 */ /* 0x000fc60000000000 */
[----:B------:R-:W-:Y:S04]  /*65710*/  STL [R1+0x2c0c], R6 ;  /* 0x002c0c0601007387 */ /* 0x000fe80000100800 */
[----:B------:R-:W-:Y:S04]  /*65720*/  STL [R1+0x2c10], R41 ;  /* 0x002c102901007387 */ /* 0x000fe80000100800 */
[----:B------:R-:W3:Y:S01]  /*65730*/  LDL R37, [R1+0x5a0] ;  /* 0x0005a00001257983 */ /* 0x000ee20000100800 */
[----:B------:R-:W-:-:S03]  /*65740*/  PRMT R3, R36, 0x7632, R3 ;  /* 0x0000763224037816 */ /* 0x000fc60000000003 */
[----:B------:R-:W4:Y:S01]  /*65750*/  LDL R36, [R1+0x590] ;  /* 0x0005900001247983 */ /* 0x000f220000100800 */
[----:B------:R-:W-:-:S05]  /*65760*/  IMAD.WIDE R32, R2, 0x2, R40 ;  /* 0x0000000202207825 */ /* 0x000fca00078e0228 */
[----:B------:R0:W-:Y:S02]  /*65770*/  @P1 STG.E.U16 [R32.64], R4 ;  /* 0x0000000420001986 */ /* 0x0001e4000c101506 */
[----:B0-----:R-:W-:Y:S02]  /*65780*/  PRMT R4, R53, 0x7632, R4 ;  /* 0x0000763235047816 */ /* 0x001fe40000000004 */
[----:B------:R-:W4:Y:S01]  /*65790*/  LDL R53, [R1+0x560] ;  /* 0x0005600001357983 */ /* 0x000f220000100800 */
[----:B------:R-:W-:Y:S02]  /*657a0*/  ISETP.LT.AND P5, PT, R61, c[0x0][0x178], !P2 ;  /* 0x00005e003d007a0c */ /* 0x000fe400057a1270 */
[----:B------:R-:W-:Y:S02]  /*657b0*/  ISETP.LT.AND P4, PT, R34, c[0x0][0x178], !P2 ;  /* 0x00005e0022007a0c */ /* 0x000fe40005781270 */
[----:B------:R-:W-:Y:S01]  /*657c0*/  ISETP.LT.AND P3, PT, R6, c[0x0][0x178], !P2 ;  /* 0x00005e0006007a0c */ /* 0x000fe20005761270 */
[----:B------:R-:W-:-:S04]  /*657d0*/  IMAD.WIDE R30, R2, 0x2, R42 ;  /* 0x00000002021e7825 */ /* 0x000fc800078e022a */
[----:B------:R-:W-:-:S04]  /*657e0*/  IMAD.WIDE R28, R2, 0x2, R44 ;  /* 0x00000002021c7825 */ /* 0x000fc800078e022c */
[----:B------:R-:W-:Y:S01]  /*657f0*/  IMAD.WIDE R32, R2, 0x2, R46 ;  /* 0x0000000202207825 */ /* 0x000fe200078e022e */
[----:B------:R-:W-:Y:S04]  /*65800*/  @P5 STG.E.U16 [R30.64], R0 ;  /* 0x000000001e005986 */ /* 0x000fe8000c101506 */
[----:B------:R0:W-:Y:S04]  /*65810*/  @P4 STG.E.U16 [R28.64], R3 ;  /* 0x000000031c004986 */ /* 0x0001e8000c101506 */
[----:B------:R1:W-:Y:S01]  /*65820*/  @P3 STG.E.U16 [R32.64], R4 ;  /* 0x0000000420003986 */ /* 0x0003e2000c101506 */
[----:B------:R-:W-:-:S03]  /*65830*/  ISETP.LT.AND P3, PT, R52, c[0x0][0x178], !P0 ;  /* 0x00005e0034007a0c */ /* 0x000fc60004761270 */
[----:B------:R-:W2:Y:S01]  /*65840*/  S2R R52, SR_TID.X ;  /* 0x0000000000347919 */ /* 0x000ea20000002100 */
[----:B------:R-:W-:Y:S02]  /*65850*/  ISETP.LT.AND P6, PT, R35, c[0x0][0x178], !P2 ;  /* 0x00005e0023007a0c */ /* 0x000fe400057c1270 */
[----:B------:R-:W-:Y:S01]  /*65860*/  ISETP.LT.AND P4, PT, R54, c[0x0][0x178], !P0 ;  /* 0x00005e0036007a0c */ /* 0x000fe20004781270 */
[C---:B0-----:R-:W-:Y:S01]  /*65870*/  IMAD.WIDE R28, R2.reuse, 0x2, R48 ;  /* 0x00000002021c7825 */ /* 0x041fe200078e0230 */
[----:B------:R-:W-:Y:S01]  /*65880*/  PRMT R3, R39, 0x7632, R3 ;  /* 0x0000763227037816 */ /* 0x000fe20000000003 */
[----:B------:R-:W4:Y:S01]  /*65890*/  LDL R35, [R1+0x550] ;  /* 0x0005500001237983 */ /* 0x000f220000100800 */
[C---:B------:R-:W-:Y:S01]  /*658a0*/  IADD3 R0, R2.reuse, c[0x0][0x198], RZ ;  /* 0x0000660002007a10 */ /* 0x040fe20007ffe0ff */
[----:B------:R-:W-:Y:S01]  /*658b0*/  IMAD.WIDE R30, R2, 0x2, R50 ;  /* 0x00000002021e7825 */ /* 0x000fe200078e0232 */
[----:B-1----:R-:W-:-:S03]  /*658c0*/  PRMT R4, R4, 0x7632, R4 ;  /* 0x0000763204047816 */ /* 0x002fc60000000004 */
[----:B------:R-:W-:Y:S01]  /*658d0*/  IMAD.WIDE R32, R0, 0x2, R12 ;  /* 0x0000000200207825 */ /* 0x000fe200078e020c */
[----:B------:R-:W-:Y:S04]  /*658e0*/  STL [R1+0x2c04], R57 ;  /* 0x002c043901007387 */ /* 0x000fe80000100800 */
[----:B------:R-:W4:Y:S04]  /*658f0*/  LDL R39, [R1+0x520] ;  /* 0x0005200001277983 */ /* 0x000f280000100800 */
[----:B------:R-:W4:Y:S04]  /*65900*/  LDL R41, [R1+0x510] ;  /* 0x0005100001297983 */ /* 0x000f280000100800 */
[----:B------:R-:W4:Y:S04]  /*65910*/  LDL R6, [R1+0x500] ;  /* 0x0005000001067983 */ /* 0x000f280000100800 */
[----:B------:R-:W4:Y:S01]  /*65920*/  LDL R61, [R1+0x4d0] ;  /* 0x0004d000013d7983 */ /* 0x000f220000100800 */
[----:B--2---:R-:W-:-:S13]  /*65930*/  ISETP.LT.AND P1, PT, R38, c[0x0][0x178], !P2 ;  /* 0x00005e0026007a0c */ /* 0x004fda0005721270 */
[----:B------:R0:W-:Y:S04]  /*65940*/  @P1 STG.E.U16 [R28.64], R3 ;  /* 0x000000031c001986 */ /* 0x0001e8000c101506 */
[----:B------:R-:W-:Y:S01]  /*65950*/  @P6 STG.E.U16 [R30.64], R4 ;  /* 0x000000041e006986 */ /* 0x000fe2000c101506 */
[----:B0-----:R-:W-:-:S05]  /*65960*/  IMAD.WIDE R28, R0, 0x2, R8 ;  /* 0x00000002001c7825 */ /* 0x001fca00078e0208 */
[----:B---3--:R0:W-:Y:S02]  /*65970*/  @P4 STG.E.U16 [R28.64], R37 ;  /* 0x000000251c004986 */ /* 0x0081e4000c101506 */
[C---:B0-----:R-:W-:Y:S01]  /*65980*/  LOP3.LUT R37, R52.reuse, 0x1f, RZ, 0xc0, !PT ;  /* 0x0000001f34257812 */ /* 0x041fe200078ec0ff */
[----:B------:R-:W-:-:S05]  /*65990*/  IMAD.SHL.U32 R52, R52, 0x100, RZ ;  /* 0x0000010034347824 */ /* 0x000fca00078e00ff */
[----:B------:R-:W-:Y:S01]  /*659a0*/  LOP3.LUT R52, R52, 0x600, RZ, 0xc0, !PT ;  /* 0x0000060034347812 */ /* 0x000fe200078ec0ff */
[----:B------:R-:W-:-:S04]  /*659b0*/  IMAD.WIDE R30, R0, 0x2, R10 ;  /* 0x00000002001e7825 */ /* 0x000fc800078e020a */
[----:B------:R-:W-:Y:S01]  /*659c0*/  IMAD R52, R37, 0x10, R52 ;  /* 0x0000001025347824 */ /* 0x000fe200078e0234 */
[----:B----4-:R-:W-:Y:S04]  /*659d0*/  @P3 STG.E.U16 [R30.64], R36 ;  /* 0x000000241e003986 */ /* 0x010fe8000c101506 */
[----:B------:R-:W-:-:S05]  /*659e0*/  LOP3.LUT R52, R52, 0x20, RZ, 0x3c, !PT ;  /* 0x0000002034347812 */ /* 0x000fca00078e3cff */
[----:B------:R0:W1:Y:S01]  /*659f0*/  LDS.128 R28, [R52] ;  /* 0x00000000341c7984 */ /* 0x0000620000000c00 */
[----:B------:R-:W-:-:S03]  /*65a00*/  ISETP.LT.AND P2, PT, R57, c[0x0][0x178], !P0 ;  /* 0x00005e0039007a0c */ /* 0x000fc60004741270 */
[----:B0-----:R-:W2:Y:S10]  /*65a10*/  LDL.LU R52, [R1+0x460] ;  /* 0x0004600001347983 */ /* 0x001eb40000300800 */
[----:B------:R0:W-:Y:S04]  /*65a20*/  @P2 STG.E.U16 [R32.64], R53 ;  /* 0x0000003520002986 */ /* 0x0001e8000c101506 */
[----:B0-----:R-:W3:Y:S04]  /*65a30*/  LDL.LU R53, [R1+0x400] ;  /* 0x0004000001357983 */ /* 0x001ee80000300800 */
[----:B-1----:R0:W-:Y:S04]  /*65a40*/  STL [R1+0x2bb0], R29 ;  /* 0x002bb01d01007387 */ /* 0x0021e80000100800 */
[----:B0-----:R-:W4:Y:S04]  /*65a50*/  LDL R29, [R1+0x2960] ;  /* 0x00296000011d7983 */ /* 0x001f280000100800 */
[----:B------:R0:W-:Y:S04]  /*65a60*/  STL [R1+0x2b50], R30 ;  /* 0x002b501e01007387 */ /* 0x0001e80000100800 */
[----:B0-----:R-:W2:Y:S04]  /*65a70*/  LDL R30, [R1+0x2970] ;  /* 0x00297000011e7983 */ /* 0x001ea80000100800 */
[----:B------:R0:W-:Y:S01]  /*65a80*/  STL [R1+0x2ad0], R31 ;  /* 0x002ad01f01007387 */ /* 0x0001e20000100800 */
[----:B------:R-:W-:-:S02]  /*65a90*/  ISETP.LT.AND P5, PT, R59, c[0x0][0x178], !P0 ;  /* 0x00005e003b007a0c */ /* 0x000fc400047a1270 */
[----:B------:R-:W-:Y:S01]  /*65aa0*/  ISETP.LT.AND P6, PT, R58, c[0x0][0x178], !P0 ;  /* 0x00005e003a007a0c */ /* 0x000fe200047c1270 */
[C---:B------:R-:W-:Y:S01]  /*65ab0*/  IMAD.WIDE R2, R0.reuse, 0x2, R14 ;  /* 0x0000000200027825 */ /* 0x040fe200078e020e */
[----:B------:R-:W-:Y:S01]  /*65ac0*/  ISETP.LT.AND P2, PT, R55, c[0x0][0x178], !P0 ;  /* 0x00005e0037007a0c */ /* 0x000fe20004741270 */
[----:B------:R-:W2:Y:S04]  /*65ad0*/  LDL R57, [R1+0x450] ;  /* 0x0004500001397983 */ /* 0x000ea80000100800 */
[----:B0-----:R-:W2:Y:S04]  /*65ae0*/  LDL R31, [R1+0x2820] ;  /* 0x00282000011f7983 */ /* 0x001ea80000100800 */
[----:B------:R0:W-:Y:S02]  /*65af0*/  @P5 STG.E.U16 [R2.64], R35 ;  /* 0x0000002302005986 */ /* 0x0001e4000c101506 */
[----:B0-----:R-:W-:-:S05]  /*65b00*/  IMAD.WIDE R2, R0, 0x2, R16 ;  /* 0x0000000200027825 */ /* 0x001fca00078e0210 */
[----:B------:R0:W-:Y:S01]  /*65b10*/  @P6 STG.E.U16 [R2.64], R39 ;  /* 0x0000002702006986 */ /* 0x0001e2000c101506 */
[----:B------:R-:W-:-:S04]  /*65b20*/  IMAD.WIDE R32, R0, 0x2, R20 ;  /* 0x0000000200207825 */ /* 0x000fc800078e0214 */
[----:B0-----:R-:W-:-:S05]  /*65b30*/  IMAD.WIDE R2, R0, 0x2, R18 ;  /* 0x0000000200027825 */ /* 0x001fca00078e0212 */
[----:B------:R0:W-:Y:S04]  /*65b40*/  @P2 STG.E.U16 [R2.64], R41 ;  /* 0x0000002902002986 */ /* 0x0001e8000c101506 */
[----:B0-----:R-:W3:Y:S04]  /*65b50*/  LDL.LU R41, [R1+0x2c10] ;  /* 0x002c100001297983 */ /* 0x001ee80000300800 */
[----:B------:R-:W3:Y:S04]  /*65b60*/  LDL R2, [R1+0x4f0] ;  /* 0x0004f00001027983 */ /* 0x000ee80000100800 */
[----:B------:R-:W3:Y:S01]  /*65b70*/  LDL R3, [R1+0x4c0] ;  /* 0x0004c00001037983 */ /* 0x000ee20000100800 */
[----:B--2---:R-:W-:-:S13]  /*65b80*/  ISETP.LT.AND P1, PT, R31, c[0x0][0x178], !P0 ;  /* 0x00005e001f007a0c */ /* 0x004fda0004721270 */
[----:B------:R0:W-:Y:S04]  /*65b90*/  @P1 STG.E.U16 [R32.64], R6 ;  /* 0x0000000620001986 */ /* 0x0001e8000c101506 */
[----:B0-----:R-:W2:Y:S01]  /*65ba0*/  LDL.LU R6, [R1+0x2c0c] ;  /* 0x002c0c0001067983 */ /* 0x001ea20000300800 */
[----:B------:R-:W-:Y:S01]  /*65bb0*/  ISETP.LT.AND P3, PT, R60, c[0x0][0x178], !P0 ;  /* 0x00005e003c007a0c */ /* 0x000fe20004761270 */
[C---:B------:R-:W-:Y:S01]  /*65bc0*/  IMAD.WIDE R34, R0.reuse, 0x2, R22 ;  /* 0x0000000200227825 */ /* 0x040fe200078e0216 */
[----:B------:R-:W-:Y:S01]  /*65bd0*/  ISETP.LT.AND P4, PT, R7, c[0x0][0x178], !P0 ;  /* 0x00005e0007007a0c */ /* 0x000fe20004781270 */
[----:B------:R-:W4:Y:S02]  /*65be0*/  LDL R32, [R1+0x4e0] ;  /* 0x0004e00001207983 */ /* 0x000f240000100800 */
[----:B------:R-:W-:-:S02]  /*65bf0*/  IMAD.WIDE R36, R0, 0x2, R24 ;  /* 0x0000000200247825 */ /* 0x000fc400078e0218 */
[----:B------:R-:W4:Y:S06]  /*65c00*/  LDL.LU R33, [R1+0x2a1c] ;  /* 0x002a1c0001217983 */ /* 0x000f2c0000300800 */
[----:B------:R0:W-:Y:S04]  /*65c10*/  @P3 STG.E.U16 [R34.64], R61 ;  /* 0x0000003d22003986 */ /* 0x0001e8000c101506 */
[----:B0-----:R-:W4:Y:S04]  /*65c20*/  LDL.LU R61, [R1+0x2c08] ;  /* 0x002c0800013d7983 */ /* 0x001f280000300800 */
[----:B------:R-:W4:Y:S04]  /*65c30*/  LDL.LU R34, [R1+0x2a18] ;  /* 0x002a180001227983 */ /* 0x000f280000300800 */
[----:B---3--:R0:W-:Y:S04]  /*65c40*/  @P4 STG.E.U16 [R36.64], R2 ;  /* 0x0000000224004986 */ /* 0x0081e8000c101506 */
[----:B------:R-:W3:Y:S04]  /*65c50*/  LDL R35, [R1+0x297c] ;  /* 0x00297c0001237983 */ /* 0x000ee80000100800 */
[----:B0-----:R-:W3:Y:S01]  /*65c60*/  LDL R37, [R1+0x2978] ;  /* 0x0029780001257983 */ /* 0x001ee20000100800 */
[----:B--2---:R-:W-:-:S03]  /*65c70*/  ISETP.LT.AND P4, PT, R6, c[0x0][0x178], !P0 ;  /* 0x00005e0006007a0c */ /* 0x004fc60004781270 */
[----:B------:R0:W-:Y:S04]  /*65c80*/  STL [R1+0x2c00], R6 ;  /* 0x002c000601007387 */ /* 0x0001e80000100800 */
[----:B0-----:R-:W2:Y:S01]  /*65c90*/  LDL.LU R6, [R1+0x470] ;  /* 0x0004700001067983 */ /* 0x001ea20000300800 */
[----:B------:R-:W-:Y:S01]  /*65ca0*/  ISETP.LT.AND P5, PT, R56, c[0x0][0x178], !P0 ;  /* 0x00005e0038007a0c */ /* 0x000fe200047a1270 */
[----:B------:R-:W-:Y:S01]  /*65cb0*/  IMAD.WIDE R38, R0, 0x2, R26 ;  /* 0x0000000200267825 */ /* 0x000fe200078e021a */
[----:B------:R-:W-:-:S11]  /*65cc0*/  ISETP.LT.AND P6, PT, R5, c[0x0][0x178], !P0 ;  /* 0x00005e0005007a0c */ /* 0x000fd600047c1270 */
[----:B------:R0:W-:Y:S01]  /*65cd0*/  @P5 STG.E.U16 [R38.64], R3 ;  /* 0x0000000326005986 */ /* 0x0001e2000c101506 */
[----:B----4-:R-:W-:Y:S02]  /*65ce0*/  ISETP.LT.AND P2, PT, R61, c[0x0][0x178], !P0 ;  /* 0x00005e003d007a0c */ /* 0x010fe40004741270 */
[----:B------:R-:W-:Y:S02]  /*65cf0*/  ISETP.LT.AND P5, PT, R30, c[0x0][0x178], !P0 ;  /* 0x00005e001e007a0c */ /* 0x000fe400047a1270 */
[----:B------:R-:W-:Y:S01]  /*65d00*/  ISETP.GE.AND P1, PT, R34, c[0x0][0x17c], PT ;  /* 0x00005f0022007a0c */ /* 0x000fe20003f26270 */
[----:B0-----:R-:W-:-:S05]  /*65d10*/  IMAD.WIDE R2, R0, 0x2, R40 ;  /* 0x0000000200027825 */ /* 0x001fca00078e0228 */
[----:B------:R0:W-:Y:S01]  /*65d20*/  @P6 STG.E.U16 [R2.64], R32 ;  /* 0x0000002002006986 */ /* 0x0001e2000c101506 */
[----:B------:R-:W-:Y:S02]  /*65d30*/  ISETP.GE.AND P6, PT, R33, c[0x0][0x17c], PT ;  /* 0x00005f0021007a0c */ /* 0x000fe40003fc6270 */
[----:B---3--:R-:W-:Y:S01]  /*65d40*/  ISETP.LT.AND P3, PT, R37, c[0x0][0x178], !P0 ;  /* 0x00005e0025007a0c */ /* 0x008fe20004761270 */
[----:B------:R-:W-:Y:S01]  /*65d50*/  IMAD.WIDE R36, R0, 0x2, R42 ;  /* 0x0000000200247825 */ /* 0x000fe200078e022a */
[----:B------:R-:W-:-:S03]  /*65d60*/  ISETP.LT.AND P0, PT, R35, c[0x0][0x178], !P0 ;  /* 0x00005e0023007a0c */ /* 0x000fc60004701270 */
[----:B------:R-:W-:-:S04]  /*65d70*/  IMAD.WIDE R34, R0, 0x2, R44 ;  /* 0x0000000200227825 */ /* 0x000fc800078e022c */
[C---:B0-----:R-:W-:Y:S01]  /*65d80*/  IMAD.WIDE R32, R0.reuse, 0x2, R46 ;  /* 0x0000000200207825 */ /* 0x041fe200078e022e */
[----:B--2---:R-:W-:Y:S04]  /*65d90*/  @P2 STG.E.U16 [R36.64], R6 ;  /* 0x0000000624002986 */ /* 0x004fe8000c101506 */
[----:B------:R0:W-:Y:S04]  /*65da0*/  @P5 STG.E.U16 [R34.64], R52 ;  /* 0x0000003422005986 */ /* 0x0001e8000c101506 */
[----:B------:R1:W-:Y:S04]  /*65db0*/  @P4 STG.E.U16 [R32.64], R53 ;  /* 0x0000003520004986 */ /* 0x0003e8000c101506 */
[----:B0-----:R-:W2:Y:S04]  /*65dc0*/  LDL.LU R34, [R1+0x560] ;  /* 0x0005600001227983 */ /* 0x001ea80000300800 */
[----:B------:R-:W3:Y:S04]  /*65dd0*/  LDL.LU R35, [R1+0x550] ;  /* 0x0005500001237983 */ /* 0x000ee80000300800 */
[----:B-1----:R-:W4:Y:S04]  /*65de0*/  LDL.LU R32, [R1+0x5a0] ;  /* 0x0005a00001207983 */ /* 0x002f280000300800 */
[----:B------:R-:W2:Y:S01]  /*65df0*/  LDL.LU R33, [R1+0x590] ;  /* 0x0005900001217983 */ /* 0x000ea20000300800 */
[----:B------:R-:W-:Y:S01]  /*65e00*/  IMAD.WIDE R2, R0, 0x2, R48 ;  /* 0x0000000200027825 */ /* 0x000fe200078e0230 */
[----:B------:R-:W-:-:S02]  /*65e10*/  ISETP.LT.AND P4, PT, R54, c[0x0][0x178], !P6 ;  /* 0x00005e0036007a0c */ /* 0x000fc40007781270 */
[----:B------:R-:W-:Y:S02]  /*65e20*/  ISETP.LT.AND P2, PT, R29, c[0x0][0x178], !P6 ;  /* 0x00005e001d007a0c */ /* 0x000fe40007741270 */
[----:B------:R0:W-:Y:S01]  /*65e30*/  @P3 STG.E.U16 [R2.64], R57 ;  /* 0x0000003902003986 */ /* 0x0001e2000c101506 */
[C---:B------:R-:W-:Y:S01]  /*65e40*/  IMAD.WIDE R36, R0.reuse, 0x2, R50 ;  /* 0x0000000200247825 */ /* 0x040fe200078e0232 */
[----:B------:R-:W-:Y:S02]  /*65e50*/  IADD3 R0, R0, c[0x0][0x198], RZ ;  /* 0x0000660000007a10 */ /* 0x000fe40007ffe0ff */
[----:B0-----:R-:W3:Y:S03]  /*65e60*/  LDL.LU R57, [R1+0x2c04] ;  /* 0x002c040001397983 */ /* 0x001ee60000300800 */
[----:B------:R-:W-:Y:S01]  /*65e70*/  IMAD.WIDE R2, R0, 0x2, R8 ;  /* 0x0000000200027825 */ /* 0x000fe200078e0208 */
[----:B------:R2:W-:Y:S01]  /*65e80*/  @P0 STG.E.U16 [R36.64], R28 ;  /* 0x0000001c24000986 */ /* 0x0005e2000c101506 */
[----:B----4-:R-:W-:-:S02]  /*65e90*/  PRMT R4, R32, 0x7632, R4 ;  /* 0x0000763220047816 */ /* 0x010fc40000000004 */
[----:B--2---:R-:W-:Y:S01]  /*65ea0*/  PRMT R28, R33, 0x7632, R28 ;  /* 0x00007632211c7816 */ /* 0x004fe2000000001c */
[----:B------:R-:W-:Y:S02]  /*65eb0*/  IMAD.WIDE R32, R0, 0x2, R10 ;  /* 0x0000000200207825 */ /* 0x000fe400078e020a */
[----:B------:R0:W-:Y:S04]  /*65ec0*/  @P4 STG.E.U16 [R2.64], R4 ;  /* 0x0000000402004986 */ /* 0x0001e8000c101506 */
[----:B------:R1:W-:Y:S04]  /*65ed0*/  @P2 STG.E.U16 [R32.64], R28 ;  /* 0x0000001c20002986 */ /* 0x0003e8000c101506 */
[----:B0-----:R-:W2:Y:S04]  /*65ee0*/  LDL.LU R2, [R1+0x510] ;  /* 0x0005100001027983 */ /* 0x001ea80000300800 */
[----:B------:R-:W4:Y:S04]  /*65ef0*/  LDL.LU R3, [R1+0x500] ;  /* 0x0005000001037983 */ /* 0x000f280000300800 */
[----:B-1----:R-:W2:Y:S01]  /*65f00*/  LDL.LU R33, [R1+0x520] ;  /* 0x0005200001217983 */ /* 0x002ea20000300800 */
[----:B---3--:R-:W-:-:S02]  /*65f10*/  ISETP.LT.AND P3, PT, R57, c[0x0][0x178], !P6 ;  /* 0x00005e0039007a0c */ /* 0x008fc40007761270 */
[----:B------:R-:W-:Y:S02]  /*65f20*/  ISETP.LT.AND P0, PT, R59, c[0x0][0x178], !P6 ;  /* 0x00005e003b007a0c */ /* 0x000fe40007701270 */
[----:B------:R-:W-:Y:S02]  /*65f30*/  PRMT R38, R34, 0x7632, R38 ;  /* 0x0000763222267816 */ /* 0x000fe40000000026 */
[----:B------:R-:W-:Y:S01]  /*65f40*/  PRMT R39, R35, 0x7632, R39 ;  /* 0x0000763223277816 */ /* 0x000fe20000000027 */
[----:B------:R-:W-:Y:S01]  /*65f50*/  IMAD.WIDE R34, R0, 0x2, R12 ;  /* 0x0000000200227825 */ /* 0x000fe200078e020c */
[----:B------:R-:W-:-:S03]  /*65f60*/  ISETP.LT.AND P2, PT, R58, c[0x0][0x178], !P6 ;  /* 0x00005e003a007a0c */ /* 0x000fc60007741270 */
[C---:B------:R-:W-:Y:S02]  /*65f70*/  IMAD.WIDE R36, R0.reuse, 0x2, R14 ;  /* 0x0000000200247825 */ /* 0x040fe400078e020e */
[----:B------:R0:W-:Y:S04]  /*65f80*/  @P3 STG.E.U16 [R34.64], R38 ;  /* 0x0000002622003986 */ /* 0x0001e8000c101506 */
[----:B------:R1:W-:Y:S01]  /*65f90*/  @P0 STG.E.U16 [R36.64], R39 ;  /* 0x0000002724000986 */ /* 0x0003e2000c101506 */
[----:B0-----:R-:W-:-:S03]  /*65fa0*/  IMAD.WIDE R34, R0, 0x2, R16 ;  /* 0x0000000200227825 */ /* 0x001fc600078e0210 */
[----:B-1----:R-:W3:Y:S01]  /*65fb0*/  LDL.LU R37, [R1+0x4e0] ;  /* 0x0004e00001257983 */ /* 0x002ee20000300800 */
[----:B--2---:R-:W-:-:S05]  /*65fc0*/  PRMT R36, R33, 0x7632, R36 ;  /* 0x0000763221247816 */ /* 0x004fca0000000024 */
[----:B------:R0:W-:Y:S04]  /*65fd0*/  @P2 STG.E.U16 [R34.64], R36 ;  /* 0x0000002422002986 */ /* 0x0001e8000c101506 */
[----:B0-----:R-:W2:Y:S01]  /*65fe0*/  LDL.LU R35, [R1+0x4d0] ;  /* 0x0004d00001237983 */ /* 0x001ea20000300800 */
[----:B------:R-:W-:Y:S01]  /*65ff0*/  ISETP.LT.AND P5, PT, R55, c[0x0][0x178], !P6 ;  /* 0x00005e0037007a0c */ /* 0x000fe200077a1270 */
[----:B------:R-:W-:Y:S01]  /*66000*/  IMAD.WIDE R32, R0, 0x2, R18 ;  /* 0x0000000200207825 */ /* 0x000fe200078e0212 */
[----:B------:R-:W-:Y:S01]  /*66010*/  PRMT R4, R2, 0x7632, R4 ;  /* 0x0000763202047816 */ /* 0x000fe20000000004 */
[----:B------:R0:W-:Y:S10]  /*66020*/  STL [R1+0x2bfc], R23 ;  /* 0x002bfc1701007387 */ /* 0x0001f40000100800 */
[----:B------:R1:W-:Y:S01]  /*66030*/  @P5 STG.E.U16 [R32.64], R4 ;  /* 0x0000000420005986 */ /* 0x0003e2000c101506 */
[----:B--2---:R-:W-:Y:S01]  /*66040*/  PRMT R36, R35, 0x7632, R36 ;  /* 0x0000763223247816 */ /* 0x004fe20000000024 */
[----:B------:R-:W-:-:S02]  /*66050*/  IMAD.WIDE R34, R0, 0x2, R22 ;  /* 0x0000000200227825 */ /* 0x000fc400078e0216 */
[----:B0-----:R-:W2:Y:S04]  /*66060*/  LDL.LU R23, [R1+0x450] ;  /* 0x0004500001177983 */ /* 0x001ea80000300800 */
[----:B-1----:R-:W2:Y:S04]  /*66070*/  LDL.LU R32, [R1+0x4f0] ;  /* 0x0004f00001207983 */ /* 0x002ea80000300800 */
[----:B------:R-:W2:Y:S01]  /*66080*/  LDL.LU R33, [R1+0x4c0] ;  /* 0x0004c00001217983 */ /* 0x000ea20000300800 */
[----:B------:R-:W-:Y:S02]  /*66090*/  ISETP.LT.AND P4, PT, R31, c[0x0][0x178], !P6 ;  /* 0x00005e001f007a0c */ /* 0x000fe40007781270 */
[----:B------:R-:W-:-:S02]  /*660a0*/  ISETP.LT.AND P3, PT, R60, c[0x0][0x178], !P6 ;  /* 0x00005e003c007a0c */ /* 0x000fc40007761270 */
[----:B----4-:R-:W-:Y:S01]  /*660b0*/  PRMT R28, R3, 0x7632, R28 ;  /* 0x00007632031c7816 */ /* 0x010fe2000000001c */
[----:B------:R-:W-:Y:S01]  /*660c0*/  IMAD.WIDE R2, R0, 0x2, R20 ;  /* 0x0000000200027825 */ /* 0x000fe200078e0214 */
[----:B------:R-:W-:-:S07]  /*660d0*/  ISETP.LT.AND P0, PT, R7, c[0x0][0x178], !P6 ;  /* 0x00005e0007007a0c */ /* 0x000fce0007701270 */
[----:B------:R0:W-:Y:S01]  /*660e0*/  @P4 STG.E.U16 [R2.64], R28 ;  /* 0x0000001c02004986 */ /* 0x0001e2000c101506 */
[----:B------:R-:W-:-:S03]  /*660f0*/  ISETP.LT.AND P4, PT, R56, c[0x0][0x178], !P6 ;  /* 0x00005e0038007a0c */ /* 0x000fc60007781270 */
[----:B------:R1:W-:Y:S01]  /*66100*/  @P3 STG.E.U16 [R34.64], R36 ;  /* 0x0000002422003986 */ /* 0x0003e2000c101506 */
[----:B0-----:R-:W-:Y:S01]  /*66110*/  IMAD.WIDE R2, R0, 0x2, R24 ;  /* 0x0000000200027825 */ /* 0x001fe200078e0218 */
[----:B------:R-:W-:Y:S02]  /*66120*/  PRMT R39, R6, 0x7632, R39 ;  /* 0x0000763206277816 */ /* 0x000fe40000000027 */
[----:B------:R-:W4:Y:S01]  /*66130*/  LDL.LU R6, [R1+0x2c00] ;  /* 0x002c000001067983 */ /* 0x000f220000300800 */
[----:B---3--:R-:W-:Y:S01]  /*66140*/  PRMT R38, R37, 0x7632, R38 ;  /* 0x0000763225267816 */ /* 0x008fe20000000026 */
[----:B-1----:R-:W-:Y:S01]  /*66150*/  IMAD.WIDE R36, R0, 0x2, R44 ;  /* 0x0000000200247825 */ /* 0x002fe200078e022c */
[----:B--2---:R-:W-:Y:S02]  /*66160*/  PRMT R4, R32, 0x7632, R4 ;  /* 0x0000763220047816 */ /* 0x004fe40000000004 */
[----:B------:R-:W-:-:S03]  /*66170*/  PRMT R28, R33, 0x7632, R28 ;  /* 0x00007632211c7816 */ /* 0x000fc6000000001c */
[----:B------:R0:W-:Y:S02]  /*66180*/  @P0 STG.E.U16 [R2.64], R4 ;  /* 0x0000000402000986 */ /* 0x0001e4000c101506 */
[----:B0-----:R-:W-:Y:S01]  /*66190*/  IMAD.WIDE R2, R0, 0x2, R26 ;  /* 0x0000000200027825 */ /* 0x001fe200078e021a */
[----:B------:R-:W-:Y:S02]  /*661a0*/  PRMT R4, R52, 0x7632, R4 ;  /* 0x0000763234047816 */ /* 0x000fe40000000004 */
[----:B------:R-:W2:Y:S04]  /*661b0*/  LDL R52, [R1+0x660] ;  /* 0x0006600001347983 */ /* 0x000ea80000100800 */
[----:B------:R0:W-:Y:S04]  /*661c0*/  STL [R1+0x2bf8], R45 ;  /* 0x002bf82d01007387 */ /* 0x0001e80000100800 */
[----:B------:R1:W-:Y:S04]  /*661d0*/  @P4 STG.E.U16 [R2.64], R28 ;  /* 0x0000001c02004986 */ /* 0x0003e8000c101506 */
[----:B0-----:R-:W3:Y:S04]  /*661e0*/  LDL R45, [R1+0x670] ;  /* 0x00067000012d7983 */ /* 0x001ee80000100800 */
[----:B-1----:R-:W2:Y:S04]  /*661f0*/  LDL R2, [R1+0x2978] ;  /* 0x0029780001027983 */ /* 0x002ea80000100800 */
[----:B------:R-:W3:Y:S01]  /*66200*/  LDL R3, [R1+0x297c] ;  /* 0x00297c0001037983 */ /* 0x000ee20000100800 */
[----:B------:R-:W-:-:S03]  /*66210*/  PRMT R28, R53, 0x7632, R28 ;  /* 0x00007632351c7816 */ /* 0x000fc6000000001c */
[----:B------:R-:W3:Y:S01]  /*66220*/  LDL R53, [R1+0x650] ;  /* 0x0006500001357983 */ /* 0x000ee20000100800 */
[----:B------:R-:W-:Y:S02]  /*66230*/  ISETP.LT.AND P3, PT, R5, c[0x0][0x178], !P6 ;  /* 0x00005e0005007a0c */ /* 0x000fe40007761270 */
[----:B------:R-:W-:Y:S02]  /*66240*/  ISETP.LT.AND P2, PT, R61, c[0x0][0x178], !P6 ;  /* 0x00005e003d007a0c */ /* 0x000fe40007741270 */
[----:B------:R-:W-:Y:S01]  /*66250*/  ISETP.LT.AND P0, PT, R30, c[0x0][0x178], !P6 ;  /* 0x00005e001e007a0c */ /* 0x000fe20007701270 */
[----:B------:R-:W-:-:S04]  /*66260*/  IMAD.WIDE R32, R0, 0x2, R40 ;  /* 0x0000000200207825 */ /* 0x000fc800078e0228 */
[----:B------:R-:W-:Y:S01]  /*66270*/  IMAD.WIDE R34, R0, 0x2, R42 ;  /* 0x0000000200227825 */ /* 0x000fe200078e022a */
[----:B------:R-:W-:-:S03]  /*66280*/  ISETP.LT.AND P5, PT, R54, c[0x0][0x178], !P1 ;  /* 0x00005e0036007a0c */ /* 0x000fc60004fa1270 */
[----:B------:R0:W-:Y:S04]  /*66290*/  @P3 STG.E.U16 [R32.64], R38 ;  /* 0x0000002620003986 */ /* 0x0001e8000c101506 */
[----:B------:R1:W-:Y:S01]  /*662a0*/  @P2 STG.E.U16 [R34.64], R39 ;  /* 0x0000002722002986 */ /* 0x0003e2000c101506 */
[----:B----4-:R-:W-:-:S03]  /*662b0*/  ISETP.LT.AND P2, PT, R6, c[0x0][0x178], !P6 ;  /* 0x00005e0006007a0c */ /* 0x010fc60007741270 */
[----:B------:R4:W-:Y:S01]  /*662c0*/  @P0 STG.E.U16 [R36.64], R4 ;  /* 0x0000000424000986 */ /* 0x0009e2000c101506 */
[----:B0-----:R-:W-:Y:S01]  /*662d0*/  PRMT R38, R23, 0x7632, R38 ;  /* 0x0000763217267816 */ /* 0x001fe20000000026 */
[C---:B------:R-:W-:Y:S02]  /*662e0*/  IMAD.WIDE R32, R0.reuse, 0x2, R46 ;  /* 0x0000000200207825 */ /* 0x040fe400078e022e */
[----:B------:R-:W3:Y:S02]  /*662f0*/  LDL R23, [R1+0x640] ;  /* 0x0006400001177983 */ /* 0x000ee40000100800 */
[C---:B-1----:R-:W-:Y:S02]  /*66300*/  IMAD.WIDE R34, R0.reuse, 0x2, R50 ;  /* 0x0000000200227825 */ /* 0x042fe400078e0232 */
[----:B------:R-:W3:Y:S01]  /*66310*/  LDL.LU R54, [R1+0x620] ;  /* 0x0006200001367983 */ /* 0x000ee20000300800 */
[----:B----4-:R-:W-:Y:S02]  /*66320*/  IADD3 R4, R0, c[0x0][0x198], RZ ;  /* 0x0000660000047a10 */ /* 0x010fe40007ffe0ff */
[----:B------:R-:W-:Y:S01]  /*66330*/  ISETP.LT.AND P0, PT, R29, c[0x0][0x178], !P1 ;  /* 0x00005e001d007a0c */ /* 0x000fe20004f01270 */
[----:B------:R0:W-:Y:S01]  /*66340*/  @P2 STG.E.U16 [R32.64], R28 ;  /* 0x0000001c20002986 */ /* 0x0001e2000c101506 */
[----:B------:R-:W-:Y:S01]  /*66350*/  PRMT R39, R28, 0x7632, R39 ;  /* 0x000076321c277816 */ /* 0x000fe20000000027 */
[----:B------:R-:W-:Y:S01]  /*66360*/  IMAD.WIDE R36, R4, 0x2, R8 ;  /* 0x0000000204247825 */ /* 0x000fe200078e0208 */
[----:B------:R-:W-:-:S03]  /*66370*/  ISETP.LT.AND P3, PT, R57, c[0x0][0x178], !P1 ;  /* 0x00005e0039007a0c */ /* 0x000fc60004f61270 */
[----:B0-----:R-:W-:Y:S01]  /*66380*/  IMAD.WIDE R32, R4, 0x2, R12 ;  /* 0x0000000204207825 */ /* 0x001fe200078e020c */
[----:B--2---:R-:W-:Y:S02]  /*66390*/  ISETP.LT.AND P4, PT, R2, c[0x0][0x178], !P6 ;  /* 0x00005e0002007a0c */ /* 0x004fe40007781270 */
[----:B---3--:R-:W-:Y:S01]  /*663a0*/  ISETP.LT.AND P6, PT, R3, c[0x0][0x178], !P6 ;  /* 0x00005e0003007a0c */ /* 0x008fe200077c1270 */
[----:B------:R-:W-:Y:S02]  /*663b0*/  IMAD.WIDE R2, R0, 0x2, R48 ;  /* 0x0000000200027825 */ /* 0x000fe400078e0230 */
[----:B------:R-:W2:Y:S04]  /*663c0*/  LDL R0, [R1+0x630] ;  /* 0x0006300001007983 */ /* 0x000ea80000100800 */
[----:B------:R0:W-:Y:S04]  /*663d0*/  STL [R1+0x2bf4], R51 ;  /* 0x002bf43301007387 */ /* 0x0001e80000100800 */
[----:B0-----:R-:W3:Y:S04]  /*663e0*/  LDL R51, [R1+0x600] ;  /* 0x0006000001337983 */ /* 0x001ee80000100800 */
[----:B------:R0:W-:Y:S04]  /*663f0*/  @P4 STG.E.U16 [R2.64], R38 ;  /* 0x0000002602004986 */ /* 0x0001e8000c101506 */
[----:B------:R-:W-:Y:S04]  /*66400*/  @P6 STG.E.U16 [R34.64], R39 ;  /* 0x0000002722006986 */ /* 0x000fe8000c101506 */
[----:B------:R1:W-:Y:S01]  /*66410*/  @P5 STG.E.U16 [R36.64], R45 ;  /* 0x0000002d24005986 */ /* 0x0003e2000c101506 */
[----:B0-----:R-:W-:-:S05]  /*66420*/  IMAD.WIDE R2, R4, 0x2, R10 ;  /* 0x0000000204027825 */ /* 0x001fca00078e020a */
[----:B------:R0:W-:Y:S01]  /*66430*/  @P0 STG.E.U16 [R2.64], R52 ;  /* 0x0000003402000986 */ /* 0x0001e2000c101506 */
[----:B------:R-:W-:Y:S02]  /*66440*/  ISETP.LT.AND P4, PT, R59, c[0x0][0x178], !P1 ;  /* 0x00005e003b007a0c */ /* 0x000fe40004f81270 */
[----:B------:R-:W-:Y:S01]  /*66450*/  ISETP.LT.AND P6, PT, R58, c[0x0][0x178], !P1 ;  /* 0x00005e003a007a0c */ /* 0x000fe20004fc1270 */
[----:B-1----:R-:W4:Y:S04]  /*66460*/  LDL R45, [R1+0x5c0] ;  /* 0x0005c000012d7983 */ /* 0x002f280000100800 */
[----:B0-----:R-:W0:Y:S04]  /*66470*/  S2R R52, SR_TID.X ;  /* 0x0000000000347919 */ /* 0x001e280000002100 */
[----:B------:R0:W-:Y:S02]  /*66480*/  @P3 STG.E.U16 [R32.64], R53 ;  /* 0x0000003520003986 */ /* 0x0001e4000c101506 */
[C---:B0-----:R-:W-:Y:S01]  /*66490*/  LOP3.LUT R53, R52.reuse, 0x1f, RZ, 0xc0, !PT ;  /* 0x0000001f34357812 */ /* 0x041fe200078ec0ff */
[----:B------:R-:W-:-:S05]  /*664a0*/  IMAD.SHL.U32 R52, R52, 0x100, RZ ;  /* 0x0000010034347824 */ /* 0x000fca00078e00ff */
[----:B------:R-:W-:-:S05]  /*664b0*/  LOP3.LUT R52, R52, 0x600, RZ, 0xc0, !PT ;  /* 0x0000060034347812 */ /* 0x000fca00078ec0ff */
[----:B------:R-:W-:-:S05]  /*664c0*/  IMAD R52, R53, 0x10, R52 ;  /* 0x0000001035347824 */ /* 0x000fca00078e0234 */
[----:B------:R-:W-:-:S05]  /*664d0*/  LOP3.LUT R52, R52, 0x40, RZ, 0x3c, !PT ;  /* 0x0000004034347812 */ /* 0x000fca00078e3cff */
[----:B------:R0:W1:Y:S01]  /*664e0*/  LDS.128 R32, [R52] ;  /* 0x0000000034207984 */ /* 0x0000620000000c00 */
[----:B------:R-:W-:Y:S02]  /*664f0*/  ISETP.LT.AND P0, PT, R55, c[0x0][0x178], !P1 ;  /* 0x00005e0037007a0c */ /* 0x000fe40004f01270 */
[----:B------:R-:W-:Y:S01]  /*66500*/  ISETP.LT.AND P2, PT, R31, c[0x0][0x178], !P1 ;  /* 0x00005e001f007a0c */ /* 0x000fe20004f41270 */
[----:B------:R-:W-:-:S04]  /*66510*/  IMAD.WIDE R2, R4, 0x2, R14 ;  /* 0x0000000204027825 */ /* 0x000fc800078e020e */
[C---:B------:R-:W-:Y:S01]  /*66520*/  IMAD.WIDE R36, R4.reuse, 0x2, R16 ;  /* 0x0000000204247825 */ /* 0x040fe200078e0210 */
[----:B------:R-:W-:Y:S03]  /*66530*/  @P4 STG.E.U16 [R2.64], R23 ;  /* 0x0000001702004986 */ /* 0x000fe6000c101506 */
[----:B------:R-:W-:-:S04]  /*66540*/  IMAD.WIDE R38, R4, 0x2, R18 ;  /* 0x0000000204267825 */ /* 0x000fc800078e0212 */
[----:B0-----:R-:W-:Y:S01]  /*66550*/  IMAD.WIDE R52, R4, 0x2, R20 ;  /* 0x0000000204347825 */ /* 0x001fe200078e0214 */
[----:B-1----:R0:W-:Y:S04]  /*66560*/  STL [R1+0x2b9c], R33 ;  /* 0x002b9c2101007387 */ /* 0x0021e80000100800 */
[----:B0-----:R-:W4:Y:S04]  /*66570*/  LDL R33, [R1+0x297c] ;  /* 0x00297c0001217983 */ /* 0x001f280000100800 */
[----:B------:R0:W-:Y:S04]  /*66580*/  STL [R1+0x2b34], R34 ;  /* 0x002b342201007387 */ /* 0x0001e80000100800 */
[----:B0-----:R-:W4:Y:S04]  /*66590*/  LDL R34, [R1+0x2978] ;  /* 0x0029780001227983 */ /* 0x001f280000100800 */
[----:B------:R0:W-:Y:S04]  /*665a0*/  STL [R1+0x2abc], R35 ;  /* 0x002abc2301007387 */ /* 0x0001e80000100800 */
[----:B0-----:R-:W4:Y:S04]  /*665b0*/  LDL R35, [R1+0x17b4] ;  /* 0x0017b40001237983 */ /* 0x001f280000100800 */
[----:B------:R-:W4:Y:S04]  /*665c0*/  LDL.LU R23, [R1+0x2bfc] ;  /* 0x002bfc0001177983 */ /* 0x000f280000300800 */
[----:B--2---:R0:W-:Y:S04]  /*665d0*/  @P6 STG.E.U16 [R36.64], R0 ;  /* 0x0000000024006986 */ /* 0x0041e8000c101506 */
[----:B------:R1:W-:Y:S04]  /*665e0*/  @P0 STG.E.U16 [R38.64], R54 ;  /* 0x0000003626000986 */ /* 0x0003e8000c101506 */
[----:B0-----:R-:W2:Y:S04]  /*665f0*/  LDL R0, [R1+0x5b0] ;  /* 0x0005b00001007983 */ /* 0x001ea80000100800 */
[----:B-1----:R-:W2:Y:S04]  /*66600*/  LDL.LU R39, [R1+0x2a20] ;  /* 0x002a200001277983 */ /* 0x002ea80000300800 */
[----:B---3--:R0:W-:Y:S01]  /*66610*/  @P2 STG.E.U16 [R52.64], R51 ;  /* 0x0000003334002986 */ /* 0x0081e2000c101506 */
[----:B------:R-:W-:-:S03]  /*66620*/  ISETP.LT.AND P2, PT, R5, c[0x0][0x178], !P1 ;  /* 0x00005e0005007a0c */ /* 0x000fc60004f41270 */
[----:B0-----:R-:W3:Y:S04]  /*66630*/  LDL R51, [R1+0x580] ;  /* 0x0005800001337983 */ /* 0x001ee80000100800 */
[----:B------:R-:W3:Y:S04]  /*66640*/  LDL.LU R52, [R1+0x610] ;  /* 0x0006100001347983 */ /* 0x000ee80000300800 */
[----:B------:R-:W3:Y:S04]  /*66650*/  LDL.LU R53, [R1+0x5e0] ;  /* 0x0005e00001357983 */ /* 0x000ee80000300800 */
[----:B------:R0:W-:Y:S04]  /*66660*/  STL [R1+0x2bec], R5 ;  /* 0x002bec0501007387 */ /* 0x0001e80000100800 */
[----:B0-----:R-:W3:Y:S01]  /*66670*/  LDL.LU R5, [R1+0x5f0] ;  /* 0x0005f00001057983 */ /* 0x001ee20000300800 */
[----:B------:R-:W-:-:S02]  /*66680*/  ISETP.LT.AND P5, PT, R60, c[0x0][0x178], !P1 ;  /* 0x00005e003c007a0c */ /* 0x000fc40004fa1270 */
[----:B------:R-:W-:Y:S02]  /*66690*/  ISETP.LT.AND P3, PT, R7, c[0x0][0x178], !P1 ;  /* 0x00005e0007007a0c */ /* 0x000fe40004f61270 */
[----:B------:R-:W-:Y:S01]  /*666a0*/  ISETP.LT.AND P4, PT, R56, c[0x0][0x178], !P1 ;  /* 0x00005e0038007a0c */ /* 0x000fe20004f81270 */
[----:B------:R-:W-:-:S04]  /*666b0*/  IMAD.WIDE R36, R4, 0x2, R24 ;  /* 0x0000000204247825 */ /* 0x000fc800078e0218 */
[----:B----4-:R-:W-:Y:S01]  /*666c0*/  IMAD.WIDE R2, R4, 0x2, R22 ;  /* 0x0000000204027825 */ /* 0x010fe200078e0216 */
[----:B--2---:R-:W-:-:S03]  /*666d0*/  ISETP.GE.AND P0, PT, R39, c[0x0][0x17c], PT ;  /* 0x00005f0027007a0c */ /* 0x004fc60003f06270 */
[C---:B------:R-:W-:Y:S01]  /*666e0*/  IMAD.WIDE R38, R4.reuse, 0x2, R26 ;  /* 0x0000000204267825 */ /* 0x040fe200078e021a */
[----:B---3--:R0:W-:Y:S04]  /*666f0*/  @P5 STG.E.U16 [R2.64], R5 ;  /* 0x0000000502005986 */ /* 0x0081e8000c101506 */
[----:B------:R-:W-:Y:S04]  /*66700*/  @P3 STG.E.U16 [R36.64], R52 ;  /* 0x0000003424003986 */ /* 0x000fe8000c101506 */
[----:B------:R1:W-:Y:S01]  /*66710*/  @P4 STG.E.U16 [R38.64], R53 ;  /* 0x0000003526004986 */ /* 0x0003e2000c101506 */
[----:B0-----:R-:W-:-:S05]  /*66720*/  IMAD.WIDE R2, R4, 0x2, R40 ;  /* 0x0000000204027825 */ /* 0x001fca00078e0228 */
[----:B------:R0:W-:Y:S04]  /*66730*/  @P2 STG.E.U16 [R2.64], R45 ;  /* 0x0000002d02002986 */ /* 0x0001e8000c101506 */
[----:B-1----:R-:W2:Y:S04]  /*66740*/  LDL.LU R38, [R1+0x2a24] ;  /* 0x002a240001267983 */ /* 0x002ea80000300800 */
[----:B------:R-:W3:Y:S04]  /*66750*/  LDL R39, [R1+0x5d0] ;  /* 0x0005d00001277983 */ /* 0x000ee80000100800 */
[----:B0-----:R-:W4:Y:S01]  /*66760*/  LDL.LU R45, [R1+0x2bf8] ;  /* 0x002bf800012d7983 */ /* 0x001f220000300800 */
[----:B------:R-:W-:-:S02]  /*66770*/  ISETP.LT.AND P6, PT, R61, c[0x0][0x178], !P1 ;  /* 0x00005e003d007a0c */ /* 0x000fc40004fc1270 */
[----:B------:R-:W-:Y:S01]  /*66780*/  ISETP.LT.AND P3, PT, R30, c[0x0][0x178], !P1 ;  /* 0x00005e001e007a0c */ /* 0x000fe20004f61270 */
[----:B------:R-:W-:Y:S01]  /*66790*/  IMAD.WIDE R36, R4, 0x2, R42 ;  /* 0x0000000204247825 */ /* 0x000fe200078e022a */
[----:B------:R-:W-:-:S03]  /*667a0*/  ISETP.LT.AND P4, PT, R6, c[0x0][0x178], !P1 ;  /* 0x00005e0006007a0c */ /* 0x000fc60004f81270 */
[----:B------:R-:W-:Y:S01]  /*667b0*/  IMAD.WIDE R2, R4, 0x2, R46 ;  /* 0x0000000204027825 */ /* 0x000fe200078e022e */
[----:B--2---:R-:W-:-:S05]  /*667c0*/  ISETP.GE.AND P2, PT, R38, c[0x0][0x17c], PT ;  /* 0x00005f0026007a0c */ /* 0x004fca0003f46270 */
[----:B---3--:R4:W-:Y:S02]  /*667d0*/  @P6 STG.E.U16 [R36.64], R39 ;  /* 0x0000002724006986 */ /* 0x0089e4000c101506 */
[----:B----4-:R-:W-:-:S05]  /*667e0*/  IMAD.WIDE R38, R4, 0x2, R44 ;  /* 0x0000000204267825 */ /* 0x010fca00078e022c */
[----:B------:R0:W-:Y:S04]  /*667f0*/  @P3 STG.E.U16 [R38.64], R0 ;  /* 0x0000000026003986 */ /* 0x0001e8000c101506 */
[----:B------:R1:W-:Y:S04]  /*66800*/  @P4 STG.E.U16 [R2.64], R51 ;  /* 0x0000003302004986 */ /* 0x0003e8000c101506 */
[----:B0-----:R-:W2:Y:S04]  /*66810*/  LDL.LU R38, [R1+0x670] ;  /* 0x0006700001267983 */ /* 0x001ea80000300800 */
[----:B------:R-:W3:Y:S04]  /*66820*/  LDL.LU R39, [R1+0x660] ;  /* 0x0006600001277983 */ /* 0x000ee80000300800 */
[----:B-1----:R-:W4:Y:S04]  /*66830*/  LDL.LU R51, [R1+0x2bf4] ;  /* 0x002bf40001337983 */ /* 0x002f280000300800 */
[----:B------:R-:W3:Y:S01]  /*66840*/  LDL R3, [R1+0x570] ;  /* 0x0005700001037983 */ /* 0x000ee20000100800 */
[----:B------:R-:W-:-:S02]  /*66850*/  ISETP.LT.AND P5, PT, R34, c[0x0][0x178], !P1 ;  /* 0x00005e0022007a0c */ /* 0x000fc40004fa1270 */
[----:B------:R-:W-:Y:S01]  /*66860*/  ISETP.LT.AND P1, PT, R33, c[0x0][0x178], !P1 ;  /* 0x00005e0021007a0c */ /* 0x000fe20004f21270 */
[C---:B------:R-:W-:Y:S01]  /*66870*/  IMAD.WIDE R36, R4.reuse, 0x2, R48 ;  /* 0x0000000204247825 */ /* 0x040fe200078e0230 */
[----:B------:R-:W-:Y:S02]  /*66880*/  ISETP.LT.AND P6, PT, R35, c[0x0][0x178], !P2 ;  /* 0x00005e0023007a0c */ /* 0x000fe400057c1270 */
[----:B------:R-:W-:Y:S02]  /*66890*/  IADD3 R0, R4, c[0x0][0x198], RZ ;  /* 0x0000660004007a10 */ /* 0x000fe40007ffe0ff */
[----:B--2---:R-:W-:-:S05]  /*668a0*/  PRMT R28, R38, 0x7632, R28 ;  /* 0x00007632261c7816 */ /* 0x004fca000000001c */
[----:B---3--:R4:W-:Y:S02]  /*668b0*/  @P5 STG.E.U16 [R36.64], R3 ;  /* 0x0000000324005986 */ /* 0x0089e4000c101506 */
[----:B----4-:R-:W-:-:S04]  /*668c0*/  IMAD.WIDE R2, R4, 0x2, R50 ;  /* 0x0000000204027825 */ /* 0x010fc800078e0232 */
[----:B------:R-:W-:Y:S01]  /*668d0*/  IMAD.WIDE R36, R0, 0x2, R8 ;  /* 0x0000000200247825 */ /* 0x000fe200078e0208 */
[----:B------:R0:W-:Y:S04]  /*668e0*/  @P1 STG.E.U16 [R2.64], R32 ;  /* 0x0000002002001986 */ /* 0x0001e8000c101506 */
[----:B------:R1:W-:Y:S04]  /*668f0*/  @P6 STG.E.U16 [R36.64], R28 ;  /* 0x0000001c24006986 */ /* 0x0003e8000c101506 */
[----:B0-----:R-:W2:Y:S04]  /*66900*/  LDL.LU R2, [R1+0x640] ;  /* 0x0006400001027983 */ /* 0x001ea80000300800 */
[----:B------:R-:W3:Y:S04]  /*66910*/  LDL.LU R3, [R1+0x630] ;  /* 0x0006300001037983 */ /* 0x000ee80000300800 */
[----:B-1----:R-:W4:Y:S01]  /*66920*/  LDL.LU R37, [R1+0x650] ;  /* 0x0006500001257983 */ /* 0x002f220000300800 */
[----:B------:R-:W-:-:S02]  /*66930*/  ISETP.LT.AND P3, PT, R29, c[0x0][0x178], !P2 ;  /* 0x00005e001d007a0c */ /* 0x000fc40005761270 */
[----:B------:R-:W-:Y:S02]  /*66940*/  ISETP.LT.AND P4, PT, R57, c[0x0][0x178], !P2 ;  /* 0x00005e0039007a0c */ /* 0x000fe40005781270 */
[----:B------:R-:W-:Y:S01]  /*66950*/  PRMT R4, R39, 0x7632, R4 ;  /* 0x0000763227047816 */ /* 0x000fe20000000004 */
[----:B------:R-:W-:Y:S01]  /*66960*/  IMAD.WIDE R38, R0, 0x2, R10 ;  /* 0x0000000200267825 */ /* 0x000fe200078e020a */
[----:B------:R-:W-:-:S07]  /*66970*/  ISETP.LT.AND P6, PT, R59, c[0x0][0x178], !P2 ;  /* 0x00005e003b007a0c */ /* 0x000fce00057c1270 */
[----:B------:R0:W-:Y:S02]  /*66980*/  @P3 STG.E.U16 [R38.64], R4 ;  /* 0x0000000426003986 */ /* 0x0001e4000c101506 */
[----:B0-----:R-:W-:Y:S01]  /*66990*/  IMAD.WIDE R38, R0, 0x2, R12 ;  /* 0x0000000200267825 */ /* 0x001fe200078e020c */
[----:B--2---:R-:W-:Y:S02]  /*669a0*/  PRMT R4, R2, 0x7632, R4 ;  /* 0x0000763202047816 */ /* 0x004fe40000000004 */
[----:B----4-:R-:W-:Y:S01]  /*669b0*/  PRMT R32, R37, 0x7632, R32 ;  /* 0x0000763225207816 */ /* 0x010fe20000000020 */
[----:B------:R-:W-:-:S04]  /*669c0*/  IMAD.WIDE R36, R0, 0x2, R14 ;  /* 0x0000000200247825 */ /* 0x000fc800078e020e */
[----:B------:R0:W-:Y:S04]  /*669d0*/  @P4 STG.E.U16 [R38.64], R32 ;  /* 0x0000002026004986 */ /* 0x0001e8000c101506 */
[----:B------:R1:W-:Y:S01]  /*669e0*/  @P6 STG.E.U16 [R36.64], R4 ;  /* 0x0000000424006986 */ /* 0x0003e2000c101506 */
[----:B0-----:R-:W-:-:S03]  /*669f0*/  PRMT R32, R54, 0x7632, R32 ;  /* 0x0000763236207816 */ /* 0x001fc60000000020 */
[----:B------:R-:W2:Y:S04]  /*66a00*/  LDL.LU R54, [R1+0x2bf0] ;  /* 0x002bf00001367983 */ /* 0x000ea80000300800 */
[----:B-1----:R-:W4:Y:S01]  /*66a10*/  LDL.LU R37, [R1+0x600] ;  /* 0x0006000001257983 */ /* 0x002f220000300800 */
[----:B------:R-:W-:Y:S02]  /*66a20*/  ISETP.LT.AND P5, PT, R58, c[0x0][0x178], !P2 ;  /* 0x00005e003a007a0c */ /* 0x000fe400057a1270 */
[----:B---3--:R-:W-:Y:S01]  /*66a30*/  PRMT R28, R3, 0x7632, R28 ;  /* 0x00007632031c7816 */ /* 0x008fe2000000001c */
[C---:B------:R-:W-:Y:S01]  /*66a40*/  IMAD.WIDE R2, R0.reuse, 0x2, R16 ;  /* 0x0000000200027825 */ /* 0x040fe200078e0210 */
[----:B------:R-:W-:Y:S02]  /*66a50*/  ISETP.LT.AND P1, PT, R55, c[0x0][0x178], !P2 ;  /* 0x00005e0037007a0c */ /* 0x000fe40005721270 */
[----:B------:R-:W-:Y:S01]  /*66a60*/  ISETP.LT.AND P6, PT, R31, c[0x0][0x178], !P2 ;  /* 0x00005e001f007a0c */ /* 0x000fe200057c1270 */
[----:B------:R-:W-:-:S06]  /*66a70*/  IMAD.WIDE R38, R0, 0x2, R18 ;  /* 0x0000000200267825 */ /* 0x000fcc00078e0212 */
[----:B------:R0:W-:Y:S01]  /*66a80*/  @P5 STG.E.U16 [R2.64], R28 ;  /* 0x0000001c02005986 */ /* 0x0001e2000c101506 */
[----:B------:R-:W-:Y:S02]  /*66a90*/  ISETP.LT.AND P5, PT, R60, c[0x0][0x178], !P2 ;  /* 0x00005e003c007a0c */ /* 0x000fe400057a1270 */
[----:B------:R-:W-:Y:S01]  /*66aa0*/  ISETP.LT.AND P4, PT, R7, c[0x0][0x178], !P2 ;  /* 0x00005e0007007a0c */ /* 0x000fe20005781270 */
[----:B------:R1:W-:Y:S01]  /*66ab0*/  @P1 STG.E.U16 [R38.64], R32 ;  /* 0x0000002026001986 */ /* 0x0003e2000c101506 */
[----:B------:R-:W-:Y:S02]  /*66ac0*/  ISETP.LT.AND P3, PT, R56, c[0x0][0x178], !P2 ;  /* 0x00005e0038007a0c */ /* 0x000fe40005761270 */
[----:B0-----:R-:W-:Y:S01]  /*66ad0*/  PRMT R28, R5, 0x7632, R28 ;  /* 0x00007632051c7816 */ /* 0x001fe2000000001c */
[----:B------:R-:W-:Y:S01]  /*66ae0*/  IMAD.WIDE R2, R0, 0x2, R20 ;  /* 0x0000000200027825 */ /* 0x000fe200078e0214 */
[----:B------:R-:W3:Y:S01]  /*66af0*/  LDL.LU R5, [R1+0x2bec] ;  /* 0x002bec0001057983 */ /* 0x000ee20000300800 */
[----:B-1----:R-:W-:-:S02]  /*66b00*/  PRMT R32, R52, 0x7632, R32 ;  /* 0x0000763234207816 */ /* 0x002fc40000000020 */
[----:B------:R-:W-:Y:S01]  /*66b10*/  IMAD.WIDE R38, R0, 0x2, R24 ;  /* 0x0000000200267825 */ /* 0x000fe200078e0218 */
[----:B----4-:R-:W-:-:S03]  /*66b20*/  PRMT R4, R37, 0x7632, R4 ;  /* 0x0000763225047816 */ /* 0x010fc60000000004 */
[C---:B------:R-:W-:Y:S02]  /*66b30*/  IMAD.WIDE R36, R0.reuse, 0x2, R22 ;  /* 0x0000000200247825 */ /* 0x040fe400078e0216 */
[----:B------:R0:W-:Y:S04]  /*66b40*/  @P6 STG.E.U16 [R2.64], R4 ;  /* 0x0000000402006986 */ /* 0x0001e8000c101506 */
[----:B------:R1:W-:Y:S01]  /*66b50*/  @P5 STG.E.U16 [R36.64], R28 ;  /* 0x0000001c24005986 */ /* 0x0003e2000c101506 */
[----:B--2---:R-:W-:Y:S01]  /*66b60*/  PRMT R54, R53, 0x7632, R54 ;  /* 0x0000763235367816 */ /* 0x004fe20000000036 */
[----:B------:R-:W-:Y:S02]  /*66b70*/  IMAD.WIDE R52, R0, 0x2, R26 ;  /* 0x0000000200347825 */ /* 0x000fe400078e021a */
[----:B0-----:R-:W2:Y:S04]  /*66b80*/  LDL.LU R2, [R1+0x5d0] ;  /* 0x0005d00001027983 */ /* 0x001ea80000300800 */
[----:B------:R-:W4:Y:S04]  /*66b90*/  LDL.LU R3, [R1+0x5b0] ;  /* 0x0005b00001037983 */ /* 0x000f280000300800 */
[----:B-1----:R-:W4:Y:S04]  /*66ba0*/  LDL.LU R37, [R1+0x5c0] ;  /* 0x0005c00001257983 */ /* 0x002f280000300800 */
[----:B------:R-:W-:Y:S04]  /*66bb0*/  @P4 STG.E.U16 [R38.64], R32 ;  /* 0x0000002026004986 */ /* 0x000fe8000c101506 */
[----:B------:R0:W-:Y:S01]  /*66bc0*/  @P3 STG.E.U16 [R52.64], R54 ;  /* 0x0000003634003986 */ /* 0x0001e2000c101506 */
[----:B------:R-:W-:-:S03]  /*66bd0*/  ISETP.LT.AND P3, PT, R6, c[0x0][0x178], !P2 ;  /* 0x00005e0006007a0c */ /* 0x000fc60005761270 */
[----:B0-----:R-:W4:Y:S04]  /*66be0*/  LDL.LU R54, [R1+0x570] ;  /* 0x0005700001367983 */ /* 0x001f280000300800 */
[----:B------:R-:W4:Y:S04]  /*66bf0*/  LDL R52, [R1+0x780] ;  /* 0x0007800001347983 */ /* 0x000f280000100800 */
[----:B------:R-:W4:Y:S04]  /*66c00*/  LDL R53, [R1+0x770] ;  /* 0x0007700001357983 */ /* 0x000f280000100800 */
[----:B------:R0:W-:Y:S04]  /*66c10*/  STL [R1+0x2be8], R6 ;  /* 0x002be80601007387 */ /* 0x0001e80000100800 */
[----:B0-----:R-:W4:Y:S01]  /*66c20*/  LDL.LU R6, [R1+0x580] ;  /* 0x0005800001067983 */ /* 0x001f220000300800 */
[----:B---3--:R-:W-:-:S02]  /*66c30*/  ISETP.LT.AND P1, PT, R5, c[0x0][0x178], !P2 ;  /* 0x00005e0005007a0c */ /* 0x008fc40005721270 */
[----:B------:R-:W-:Y:S01]  /*66c40*/  ISETP.LT.AND P6, PT, R61, c[0x0][0x178], !P2 ;  /* 0x00005e003d007a0c */ /* 0x000fe200057c1270 */
[----:B------:R-:W-:Y:S01]  /*66c50*/  IMAD.WIDE R38, R0, 0x2, R40 ;  /* 0x0000000200267825 */ /* 0x000fe200078e0228 */
[----:B------:R-:W-:Y:S02]  /*66c60*/  ISETP.LT.AND P5, PT, R30, c[0x0][0x178], !P2 ;  /* 0x00005e001e007a0c */ /* 0x000fe400057a1270 */
[----:B------:R-:W-:Y:S02]  /*66c70*/  ISETP.LT.AND P4, PT, R34, c[0x0][0x178], !P2 ;  /* 0x00005e0022007a0c */ /* 0x000fe40005781270 */
[----:B------:R-:W-:Y:S02]  /*66c80*/  ISETP.LT.AND P2, PT, R33, c[0x0][0x178], !P2 ;  /* 0x00005e0021007a0c */ /* 0x000fe40005741270 */
[----:B--2---:R-:W-:Y:S02]  /*66c90*/  PRMT R4, R2, 0x7632, R4 ;  /* 0x0000763202047816 */ /* 0x004fe40000000004 */
[----:B----4-:R-:W-:Y:S01]  /*66ca0*/  PRMT R32, R37, 0x7632, R32 ;  /* 0x0000763225207816 */ /* 0x010fe20000000020 */
[----:B------:R-:W-:Y:S01]  /*66cb0*/  IMAD.WIDE R36, R0, 0x2, R42 ;  /* 0x0000000200247825 */ /* 0x000fe200078e022a */
[----:B------:R-:W-:-:S03]  /*66cc0*/  PRMT R28, R3, 0x7632, R28 ;  /* 0x00007632031c7816 */ /* 0x000fc6000000001c */
[----:B------:R0:W-:Y:S01]  /*66cd0*/  @P1 STG.E.U16 [R38.64], R32 ;  /* 0x0000002026001986 */ /* 0x0001e2000c101506 */
[----:B------:R-:W-:-:S03]  /*66ce0*/  IMAD.WIDE R2, R0, 0x2, R44 ;  /* 0x0000000200027825 */ /* 0x000fc600078e022c */
[----:B------:R1:W-:Y:S01]  /*66cf0*/  @P6 STG.E.U16 [R36.64], R4 ;  /* 0x0000000424006986 */ /* 0x0003e2000c101506 */
[----:B------:R-:W-:-:S03]  /*66d00*/  ISETP.LT.AND P6, PT, R58, c[0x0][0x178], !P0 ;  /* 0x00005e003a007a0c */ /* 0x000fc600047c1270 */
[----:B------:R-:W2:Y:S01]  /*66d10*/  S2R R58, SR_TID.X ;  /* 0x00000000003a7919 */ /* 0x000ea20000002100 */
[----:B0-----:R-:W-:-:S03]  /*66d20*/  IMAD.WIDE R38, R0, 0x2, R46 ;  /* 0x0000000200267825 */ /* 0x001fc600078e022e */
[----:B------:R0:W-:Y:S01]  /*66d30*/  @P5 STG.E.U16 [R2.64], R28 ;  /* 0x0000001c02005986 */ /* 0x0001e2000c101506 */
[----:B-1----:R-:W-:Y:S02]  /*66d40*/  PRMT R4, R54, 0x7632, R4 ;  /* 0x0000763236047816 */ /* 0x002fe40000000004 */
[----:B------:R-:W-:Y:S01]  /*66d50*/  ISETP.LT.AND P1, PT, R35, c[0x0][0x178], !P0 ;  /* 0x00005e0023007a0c */ /* 0x000fe20004721270 */
[----:B0-----:R-:W-:Y:S01]  /*66d60*/  IMAD.WIDE R2, R0, 0x2, R48 ;  /* 0x0000000200027825 */ /* 0x001fe200078e0230 */
[----:B------:R-:W-:-:S05]  /*66d70*/  PRMT R32, R6, 0x7632, R32 ;  /* 0x0000763206207816 */ /* 0x000fca0000000020 */
[----:B------:R-:W-:Y:S04]  /*66d80*/  @P3 STG.E.U16 [R38.64], R32 ;  /* 0x0000002026003986 */ /* 0x000fe8000c101506 */
[----:B------:R0:W-:Y:S01]  /*66d90*/  @P4 STG.E.U16 [R2.64], R4 ;  /* 0x0000000402004986 */ /* 0x0001e2000c101506 */
[----:B------:R-:W-:Y:S02]  /*66da0*/  PRMT R28, R32, 0x7632, R28 ;  /* 0x00007632201c7816 */ /* 0x000fe4000000001c */
[C---:B0-----:R-:W-:Y:S01]  /*66db0*/  IADD3 R4, R0.reuse, c[0x0][0x198], RZ ;  /* 0x0000660000047a10 */ /* 0x041fe20007ffe0ff */
[----:B------:R-:W-:-:S04]  /*66dc0*/  IMAD.WIDE R2, R0, 0x2, R50 ;  /* 0x0000000200027825 */ /* 0x000fc800078e0232 */
[----:B------:R-:W-:Y:S01]  /*66dd0*/  IMAD.WIDE R36, R4, 0x2, R8 ;  /* 0x0000000204247825 */ /* 0x000fe200078e0208 */
[----:B------:R-:W-:Y:S04]  /*66de0*/  @P2 STG.E.U16 [R2.64], R28 ;  /* 0x0000001c02002986 */ /* 0x000fe8000c101506 */
[----:B------:R-:W-:Y:S01]  /*66df0*/  @P1 STG.E.U16 [R36.64], R52 ;  /* 0x0000003424001986 */ /* 0x000fe2000c101506 */
[----:B------:R-:W-:Y:S02]  /*66e00*/  ISETP.LT.AND P1, PT, R55, c[0x0][0x178], !P0 ;  /* 0x00005e0037007a0c */ /* 0x000fe40004721270 */
[C---:B--2---:R-:W-:Y:S01]  /*66e10*/  LOP3.LUT R55, R58.reuse, 0x1f, RZ, 0xc0, !PT ;  /* 0x0000001f3a377812 */ /* 0x044fe200078ec0ff */
[----:B------:R-:W-:Y:S01]  /*66e20*/  IMAD.SHL.U32 R58, R58, 0x100, RZ ;  /* 0x000001003a3a7824 */ /* 0x000fe200078e00ff */
[----:B------:R-:W-:-:S04]  /*66e30*/  ISETP.LT.AND P3, PT, R29, c[0x0][0x178], !P0 ;  /* 0x00005e001d007a0c */ /* 0x000fc80004761270 */
[----:B------:R-:W-:Y:S01]  /*66e40*/  LOP3.LUT R58, R58, 0x600, RZ, 0xc0, !PT ;  /* 0x000006003a3a7812 */ /* 0x000fe200078ec0ff */
[----:B------:R-:W-:-:S04]  /*66e50*/  IMAD.WIDE R38, R4, 0x2, R10 ;  /* 0x0000000204267825 */ /* 0x000fc800078e020a */
[----:B------:R-:W-:-:S05]  /*66e60*/  IMAD R58, R55, 0x10, R58 ;  /* 0x00000010373a7824 */ /* 0x000fca00078e023a */
[----:B------:R-:W-:Y:S01]  /*66e70*/  LOP3.LUT R58, R58, 0x60, RZ, 0x3c, !PT ;  /* 0x000000603a3a7812 */ /* 0x000fe200078e3cff */
[----:B------:R-:W-:Y:S04]  /*66e80*/  @P3 STG.E.U16 [R38.64], R53 ;  /* 0x0000003526003986 */ /* 0x000fe8000c101506 */
[----:B------:R0:W1:Y:S01]  /*66e90*/  LDS.128 R36, [R58] ;  /* 0x000000003a247984 */ /* 0x0000620000000c00 */
[----:B------:R-:W-:Y:S02]  /*66ea0*/  ISETP.LT.AND P4, PT, R57, c[0x0][0x178], !P0 ;  /* 0x00005e0039007a0c */ /* 0x000fe40004781270 */
[----:B------:R-:W-:Y:S01]  /*66eb0*/  ISETP.LT.AND P5, PT, R59, c[0x0][0x178], !P0 ;  /* 0x00005e003b007a0c */ /* 0x000fe200047a1270 */
[----:B------:R-:W2:Y:S04]  /*66ec0*/  LDL R57, [R1+0x700] ;  /* 0x0007000001397983 */ /* 0x000ea80000100800 */
[----:B------:R-:W3:Y:S04]  /*66ed0*/  LDL R59, [R1+0x710] ;  /* 0x00071000013b7983 */ /* 0x000ee80000100800 */
[----:B------:R-:W2:Y:S04]  /*66ee0*/  LDL.LU R0, [R1+0x2a28] ;  /* 0x002a280001007983 */ /* 0x000ea80000300800 */
[----:B------:R-:W2:Y:S04]  /*66ef0*/  LDL R6, [R1+0x6e0] ;  /* 0x0006e00001067983 */ /* 0x000ea80000100800 */
[----:B0-----:R-:W2:Y:S04]  /*66f00*/  LDL.LU R58, [R1+0x690] ;  /* 0x00069000013a7983 */ /* 0x001ea80000300800 */
[----:B-1----:R0:W-:Y:S04]  /*66f10*/  STL [R1+0x2b80], R37 ;  /* 0x002b802501007387 */ /* 0x0021e80000100800 */
[----:B0-----:R-:W2:Y:S04]  /*66f20*/  LDL R37, [R1+0x720] ;  /* 0x0007200001257983 */ /* 0x001ea80000100800 */
[----:B------:R0:W-:Y:S04]  /*66f30*/  STL [R1+0x2b24], R38 ;  /* 0x002b242601007387 */ /* 0x0001e80000100800 */
[----:B0-----:R-:W2:Y:S04]  /*66f40*/  LDL R38, [R1+0x750] ;  /* 0x0007500001267983 */ /* 0x001ea80000100800 */
[----:B------:R0:W-:Y:S04]  /*66f50*/  STL [R1+0x2a9c], R39 ;  /* 0x002a9c2701007387 */ /* 0x0001e80000100800 */
[----:B0-----:R-:W2:Y:S01]  /*66f60*/  LDL R39, [R1+0x760] ;  /* 0x0007600001277983 */ /* 0x001ea20000100800 */
[----:B------:R-:W-:-:S04]  /*66f70*/  IMAD.WIDE R2, R4, 0x2, R12 ;  /* 0x0000000204027825 */ /* 0x000fc800078e020c */
[----:B------:R-:W-:-:S04]  /*66f80*/  IMAD.WIDE R52, R4, 0x2, R14 ;  /* 0x0000000204347825 */ /* 0x000fc800078e020e */
[----:B------:R-:W-:Y:S01]  /*66f90*/  IMAD.WIDE R54, R4, 0x2, R16 ;  /* 0x0000000204367825 */ /* 0x000fe200078e0210 */
[----:B------:R0:W-:Y:S04]  /*66fa0*/  STL [R1+0x2be4], R5 ;  /* 0x002be40501007387 */ /* 0x0001e80000100800 */
[----:B--2---:R1:W-:Y:S04]  /*66fb0*/  @P4 STG.E.U16 [R2.64], R39 ;  /* 0x0000002702004986 */ /* 0x0043e8000c101506 */
[----:B------:R2:W-:Y:S04]  /*66fc0*/  @P5 STG.E.U16 [R52.64], R38 ;  /* 0x0000002634005986 */ /* 0x0005e8000c101506 */
[----:B------:R-:W-:Y:S01]  /*66fd0*/  @P6 STG.E.U16 [R54.64], R37 ;  /* 0x0000002536006986 */ /* 0x000fe2000c101506 */
[----:B------:R-:W-:-:S03]  /*66fe0*/  ISETP.LT.AND P6, PT, R5, c[0x0][0x178], !P0 ;  /* 0x00005e0005007a0c */ /* 0x000fc600047c1270 */
[----:B0-----:R-:W4:Y:S01]  /*66ff0*/  LDL.LU R5, [R1+0x6f0] ;  /* 0x0006f00001057983 */ /* 0x001f220000300800 */
[----:B------:R-:W-:Y:S02]  /*67000*/  ISETP.LT.AND P3, PT, R31, c[0x0][0x178], !P0 ;  /* 0x00005e001f007a0c */ /* 0x000fe40004761270 */
[----:B------:R-:W-:Y:S01]  /*67010*/  ISETP.LT.AND P2, PT, R60, c[0x0][0x178], !P0 ;  /* 0x00005e003c007a0c */ /* 0x000fe20004741270 */
[----:B-1----:R-:W-:-:S04]  /*67020*/  IMAD.WIDE R2, R4, 0x2, R18 ;  /* 0x0000000204027825 */ /* 0x002fc800078e0212 */
[----:B--2---:R-:W-:Y:S01]  /*67030*/  IMAD.WIDE R52, R4, 0x2, R20 ;  /* 0x0000000204347825 */ /* 0x004fe200078e0214 */
[----:B---3--:R0:W-:Y:S01]  /*67040*/  @P1 STG.E.U16 [R2.64], R59 ;  /* 0x0000003b02001986 */ /* 0x0081e2000c101506 */
[----:B------:R-:W-:-:S04]  /*67050*/  ISETP.GE.AND P1, PT, R0, c[0x0][0x17c], PT ;  /* 0x00005f0000007a0c */ /* 0x000fc80003f26270 */
[----:B------:R-:W-:Y:S01]  /*67060*/  @P3 STG.E.U16 [R52.64], R57 ;  /* 0x0000003934003986 */ /* 0x000fe2000c101506 */
[----:B0-----:R-:W-:-:S03]  /*67070*/  IMAD.WIDE R2, R4, 0x2, R22 ;  /* 0x0000000204027825 */ /* 0x001fc600078e0216 */
[----:B------:R-:W2:Y:S04]  /*67080*/  LDL.LU R59, [R1+0x680] ;  /* 0x00068000013b7983 */ /* 0x000ea80000300800 */
[----:B------:R-:W3:Y:S04]  /*67090*/  LDL R37, [R1+0x2950] ;  /* 0x0029500001257983 */ /* 0x000ee80000100800 */
[----:B------:R-:W2:Y:S04]  /*670a0*/  LDL R38, [R1+0x295c] ;  /* 0x00295c0001267983 */ /* 0x000ea80000100800 */
[----:B------:R-:W2:Y:S04]  /*670b0*/  LDL.LU R39, [R1+0x2954] ;  /* 0x0029540001277983 */ /* 0x000ea80000300800 */
[----:B------:R-:W2:Y:S04]  /*670c0*/  LDL.LU R0, [R1+0x2a2c] ;  /* 0x002a2c0001007983 */ /* 0x000ea80000300800 */
[----:B----4-:R0:W-:Y:S04]  /*670d0*/  @P2 STG.E.U16 [R2.64], R5 ;  /* 0x0000000502002986 */ /* 0x0101e8000c101506 */
[----:B0-----:R-:W4:Y:S04]  /*670e0*/  LDL R2, [R1+0x6d0] ;  /* 0x0006d00001027983 */ /* 0x001f280000100800 */
[----:B------:R-:W2:Y:S01]  /*670f0*/  LDL R3, [R1+0x6c0] ;  /* 0x0006c00001037983 */ /* 0x000ea20000100800 */
[----:B------:R-:W-:-:S02]  /*67100*/  ISETP.LT.AND P4, PT, R7, c[0x0][0x178], !P0 ;  /* 0x00005e0007007a0c */ /* 0x000fc40004781270 */
[----:B------:R-:W-:Y:S01]  /*67110*/  ISETP.LT.AND P5, PT, R56, c[0x0][0x178], !P0 ;  /* 0x00005e0038007a0c */ /* 0x000fe200047a1270 */
[----:B------:R-:W-:-:S04]  /*67120*/  IMAD.WIDE R52, R4, 0x2, R24 ;  /* 0x0000000204347825 */ /* 0x000fc800078e0218 */
[----:B------:R-:W-:-:S04]  /*67130*/  IMAD.WIDE R54, R4, 0x2, R26 ;  /* 0x0000000204367825 */ /* 0x000fc800078e021a */
[----:B------:R-:W-:Y:S02]  /*67140*/  IMAD.WIDE R56, R4, 0x2, R40 ;  /* 0x0000000204387825 */ /* 0x000fe400078e0228 */
[----:B------:R0:W-:Y:S01]  /*67150*/  @P4 STG.E.U16 [R52.64], R6 ;  /* 0x0000000634004986 */ /* 0x0001e2000c101506 */
[----:B------:R-:W-:-:S03]  /*67160*/  ISETP.LT.AND P4, PT, R34, c[0x0][0x178], !P0 ;  /* 0x00005e0022007a0c */ /* 0x000fc60004781270 */
[----:B0-----:R-:W3:Y:S04]  /*67170*/  LDL.LU R6, [R1+0x2be8] ;  /* 0x002be80001067983 */ /* 0x001ee80000300800 */
[----:B----4-:R-:W-:Y:S04]  /*67180*/  @P5 STG.E.U16 [R54.64], R2 ;  /* 0x0000000236005986 */ /* 0x010fe8000c101506 */
[----:B--2---:R0:W-:Y:S01]  /*67190*/  @P6 STG.E.U16 [R56.64], R3 ;  /* 0x0000000338006986 */ /* 0x0041e2000c101506 */
[----:B------:R-:W-:-:S03]  /*671a0*/  ISETP.LT.AND P6, PT, R33, c[0x0][0x178], !P0 ;  /* 0x00005e0021007a0c */ /* 0x000fc600047c1270 */
[----:B0-----:R-:W2:Y:S04]  /*671b0*/  LDL.LU R56, [R1+0x750] ;  /* 0x0007500001387983 */ /* 0x001ea80000300800 */
[----:B------:R-:W4:Y:S04]  /*671c0*/  LDL.LU R57, [R1+0x720] ;  /* 0x0007200001397983 */ /* 0x000f280000300800 */
[----:B------:R0:W-:Y:S04]  /*671d0*/  STL [R1+0x2be0], R34 ;  /* 0x002be02201007387 */ /* 0x0001e80000100800 */
[----:B0-----:R-:W2:Y:S04]  /*671e0*/  LDL.LU R34, [R1+0x6b0] ;  /* 0x0006b00001227983 */ /* 0x001ea80000300800 */
[----:B------:R0:W-:Y:S04]  /*671f0*/  STL [R1+0x2bdc], R33 ;  /* 0x002bdc2101007387 */ /* 0x0001e80000100800 */
[----:B0-----:R-:W4:Y:S01]  /*67200*/  LDL.LU R33, [R1+0x6a0] ;  /* 0x0006a00001217983 */ /* 0x001f220000300800 */
[----:B------:R-:W-:-:S02]  /*67210*/  ISETP.LT.AND P3, PT, R61, c[0x0][0x178], !P0 ;  /* 0x00005e003d007a0c */ /* 0x000fc40004761270 */
[----:B------:R-:W-:Y:S02]  /*67220*/  ISETP.LT.AND P2, PT, R30, c[0x0][0x178], !P0 ;  /* 0x00005e001e007a0c */ /* 0x000fe40004741270 */
[----:B---3--:R-:W-:Y:S01]  /*67230*/  ISETP.LT.AND P5, PT, R6, c[0x0][0x178], !P0 ;  /* 0x00005e0006007a0c */ /* 0x008fe200047a1270 */
[----:B------:R-:W-:-:S04]  /*67240*/  IMAD.WIDE R52, R4, 0x2, R42 ;  /* 0x0000000204347825 */ /* 0x000fc800078e022a */
[----:B------:R-:W-:-:S04]  /*67250*/  IMAD.WIDE R2, R4, 0x2, R44 ;  /* 0x0000000204027825 */ /* 0x000fc800078e022c */
[----:B--2---:R0:W-:Y:S02]  /*67260*/  @P3 STG.E.U16 [R52.64], R34 ;  /* 0x0000002234003986 */ /* 0x0041e4000c101506 */
[C---:B0-----:R-:W-:Y:S02]  /*67270*/  IMAD.WIDE R52, R4.reuse, 0x2, R46 ;  /* 0x0000000204347825 */ /* 0x041fe400078e022e */
[----:B----4-:R0:W-:Y:S04]  /*67280*/  @P2 STG.E.U16 [R2.64], R33 ;  /* 0x0000002102002986 */ /* 0x0101e8000c101506 */
[----:B------:R1:W-:Y:S01]  /*67290*/  @P5 STG.E.U16 [R52.64], R58 ;  /* 0x0000003a34005986 */ /* 0x0003e2000c101506 */
[----:B0-----:R-:W-:-:S03]  /*672a0*/  IMAD.WIDE R2, R4, 0x2, R48 ;  /* 0x0000000204027825 */ /* 0x001fc600078e0230 */
[----:B-1----:R-:W2:Y:S04]  /*672b0*/  LDL.LU R53, [R1+0x780] ;  /* 0x0007800001357983 */ /* 0x002ea80000300800 */
[----:B------:R0:W-:Y:S04]  /*672c0*/  @P4 STG.E.U16 [R2.64], R59 ;  /* 0x0000003b02004986 */ /* 0x0001e8000c101506 */
[----:B0-----:R-:W3:Y:S04]  /*672d0*/  LDL.LU R2, [R1+0x770] ;  /* 0x0007700001027983 */ /* 0x001ee80000300800 */
[----:B------:R-:W4:Y:S01]  /*672e0*/  LDL.LU R3, [R1+0x760] ;  /* 0x0007600001037983 */ /* 0x000f220000300800 */
[----:B------:R-:W-:Y:S01]  /*672f0*/  IMAD.WIDE R54, R4, 0x2, R50 ;  /* 0x0000000204367825 */ /* 0x000fe200078e0232 */
[----:B------:R-:W-:-:S02]  /*67300*/  ISETP.LT.AND P3, PT, R35, c[0x0][0x178], !P1 ;  /* 0x00005e0023007a0c */ /* 0x000fc40004f61270 */
[----:B------:R-:W-:Y:S02]  /*67310*/  ISETP.GE.AND P0, PT, R0, c[0x0][0x17c], PT ;  /* 0x00005f0000007a0c */ /* 0x000fe40003f06270 */
[----:B------:R0:W-:Y:S01]  /*67320*/  @P6 STG.E.U16 [R54.64], R36 ;  /* 0x0000002436006986 */ /* 0x0001e2000c101506 */
[----:B------:R-:W-:Y:S02]  /*67330*/  IADD3 R0, R4, c[0x0][0x198], RZ ;  /* 0x0000660004007a10 */ /* 0x000fe40007ffe0ff */
[----:B------:R-:W-:Y:S02]  /*67340*/  ISETP.LT.AND P2, PT, R29, c[0x0][0x178], !P1 ;  /* 0x00005e001d007a0c */ /* 0x000fe40004f41270 */
[----:B------:R-:W-:Y:S01]  /*67350*/  ISETP.LT.AND P4, PT, R38, c[0x0][0x178], !P1 ;  /* 0x00005e0026007a0c */ /* 0x000fe20004f81270 */
[----:B0-----:R-:W4:Y:S01]  /*67360*/  LDL R55, [R1+0x2958] ;  /* 0x0029580001377983 */ /* 0x001f220000100800 */
[----:B------:R-:W-:-:S03]  /*67370*/  ISETP.LT.AND P5, PT, R39, c[0x0][0x178], !P1 ;  /* 0x00005e0027007a0c */ /* 0x000fc60004fa1270 */
[----:B------:R0:W-:Y:S04]  /*67380*/  STL [R1+0x2bd8], R39 ;  /* 0x002bd82701007387 */ /* 0x0001e80000100800 */
[----:B0-----:R-:W4:Y:S01]  /*67390*/  LDL.LU R39, [R1+0x6d0] ;  /* 0x0006d00001277983 */ /* 0x001f220000300800 */
[----:B--2---:R-:W-:Y:S01]  /*673a0*/  PRMT R4, R53, 0x7632, R4 ;  /* 0x0000763235047816 */ /* 0x004fe20000000004 */
[----:B------:R-:W-:-:S05]  /*673b0*/  IMAD.WIDE R52, R0, 0x2, R8 ;  /* 0x0000000200347825 */ /* 0x000fca00078e0208 */
[----:B------:R3:W-:Y:S02]  /*673c0*/  @P3 STG.E.U16 [R52.64], R4 ;  /* 0x0000000434003986 */ /* 0x0007e4000c101506 */
[----:B---3--:R-:W-:Y:S02]  /*673d0*/  PRMT R4, R2, 0x7632, R4 ;  /* 0x0000763202047816 */ /* 0x008fe40000000004 */
[----:B----4-:R-:W-:Y:S01]  /*673e0*/  PRMT R28, R3, 0x7632, R28 ;  /* 0x00007632031c7816 */ /* 0x010fe2000000001c */
[----:B------:R-:W-:-:S04]  /*673f0*/  IMAD.WIDE R2, R0, 0x2, R10 ;  /* 0x0000000200027825 */ /* 0x000fc800078e020a */
[C---:B------:R-:W-:Y:S01]  /*67400*/  IMAD.WIDE R52, R0.reuse, 0x2, R12 ;  /* 0x0000000200347825 */ /* 0x040fe200078e020c */
[----:B------:R0:W-:Y:S04]  /*67410*/  @P2 STG.E.U16 [R2.64], R4 ;  /* 0x0000000402002986 */ /* 0x0001e8000c101506 */
[----:B------:R1:W-:Y:S04]  /*67420*/  @P4 STG.E.U16 [R52.64], R28 ;  /* 0x0000001c34004986 */ /* 0x0003e8000c101506 */
[----:B0-----:R-:W2:Y:S04]  /*67430*/  LDL.LU R2, [R1+0x700] ;  /* 0x0007000001027983 */ /* 0x001ea80000300800 */
[----:B------:R-:W3:Y:S04]  /*67440*/  LDL R3, [R1+0x2964] ;  /* 0x0029640001037983 */ /* 0x000ee80000100800 */
[----:B-1----:R-:W4:Y:S01]  /*67450*/  LDL.LU R53, [R1+0x710] ;  /* 0x0007100001357983 */ /* 0x002f220000300800 */
[----:B------:R-:W-:Y:S01]  /*67460*/  ISETP.LT.AND P3, PT, R55, c[0x0][0x178], !P1 ;  /* 0x00005e0037007a0c */ /* 0x000fe20004f61270 */
[----:B------:R-:W-:Y:S01]  /*67470*/  IMAD.WIDE R54, R0, 0x2, R14 ;  /* 0x0000000200367825 */ /* 0x000fe200078e020e */
[----:B------:R-:W-:-:S02]  /*67480*/  PRMT R32, R56, 0x7632, R32 ;  /* 0x0000763238207816 */ /* 0x000fc40000000020 */
[----:B------:R-:W-:Y:S01]  /*67490*/  PRMT R36, R57, 0x7632, R36 ;  /* 0x0000763239247816 */ /* 0x000fe20000000024 */
[----:B------:R-:W-:Y:S01]  /*674a0*/  IMAD.WIDE R56, R0, 0x2, R16 ;  /* 0x0000000200387825 */ /* 0x000fe200078e0210 */
[----:B------:R-:W-:Y:S02]  /*674b0*/  ISETP.LT.AND P2, PT, R37, c[0x0][0x178], !P1 ;  /* 0x00005e0025007a0c */ /* 0x000fe40004f41270 */
[----:B------:R-:W-:-:S05]  /*674c0*/  ISETP.LT.AND P4, PT, R31, c[0x0][0x178], !P1 ;  /* 0x00005e001f007a0c */ /* 0x000fca0004f81270 */
[----:B------:R0:W-:Y:S04]  /*674d0*/  @P3 STG.E.U16 [R54.64], R32 ;  /* 0x0000002036003986 */ /* 0x0001e8000c101506 */
[----:B------:R1:W-:Y:S01]  /*674e0*/  @P5 STG.E.U16 [R56.64], R36 ;  /* 0x0000002438005986 */ /* 0x0003e2000c101506 */
[----:B------:R-:W-:Y:S02]  /*674f0*/  ISETP.LT.AND P5, PT, R60, c[0x0][0x178], !P1 ;  /* 0x00005e003c007a0c */ /* 0x000fe40004fa1270 */
[----:B------:R-:W-:Y:S01]  /*67500*/  PRMT R28, R5, 0x7632, R28 ;  /* 0x00007632051c7816 */ /* 0x000fe2000000001c */
[----:B0-----:R-:W-:Y:S01]  /*67510*/  IMAD.WIDE R54, R0, 0x2, R18 ;  /* 0x0000000200367825 */ /* 0x001fe200078e0212 */
[----:B-1----:R-:W4:Y:S04]  /*67520*/  LDL.LU R56, [R1+0x6e0] ;  /* 0x0006e00001387983 */ /* 0x002f280000300800 */
[----:B------:R-:W4:Y:S04]  /*67530*/  LDL.LU R57, [R1+0x6c0] ;  /* 0x0006c00001397983 */ /* 0x000f280000300800 */
[----:B------:R-:W4:Y:S04]  /*67540*/  LDL.LU R5, [R1+0x2be4] ;  /* 0x002be40001057983 */ /* 0x000f280000300800 */
[----:B------:R-:W-:Y:S01]  /*67550*/  STL [R1+0x2bd4], R25 ;  /* 0x002bd41901007387 */ /* 0x000fe20000100800 */
[----:B--2---:R-:W-:-:S02]  /*67560*/  PRMT R4, R2, 0x7632, R4 ;  /* 0x0000763202047816 */ /* 0x004fc40000000004 */
[----:B---3--:R-:W-:Y:S01]  /*67570*/  ISETP.LT.AND P3, PT, R3, c[0x0][0x178], !P1 ;  /* 0x00005e0003007a0c */ /* 0x008fe20004f61270 */
[----:B------:R-:W-:Y:S01]  /*67580*/  IMAD.WIDE R2, R0, 0x2, R22 ;  /* 0x0000000200027825 */ /* 0x000fe200078e0216 */
[----:B----4-:R-:W-:-:S03]  /*67590*/  PRMT R32, R53, 0x7632, R32 ;  /* 0x0000763235207816 */ /* 0x010fc60000000020 */
[----:B------:R-:W-:Y:S02]  /*675a0*/  IMAD.WIDE R52, R0, 0x2, R20 ;  /* 0x0000000200347825 */ /* 0x000fe400078e0214 */
[----:B------:R-:W-:Y:S04]  /*675b0*/  @P2 STG.E.U16 [R54.64], R32 ;  /* 0x0000002036002986 */ /* 0x000fe8000c101506 */
[----:B------:R0:W-:Y:S04]  /*675c0*/  @P4 STG.E.U16 [R52.64], R4 ;  /* 0x0000000434004986 */ /* 0x0001e8000c101506 */
[----:B------:R1:W-:Y:S01]  /*675d0*/  @P5 STG.E.U16 [R2.64], R28 ;  /* 0x0000001c02005986 */ /* 0x0003e2000c101506 */
[----:B0-----:R-:W-:-:S03]  /*675e0*/  PRMT R4, R39, 0x7632, R4 ;  /* 0x0000763227047816 */ /* 0x001fc60000000004 */
[----:B------:R-:W2:Y:S01]  /*675f0*/  LDL R39, [R1+0x2958] ;  /* 0x0029580001277983 */ /* 0x000ea20000100800 */
[----:B-1----:R-:W-:-:S03]  /*67600*/  PRMT R28, R34, 0x7632, R28 ;  /* 0x00007632221c7816 */ /* 0x002fc6000000001c */
[----:B------:R-:W3:Y:S01]  /*67610*/  LDL.LU R34, [R1+0x2be0] ;  /* 0x002be00001227983 */ /* 0x000ee20000300800 */
[----:B------:R-:W-:Y:S01]  /*67620*/  ISETP.LT.AND P6, PT, R7, c[0x0][0x178], !P1 ;  /* 0x00005e0007007a0c */ /* 0x000fe20004fc1270 */
[----:B------:R-:W-:Y:S01]  /*67630*/  IMAD.WIDE R54, R0, 0x2, R24 ;  /* 0x0000000200367825 */ /* 0x000fe200078e0218 */
[----:B------:R-:W-:Y:S02]  /*67640*/  PRMT R32, R56, 0x7632, R32 ;  /* 0x0000763238207816 */ /* 0x000fe40000000020 */
[----:B------:R-:W-:Y:S01]  /*67650*/  ISETP.LT.AND P4, PT, R61, c[0x0][0x178], !P1 ;  /* 0x00005e003d007a0c */ /* 0x000fe20004f81270 */
[----:B------:R-:W-:Y:S01]  /*67660*/  IMAD.WIDE R2, R0, 0x2, R26 ;  /* 0x0000000200027825 */ /* 0x000fe200078e021a */
[----:B------:R-:W-:Y:S02]  /*67670*/  ISETP.LT.AND P5, PT, R30, c[0x0][0x178], !P1 ;  /* 0x00005e001e007a0c */ /* 0x000fe40004fa1270 */
[----:B------:R-:W-:-:S05]  /*67680*/  ISETP.LT.AND P2, PT, R5, c[0x0][0x178], !P1 ;  /* 0x00005e0005007a0c */ /* 0x000fca0004f41270 */
[----:B------:R0:W-:Y:S01]  /*67690*/  @P6 STG.E.U16 [R54.64], R32 ;  /* 0x0000002036006986 */ /* 0x0001e2000c101506 */
[----:B------:R-:W-:-:S03]  /*676a0*/  ISETP.LT.AND P6, PT, R6, c[0x0][0x178], !P1 ;  /* 0x00005e0006007a0c */ /* 0x000fc60004fc1270 */
[----:B------:R1:W-:Y:S01]  /*676b0*/  @P3 STG.E.U16 [R2.64], R4 ;  /* 0x0000000402003986 */ /* 0x0003e2000c101506 */
[C---:B------:R-:W-:Y:S01]  /*676c0*/  IMAD.WIDE R52, R0.reuse, 0x2, R42 ;  /* 0x0000000200347825 */ /* 0x040fe200078e022a */
[----:B0-----:R-:W-:Y:S02]  /*676d0*/  PRMT R32, R33, 0x7632, R32 ;  /* 0x0000763221207816 */ /* 0x001fe40000000020 */
[----:B------:R-:W4:Y:S01]  /*676e0*/  LDL.LU R33, [R1+0x2bdc] ;  /* 0x002bdc0001217983 */ /* 0x000f220000300800 */
[----:B-1----:R-:W-:Y:S01]  /*676f0*/  PRMT R4, R57, 0x7632, R4 ;  /* 0x0000763239047816 */ /* 0x002fe20000000004 */
[----:B------:R-:W-:Y:S01]  /*67700*/  IMAD.WIDE R2, R0, 0x2, R40 ;  /* 0x0000000200027825 */ /* 0x000fe200078e0228 */
[----:B------:R-:W-:Y:S01]  /*67710*/  PRMT R36, R58, 0x7632, R36 ;  /* 0x000076323a247816 */ /* 0x000fe20000000024 */
[----:B------:R-:W4:Y:S02]  /*67720*/  LDL R25, [R1+0x3b4] ;  /* 0x0003b40001197983 */ /* 0x000f240000100800 */
[----:B------:R-:W-:-:S02]  /*67730*/  IMAD.WIDE R54, R0, 0x2, R44 ;  /* 0x0000000200367825 */ /* 0x000fc400078e022c */
[----:B------:R0:W-:Y:S02]  /*67740*/  @P2 STG.E.U16 [R2.64], R4 ;  /* 0x0000000402002986 */ /* 0x0001e4000c101506 */
[----:B------:R-:W-:Y:S02]  /*67750*/  IMAD.WIDE R56, R0, 0x2, R46 ;  /* 0x0000000200387825 */ /* 0x000fe400078e022e */
[----:B------:R1:W-:Y:S04]  /*67760*/  @P4 STG.E.U16 [R52.64], R28 ;  /* 0x0000001c34004986 */ /* 0x0003e8000c101506 */
[----:B------:R1:W-:Y:S01]  /*67770*/  @P5 STG.E.U16 [R54.64], R32 ;  /* 0x0000002036005986 */ /* 0x0003e2000c101506 */
[----:B0-----:R-:W-:-:S03]  /*67780*/  PRMT R3, R59, 0x7632, R3 ;  /* 0x000076323b037816 */ /* 0x001fc60000000003 */
[----:B------:R-:W-:Y:S01]  /*67790*/  @P6 STG.E.U16 [R56.64], R36 ;  /* 0x0000002438006986 */ /* 0x000fe2000c101506 */
[C---:B-1----:R-:W-:Y:S01]  /*677a0*/  IMAD.WIDE R52, R0.reuse, 0x2, R48 ;  /* 0x0000000200347825 */ /* 0x042fe200078e0230 */
[----:B------:R-:W-:-:S03]  /*677b0*/  IADD3 R2, R0, c[0x0][0x198], RZ ;  /* 0x0000660000027a10 */ /* 0x000fc60007ffe0ff */
[----:B------:R-:W-:Y:S02]  /*677c0*/  IMAD.WIDE R54, R0, 0x2, R50 ;  /* 0x0000000200367825 */ /* 0x000fe400078e0232 */
[----:B------:R-:W4:Y:S01]  /*677d0*/  LDL R0, [R1+0x344] ;  /* 0x0003440001007983 */ /* 0x000f220000100800 */
[----:B---3--:R-:W-:Y:S02]  /*677e0*/  ISETP.LT.AND P3, PT, R34, c[0x0][0x178], !P1 ;  /* 0x00005e0022007a0c */ /* 0x008fe40004f61270 */
[----:B--2---:R-:W-:Y:S02]  /*677f0*/  ISETP.LT.AND P6, PT, R39, c[0x0][0x178], !P0 ;  /* 0x00005e0027007a0c */ /* 0x004fe400047c1270 */
[----:B------:R-:W2:Y:S09]  /*67800*/  LDL.LU R39, [R1+0x2bd8] ;  /* 0x002bd80001277983 */ /* 0x000eb20000300800 */
[----:B------:R0:W-:Y:S04]  /*67810*/  @P3 STG.E.U16 [R52.64], R3 ;  /* 0x0000000334003986 */ /* 0x0001e8000c101506 */
[----:B0-----:R-:W3:Y:S01]  /*67820*/  LDL R53, [R1+0x3f4] ;  /* 0x0003f40001357983 */ /* 0x001ee20000100800 */
[----:B------:R-:W-:-:S02]  /*67830*/  ISETP.LT.AND P4, PT, R35, c[0x0][0x178], !P0 ;  /* 0x00005e0023007a0c */ /* 0x000fc40004781270 */
[----:B----4-:R-:W-:Y:S01]  /*67840*/  ISETP.LT.AND P1, PT, R33, c[0x0][0x178], !P1 ;  /* 0x00005e0021007a0c */ /* 0x010fe20004f21270 */
[----:B------:R-:W-:Y:S01]  /*67850*/  IMAD.WIDE R56, R2, 0x2, R8 ;  /* 0x0000000202387825 */ /* 0x000fe200078e0208 */
[----:B------:R-:W-:Y:S01]  /*67860*/  PRMT R36, R36, 0x7632, R36 ;  /* 0x0000763224247816 */ /* 0x000fe20000000024 */
[----:B------:R-:W4:Y:S04]  /*67870*/  LDL.LU R3, [R1+0x3e4] ;  /* 0x0003e40001037983 */ /* 0x000f280000300800 */
[----:B------:R-:W-:Y:S06]  /*67880*/  STL [R1+0x2bc0], R36 ;  /* 0x002bc02401007387 */ /* 0x000fec0000100800 */
[----:B------:R-:W-:Y:S01]  /*67890*/  @P1 STG.E.U16 [R54.64], R36 ;  /* 0x0000002436001986 */ /* 0x000fe2000c101506 */
[----:B--2---:R-:W-:-:S03]  /*678a0*/  ISETP.LT.AND P1, PT, R39, c[0x0][0x178], !P0 ;  /* 0x00005e0027007a0c */ /* 0x004fc60004721270 */
[----:B---3--:R0:W-:Y:S04]  /*678b0*/  @P4 STG.E.U16 [R56.64], R53 ;  /* 0x0000003538004986 */ /* 0x0081e8000c101506 */
[----:B0-----:R-:W2:Y:S04]  /*678c0*/  LDL R56, [R1+0x3d4] ;  /* 0x0003d40001387983 */ /* 0x001ea80000100800 */
[----:B------:R-:W3:Y:S04]  /*678d0*/  LDL R57, [R1+0x3c4] ;  /* 0x0003c40001397983 */ /* 0x000ee80000100800 */
[----:B------:R0:W-:Y:S04]  /*678e0*/  STL [R1+0x2bcc], R39 ;  /* 0x002bcc2701007387 */ /* 0x0001e80000100800 */
[----:B0-----:R-:W3:Y:S01]  /*678f0*/  LDL R39, [R1+0x2964] ;  /* 0x0029640001277983 */ /* 0x001ee20000100800 */
[----:B------:R-:W-:-:S02]  /*67900*/  ISETP.LT.AND P5, PT, R29, c[0x0][0x178], !P0 ;  /* 0x00005e001d007a0c */ /* 0x000fc400047a1270 */
[----:B------:R-:W-:Y:S01]  /*67910*/  ISETP.LT.AND P2, PT, R38, c[0x0][0x178], !P0 ;  /* 0x00005e0026007a0c */ /* 0x000fe20004741270 */
[C---:B------:R-:W-:Y:S01]  /*67920*/  IMAD.WIDE R58, R2.reuse, 0x2, R10 ;  /* 0x00000002023a7825 */ /* 0x040fe200078e020a */
[----:B------:R-:W-:Y:S01]  /*67930*/  ISETP.LT.AND P3, PT, R37, c[0x0][0x178], !P0 ;  /* 0x00005e0025007a0c */ /* 0x000fe20004761270 */
[----:B------:R-:W3:Y:S02]  /*67940*/  LDL.LU R36, [R1+0x314] ;  /* 0x0003140001247983 */ /* 0x000ee40000300800 */
[----:B------:R-:W-:-:S04]  /*67950*/  IMAD.WIDE R52, R2, 0x2, R12 ;  /* 0x0000000202347825 */ /* 0x000fc800078e020c */
[C---:B------:R-:W-:Y:S01]  /*67960*/  IMAD.WIDE R54, R2.reuse, 0x2, R14 ;  /* 0x0000000202367825 */ /* 0x040fe200078e020e */
[----:B------:R-:W-:Y:S01]  /*67970*/  ISETP.LT.AND P4, PT, R31, c[0x0][0x178], !P0 ;  /* 0x00005e001f007a0c */ /* 0x000fe20004781270 */
[----:B----4-:R-:W-:Y:S04]  /*67980*/  @P5 STG.E.U16 [R58.64], R3 ;  /* 0x000000033a005986 */ /* 0x010fe8000c101506 */
[----:B------:R-:W4:Y:S04]  /*67990*/  LDL.LU R37, [R1+0x2e4] ;  /* 0x0002e40001257983 */ /* 0x000f280000300800 */
[----:B------:R-:W4:Y:S04]  /*679a0*/  LDL.LU R31, [R1+0x2d4] ;  /* 0x0002d400011f7983 */ /* 0x000f280000300800 */
[----:B--2---:R0:W-:Y:S04]  /*679b0*/  @P2 STG.E.U16 [R52.64], R56 ;  /* 0x0000003834002986 */ /* 0x0041e8000c101506 */
[----:B---3--:R-:W-:Y:S01]  /*679c0*/  @P6 STG.E.U16 [R54.64], R57 ;  /* 0x0000003936006986 */ /* 0x008fe2000c101506 */
[----:B0-----:R-:W-:-:S05]  /*679d0*/  IMAD.WIDE R52, R2, 0x2, R16 ;  /* 0x0000000202347825 */ /* 0x001fca00078e0210 */
[----:B------:R0:W-:Y:S01]  /*679e0*/  @P1 STG.E.U16 [R52.64], R25 ;  /* 0x0000001934001986 */ /* 0x0001e2000c101506 */
[----:B------:R-:W-:-:S03]  /*679f0*/  ISETP.LT.AND P6, PT, R39, c[0x0][0x178], !P0 ;  /* 0x00005e0027007a0c */ /* 0x000fc600047c1270 */
[----:B------:R-:W2:Y:S04]  /*67a00*/  LDL.LU R39, [R1+0x2a30] ;  /* 0x002a300001277983 */ /* 0x000ea80000300800 */
[----:B0-----:R-:W3:Y:S04]  /*67a10*/  LDL.LU R25, [R1+0x2bd4] ;  /* 0x002bd40001197983 */ /* 0x001ee80000300800 */
[----:B------:R-:W2:Y:S04]  /*67a20*/  LDL R52, [R1+0x3a4] ;  /* 0x0003a40001347983 */ /* 0x000ea80000100800 */
[----:B------:R-:W3:Y:S01]  /*67a30*/  LDL R53, [R1+0x354] ;  /* 0x0003540001357983 */ /* 0x000ee20000100800 */
[----:B------:R-:W-:Y:S01]  /*67a40*/  ISETP.LT.AND P5, PT, R60, c[0x0][0x178], !P0 ;  /* 0x00005e003c007a0c */ /* 0x000fe200047a1270 */
[----:B------:R-:W-:-:S04]  /*67a50*/  IMAD.WIDE R54, R2, 0x2, R18 ;  /* 0x0000000202367825 */ /* 0x000fc800078e0212 */
[----:B------:R-:W-:-:S04]  /*67a60*/  IMAD.WIDE R56, R2, 0x2, R20 ;  /* 0x0000000202387825 */ /* 0x000fc800078e0214 */
[----:B------:R-:W-:Y:S01]  /*67a70*/  IMAD.WIDE R58, R2, 0x2, R22 ;  /* 0x00000002023a7825 */ /* 0x000fe200078e0216 */
[----:B------:R-:W-:Y:S01]  /*67a80*/  ISETP.LT.AND P1, PT, R5, c[0x0][0x178], !P0 ;  /* 0x00005e0005007a0c */ /* 0x000fe20004721270 */
[----:B--2---:R-:W-:Y:S04]  /*67a90*/  @P3 STG.E.U16 [R54.64], R52 ;  /* 0x0000003436003986 */ /* 0x004fe8000c101506 */
[----:B---3--:R0:W-:Y:S01]  /*67aa0*/  @P4 STG.E.U16 [R56.64], R53 ;  /* 0x0000003538004986 */ /* 0x0081e2000c101506 */
[----:B------:R-:W-:-:S03]  /*67ab0*/  ISETP.LT.AND P4, PT, R30, c[0x0][0x178], !P0 ;  /* 0x00005e001e007a0c */ /* 0x000fc60004781270 */
[----:B------:R1:W-:Y:S01]  /*67ac0*/  @P5 STG.E.U16 [R58.64], R0 ;  /* 0x000000003a005986 */ /* 0x0003e2000c101506 */
[----:B------:R-:W-:-:S03]  /*67ad0*/  ISETP.LT.AND P5, PT, R6, c[0x0][0x178], !P0 ;  /* 0x00005e0006007a0c */ /* 0x000fc600047a1270 */
[----:B0-----:R-:W2:Y:S04]  /*67ae0*/  LDL R57, [R1+0x324] ;  /* 0x0003240001397983 */ /* 0x001ea80000100800 */
[----:B------:R-:W3:Y:S04]  /*67af0*/  LDL.LU R5, [R1+0x2bd0] ;  /* 0x002bd00001057983 */ /* 0x000ee80000300800 */
[----:B-1----:R-:W3:Y:S04]  /*67b00*/  LDL.LU R0, [R1+0x2a34] ;  /* 0x002a340001007983 */ /* 0x002ee80000300800 */
[----:B------:R0:W-:Y:S04]  /*67b10*/  STL [R1+0x2bc4], R30 ;  /* 0x002bc41e01007387 */ /* 0x0001e80000100800 */
[----:B0-----:R-:W3:Y:S04]  /*67b20*/  LDL.LU R30, [R1+0x334] ;  /* 0x00033400011e7983 */ /* 0x001ee80000300800 */
[----:B------:R0:W-:Y:S04]  /*67b30*/  STL [R1+0x2bc8], R6 ;  /* 0x002bc80601007387 */ /* 0x0001e80000100800 */
[----:B0-----:R-:W3:Y:S01]  /*67b40*/  LDL.LU R6, [R1+0x304] ;  /* 0x0003040001067983 */ /* 0x001ee20000300800 */
[----:B------:R-:W-:Y:S01]  /*67b50*/  ISETP.LT.AND P2, PT, R7, c[0x0][0x178], !P0 ;  /* 0x00005e0007007a0c */ /* 0x000fe20004741270 */
[----:B------:R-:W-:Y:S01]  /*67b60*/  IMAD.WIDE R52, R2, 0x2, R24 ;  /* 0x0000000202347825 */ /* 0x000fe200078e0218 */
[----:B------:R-:W-:-:S03]  /*67b70*/  ISETP.LT.AND P3, PT, R61, c[0x0][0x178], !P0 ;  /* 0x00005e003d007a0c */ /* 0x000fc60004761270 */
[----:B------:R-:W-:-:S08]  /*67b80*/  IMAD.WIDE R54, R2, 0x2, R26 ;  /* 0x0000000202367825 */ /* 0x000fd000078e021a */
[----:B--2---:R0:W-:Y:S01]  /*67b90*/  @P2 STG.E.U16 [R52.64], R57 ;  /* 0x0000003934002986 */ /* 0x0041e2000c101506 */
[----:B------:R-:W-:-:S03]  /*67ba0*/  ISETP.GE.AND P2, PT, R39, c[0x0][0x17c], PT ;  /* 0x00005f0027007a0c */ /* 0x000fc60003f46270 */
[----:B------:R-:W2:Y:S04]  /*67bb0*/  LDL R39, [R1+0x2958] ;  /* 0x0029580001277983 */ /* 0x000ea80000100800 */
[----:B------:R1:W-:Y:S01]  /*67bc0*/  STL [R1+0x2bbc], R45 ;  /* 0x002bbc2d01007387 */ /* 0x0003e20000100800 */
[----:B0-----:R-:W-:-:S03]  /*67bd0*/  IMAD.WIDE R56, R2, 0x2, R44 ;  /* 0x0000000202387825 */ /* 0x001fc600078e022c */
[----:B-1----:R-:W2:Y:S01]  /*67be0*/  LDL.LU R45, [R1+0x2f4] ;  /* 0x0002f400012d7983 */ /* 0x002ea20000300800 */
[----:B------:R-:W-:-:S03]  /*67bf0*/  IMAD.WIDE R52, R2, 0x2, R40 ;  /* 0x0000000202347825 */ /* 0x000fc600078e0228 */
[----:B---3--:R0:W-:Y:S04]  /*67c00*/  @P6 STG.E.U16 [R54.64], R6 ;  /* 0x0000000636006986 */ /* 0x0081e8000c101506 */
[----:B------:R-:W-:Y:S01]  /*67c10*/  @P1 STG.E.U16 [R52.64], R30 ;  /* 0x0000001e34001986 */ /* 0x000fe2000c101506 */
[----:B0-----:R-:W-:-:S05]  /*67c20*/  IMAD.WIDE R54, R2, 0x2, R42 ;  /* 0x0000000202367825 */ /* 0x001fca00078e022a */
[----:B------:R0:W-:Y:S04]  /*67c30*/  @P3 STG.E.U16 [R54.64], R36 ;  /* 0x0000002436003986 */ /* 0x0001e8000c101506 */
[----:B0-----:R-:W3:Y:S01]  /*67c40*/  LDL.LU R54, [R1+0x3f4] ;  /* 0x0003f40001367983 */ /* 0x001ee20000300800 */
[----:B------:R-:W-:Y:S01]  /*67c50*/  ISETP.LT.AND P6, PT, R34, c[0x0][0x178], !P0 ;  /* 0x00005e0022007a0c */ /* 0x000fe200047c1270 */
[----:B------:R-:W-:Y:S01]  /*67c60*/  IMAD.WIDE R58, R2, 0x2, R46 ;  /* 0x00000002023a7825 */ /* 0x000fe200078e022e */
[----:B------:R-:W-:Y:S01]  /*67c70*/  ISETP.LT.AND P0, PT, R33, c[0x0][0x178], !P0 ;  /* 0x00005e0021007a0c */ /* 0x000fe20004701270 */
[----:B------:R-:W3:Y:S01]  /*67c80*/  LDL.LU R55, [R1+0x3d4] ;  /* 0x0003d40001377983 */ /* 0x000ee20000300800 */
[----:B------:R-:W-:Y:S01]  /*67c90*/  ISETP.GE.AND P1, PT, R0, c[0x0][0x17c], PT ;  /* 0x00005f0000007a0c */ /* 0x000fe20003f26270 */
[C---:B------:R-:W-:Y:S01]  /*67ca0*/  IMAD.WIDE R52, R2.reuse, 0x2, R48 ;  /* 0x0000000202347825 */ /* 0x040fe200078e0230 */
[----:B------:R-:W-:-:S02]  /*67cb0*/  IADD3 R0, R2, c[0x0][0x198], RZ ;  /* 0x0000660002007a10 */ /* 0x000fc40007ffe0ff */
[----:B------:R-:W-:Y:S01]  /*67cc0*/  PRMT R4, R3, 0x7632, R4 ;  /* 0x0000763203047816 */ /* 0x000fe20000000004 */
[----:B------:R-:W-:Y:S01]  /*67cd0*/  IMAD.WIDE R2, R2, 0x2, R50 ;  /* 0x0000000202027825 */ /* 0x000fe200078e0232 */
[----:B--2---:R-:W-:Y:S04]  /*67ce0*/  @P4 STG.E.U16 [R56.64], R45 ;  /* 0x0000002d38004986 */ /* 0x004fe8000c101506 */
[----:B----4-:R0:W-:Y:S01]  /*67cf0*/  @P5 STG.E.U16 [R58.64], R37 ;  /* 0x000000253a005986 */ /* 0x0101e2000c101506 */
[----:B------:R-:W-:-:S03]  /*67d00*/  ISETP.LT.AND P5, PT, R35, c[0x0][0x178], !P2 ;  /* 0x00005e0023007a0c */ /* 0x000fc600057a1270 */
[----:B------:R1:W-:Y:S04]  /*67d10*/  @P6 STG.E.U16 [R52.64], R31 ;  /* 0x0000001f34006986 */ /* 0x0003e8000c101506 */
[----:B------:R2:W-:Y:S04]  /*67d20*/  @P0 STG.E.U16 [R2.64], R5 ;  /* 0x0000000502000986 */ /* 0x0005e8000c101506 */
[----:B0-----:R-:W4:Y:S01]  /*67d30*/  LDL R59, [R1+0x2820] ;  /* 0x00282000013b7983 */ /* 0x001f220000100800 */
[----:B-1----:R-:W-:-:S03]  /*67d40*/  IMAD.WIDE R52, R0, 0x2, R8 ;  /* 0x0000000200347825 */ /* 0x002fc600078e0208 */
[----:B------:R-:W4:Y:S04]  /*67d50*/  LDL R58, [R1+0x2968] ;  /* 0x00296800013a7983 */ /* 0x000f280000100800 */
[----:B--2---:R-:W2:Y:S04]  /*67d60*/  LDL.LU R2, [R1+0x3b4] ;  /* 0x0003b40001027983 */ /* 0x004ea80000300800 */
[----:B------:R-:W2:Y:S01]  /*67d70*/  LDL.LU R3, [R1+0x3a4] ;  /* 0x0003a40001037983 */ /* 0x000ea20000300800 */
[----:B---3--:R-:W-:-:S05]  /*67d80*/  PRMT R28, R54, 0x7632, R28 ;  /* 0x00007632361c7816 */ /* 0x008fca000000001c */
[----:B------:R0:W-:Y:S04]  /*67d90*/  @P5 STG.E.U16 [R52.64], R28 ;  /* 0x0000001c34005986 */ /* 0x0001e8000c101506 */
[----:B0-----:R-:W3:Y:S04]  /*67da0*/  LDL R52, [R1+0x2950] ;  /* 0x0029500001347983 */ /* 0x001ee80000100800 */
[----:B------:R-:W2:Y:S01]  /*67db0*/  LDL.LU R53, [R1+0x3c4] ;  /* 0x0003c40001357983 */ /* 0x000ea20000300800 */
[----:B------:R-:W-:Y:S02]  /*67dc0*/  ISETP.LT.AND P3, PT, R29, c[0x0][0x178], !P2 ;  /* 0x00005e001d007a0c */ /* 0x000fe40005761270 */
[----:B------:R-:W-:-:S02]  /*67dd0*/  ISETP.LT.AND P4, PT, R38, c[0x0][0x178], !P2 ;  /* 0x00005e0026007a0c */ /* 0x000fc40005781270 */
[----:B------:R-:W-:Y:S02]  /*67de0*/  ISETP.LT.AND P0, PT, R39, c[0x0][0x178], !P2 ;  /* 0x00005e0027007a0c */ /* 0x000fe40005701270 */
[----:B------:R-:W-:Y:S01]  /*67df0*/  PRMT R32, R55, 0x7632, R32 ;  /* 0x0000763237207816 */ /* 0x000fe20000000020 */
[C---:B------:R-:W-:Y:S01]  /*67e00*/  IMAD.WIDE R54, R0.reuse, 0x2, R10 ;  /* 0x0000000200367825 */ /* 0x040fe200078e020a */
[----:B------:R-:W3:Y:S03]  /*67e10*/  LDL.LU R39, [R1+0x2bcc] ;  /* 0x002bcc0001277983 */ /* 0x000ee60000300800 */
[C---:B------:R-:W-:Y:S02]  /*67e20*/  IMAD.WIDE R56, R0.reuse, 0x2, R12 ;  /* 0x0000000200387825 */ /* 0x040fe400078e020c */
[----:B------:R0:W-:Y:S04]  /*67e30*/  @P3 STG.E.U16 [R54.64], R4 ;  /* 0x0000000436003986 */ /* 0x0001e8000c101506 */
[----:B------:R1:W-:Y:S01]  /*67e40*/  @P4 STG.E.U16 [R56.64], R32 ;  /* 0x0000002038004986 */ /* 0x0003e2000c101506 */
[----:B0-----:R-:W-:-:S03]  /*67e50*/  IMAD.WIDE R54, R0, 0x2, R14 ;  /* 0x0000000200367825 */ /* 0x001fc600078e020e */
[----:B-1----:R-:W4:Y:S04]  /*67e60*/  LDL R56, [R1+0x2964] ;  /* 0x0029640001387983 */ /* 0x002f280000100800 */
[----:B------:R-:W4:Y:S01]  /*67e70*/  LDL.LU R57, [R1+0x324] ;  /* 0x0003240001397983 */ /* 0x000f220000300800 */
[----:B--2---:R-:W-:-:S05]  /*67e80*/  PRMT R28, R53, 0x7632, R28 ;  /* 0x00007632351c7816 */ /* 0x004fca000000001c */
[----:B------:R0:W-:Y:S04]  /*67e90*/  @P0 STG.E.U16 [R54.64], R28 ;  /* 0x0000001c36000986 */ /* 0x0001e8000c101506 */
[----:B0-----:R-:W2:Y:S04]  /*67ea0*/  LDL.LU R55, [R1+0x354] ;  /* 0x0003540001377983 */ /* 0x001ea80000300800 */
[----:B------:R0:W-:Y:S01]  /*67eb0*/  STL [R1+0x2bb8], R21 ;  /* 0x002bb81501007387 */ /* 0x0001e20000100800 */
[----:B---3--:R-:W-:Y:S02]  /*67ec0*/  ISETP.LT.AND P4, PT, R39, c[0x0][0x178], !P2 ;  /* 0x00005e0027007a0c */ /* 0x008fe40005781270 */
[----:B------:R-:W-:-:S02]  /*67ed0*/  ISETP.LT.AND P5, PT, R52, c[0x0][0x178], !P2 ;  /* 0x00005e0034007a0c */ /* 0x000fc400057a1270 */
[----:B--2---:R-:W-:Y:S01]  /*67ee0*/  PRMT R28, R55, 0x7632, R28 ;  /* 0x00007632371c7816 */ /* 0x004fe2000000001c */
[C---:B------:R-:W-:Y:S02]  /*67ef0*/  IMAD.WIDE R54, R0.reuse, 0x2, R20 ;  /* 0x0000000200367825 */ /* 0x040fe400078e0214 */
[----:B0-----:R-:W2:Y:S01]  /*67f00*/  LDL.LU R21, [R1+0x344] ;  /* 0x0003440001157983 */ /* 0x001ea20000300800 */
[----:B----4-:R-:W-:Y:S01]  /*67f10*/  ISETP.LT.AND P6, PT, R59, c[0x0][0x178], !P2 ;  /* 0x00005e003b007a0c */ /* 0x010fe200057c1270 */
[----:B------:R-:W-:Y:S01]  /*67f20*/  IMAD.WIDE R52, R0, 0x2, R16 ;  /* 0x0000000200347825 */ /* 0x000fe200078e0210 */
[----:B------:R-:W-:Y:S02]  /*67f30*/  ISETP.LT.AND P3, PT, R60, c[0x0][0x178], !P2 ;  /* 0x00005e003c007a0c */ /* 0x000fe40005761270 */
[----:B------:R-:W-:Y:S02]  /*67f40*/  PRMT R4, R2, 0x7632, R4 ;  /* 0x0000763202047816 */ /* 0x000fe40000000004 */
[----:B------:R-:W-:Y:S01]  /*67f50*/  PRMT R5, R3, 0x7632, R5 ;  /* 0x0000763203057816 */ /* 0x000fe20000000005 */
[----:B------:R-:W-:Y:S01]  /*67f60*/  IMAD.WIDE R2, R0, 0x2, R18 ;  /* 0x0000000200027825 */ /* 0x000fe200078e0212 */
[----:B------:R-:W-:Y:S01]  /*67f70*/  ISETP.LT.AND P0, PT, R7, c[0x0][0x178], !P2 ;  /* 0x00005e0007007a0c */ /* 0x000fe20005701270 */
[----:B------:R-:W-:Y:S01]  /*67f80*/  @P4 STG.E.U16 [R52.64], R4 ;  /* 0x0000000434004986 */ /* 0x000fe2000c101506 */
[----:B------:R-:W-:-:S03]  /*67f90*/  ISETP.LT.AND P4, PT, R56, c[0x0][0x178], !P2 ;  /* 0x00005e0038007a0c */ /* 0x000fc60005781270 */
[----:B------:R0:W-:Y:S01]  /*67fa0*/  @P5 STG.E.U16 [R2.64], R5 ;  /* 0x0000000502005986 */ /* 0x0001e2000c101506 */
[----:B------:R-:W-:-:S03]  /*67fb0*/  PRMT R32, R30, 0x7632, R32 ;  /* 0x000076321e207816 */ /* 0x000fc60000000020 */
[----:B------:R1:W-:Y:S01]  /*67fc0*/  @P6 STG.E.U16 [R54.64], R28 ;  /* 0x0000001c36006986 */ /* 0x0003e2000c101506 */
[----:B0-----:R-:W-:Y:S01]  /*67fd0*/  IMAD.WIDE R2, R0, 0x2, R22 ;  /* 0x0000000200027825 */ /* 0x001fe200078e0216 */
[----:B------:R-:W-:Y:S02]  /*67fe0*/  PRMT R5, R57, 0x7632, R5 ;  /* 0x0000763239057816 */ /* 0x000fe40000000005 */
[----:B-1----:R-:W-:Y:S02]  /*67ff0*/  PRMT R28, R6, 0x7632, R28 ;  /* 0x00007632061c7816 */ /* 0x002fe4000000001c */
[----:B------:R-:W3:Y:S01]  /*68000*/  LDL.LU R6, [R1+0x2bc8] ;  /* 0x002bc80001067983 */ /* 0x000ee20000300800 */
[----:B------:R-:W-:-:S03]  /*68010*/  IMAD.WIDE R52, R0, 0x2, R26 ;  /* 0x0000000200347825 */ /* 0x000fc600078e021a */
[----:B------:R-:W4:Y:S01]  /*68020*/  LDL.LU R30, [R1+0x2bc4] ;  /* 0x002bc400011e7983 */ /* 0x000f220000300800 */
[----:B--2---:R-:W-:-:S05]  /*68030*/  PRMT R4, R21, 0x7632, R4 ;  /* 0x0000763215047816 */ /* 0x004fca0000000004 */
[----:B------:R0:W-:Y:S02]  /*68040*/  @P3 STG.E.U16 [R2.64], R4 ;  /* 0x0000000402003986 */ /* 0x0001e4000c101506 */
[----:B0-----:R-:W-:Y:S01]  /*68050*/  IMAD.WIDE R2, R0, 0x2, R24 ;  /* 0x0000000200027825 */ /* 0x001fe200078e0218 */
[----:B------:R-:W-:Y:S02]  /*68060*/  PRMT R4, R36, 0x7632, R4 ;  /* 0x0000763224047816 */ /* 0x000fe40000000004 */
[----:B------:R-:W2:Y:S04]  /*68070*/  LDL.LU R36, [R1+0x2bc0] ;  /* 0x002bc00001247983 */ /* 0x000ea80000300800 */
[----:B------:R-:W-:Y:S04]  /*68080*/  @P0 STG.E.U16 [R2.64], R5 ;  /* 0x0000000502000986 */ /* 0x000fe8000c101506 */
[----:B------:R0:W-:Y:S02]  /*68090*/  @P4 STG.E.U16 [R52.64], R28 ;  /* 0x0000001c34004986 */ /* 0x0001e4000c101506 */
[----:B0-----:R-:W-:-:S02]  /*680a0*/  PRMT R28, R45, 0x7632, R28 ;  /* 0x000076322d1c7816 */ /* 0x001fc4000000001c */
[----:B------:R-:W3:Y:S01]  /*680b0*/  LDL.LU R45, [R1+0x2bbc] ;  /* 0x002bbc00012d7983 */ /* 0x000ee20000300800 */
[----:B------:R-:W-:Y:S02]  /*680c0*/  ISETP.LT.AND P5, PT, R58, c[0x0][0x178], !P2 ;  /* 0x00005e003a007a0c */ /* 0x000fe400057a1270 */
[----:B------:R-:W-:Y:S02]  /*680d0*/  ISETP.LT.AND P3, PT, R61, c[0x0][0x178], !P2 ;  /* 0x00005e003d007a0c */ /* 0x000fe40005761270 */
[----:B----4-:R-:W-:Y:S01]  /*680e0*/  ISETP.LT.AND P0, PT, R30, c[0x0][0x178], !P2 ;  /* 0x00005e001e007a0c */ /* 0x010fe20005701270 */
[----:B------:R-:W-:-:S04]  /*680f0*/  IMAD.WIDE R54, R0, 0x2, R40 ;  /* 0x0000000200367825 */ /* 0x000fc800078e0228 */
[----:B------:R-:W-:Y:S01]  /*68100*/  IMAD.WIDE R56, R0, 0x2, R42 ;  /* 0x0000000200387825 */ /* 0x000fe200078e022a */
[----:B------:R-:W-:-:S03]  /*68110*/  ISETP.LT.AND P6, PT, R34, c[0x0][0x178], !P2 ;  /* 0x00005e0022007a0c */ /* 0x000fc600057c1270 */
[----:B------:R0:W-:Y:S01]  /*68120*/  @P5 STG.E.U16 [R54.64], R32 ;  /* 0x0000002036005986 */ /* 0x0001e2000c101506 */
[----:B------:R-:W-:-:S03]  /*68130*/  ISETP.LT.AND P5, PT, R29, c[0x0][0x178], !P1 ;  /* 0x00005e001d007a0c */ /* 0x000fc60004fa1270 */
[----:B------:R1:W-:Y:S01]  /*68140*/  @P3 STG.E.U16 [R56.64], R4 ;  /* 0x0000000438003986 */ /* 0x0003e2000c101506 */
[----:B0-----:R-:W-:-:S03]  /*68150*/  PRMT R32, R37, 0x7632, R32 ;  /* 0x0000763225207816 */ /* 0x001fc60000000020 */
[----:B-1----:R-:W4:Y:S04]  /*68160*/  LDL R57, [R1+0x2964] ;  /* 0x0029640001397983 */ /* 0x002f280000100800 */
[----:B------:R0:W-:Y:S04]  /*68170*/  STL [R1+0x2bb4], R34 ;  /* 0x002bb42201007387 */ /* 0x0001e80000100800 */
[----:B------:R-:W4:Y:S04]  /*68180*/  LDL R21, [R1+0x564] ;  /* 0x0005640001157983 */ /* 0x000f280000100800 */
[----:B------:R-:W4:Y:S04]  /*68190*/  LDL R29, [R1+0x514] ;  /* 0x00051400011d7983 */ /* 0x000f280000100800 */
[----:B0-----:R-:W4:Y:S04]  /*681a0*/  LDL R34, [R1+0x4f4] ;  /* 0x0004f40001227983 */ /* 0x001f280000100800 */
[----:B------:R-:W4:Y:S01]  /*681b0*/  LDL.LU R37, [R1+0x404] ;  /* 0x0004040001257983 */ /* 0x000f220000300800 */
[----:B--2---:R-:W-:-:S03]  /*681c0*/  PRMT R36, R31, 0x7632, R36 ;  /* 0x000076321f247816 */ /* 0x004fc60000000024 */
[----:B------:R-:W2:Y:S01]  /*681d0*/  LDL.LU R31, [R1+0x454] ;  /* 0x00045400011f7983 */ /* 0x000ea20000300800 */
[----:B---3--:R-:W-:-:S05]  /*681e0*/  IMAD.WIDE R54, R0, 0x2, R44 ;  /* 0x0000000200367825 */ /* 0x008fca00078e022c */
[----:B------:R0:W-:Y:S04]  /*681f0*/  @P0 STG.E.U16 [R54.64], R28 ;  /* 0x0000001c36000986 */ /* 0x0001e8000c101506 */
[----:B0-----:R-:W3:Y:S04]  /*68200*/  LDL R54, [R1+0x5a4] ;  /* 0x0005a40001367983 */ /* 0x001ee80000100800 */
[----:B------:R-:W2:Y:S01]  /*68210*/  LDL R55, [R1+0x594] ;  /* 0x0005940001377983 */ /* 0x000ea20000100800 */
[----:B------:R-:W-:Y:S02]  /*68220*/  ISETP.LT.AND P4, PT, R6, c[0x0][0x178], !P2 ;  /* 0x00005e0006007a0c */ /* 0x000fe40005781270 */
[----:B------:R-:W-:-:S02]  /*68230*/  ISETP.LT.AND P2, PT, R33, c[0x0][0x178], !P2 ;  /* 0x00005e0021007a0c */ /* 0x000fc40005741270 */
[----:B------:R-:W-:Y:S01]  /*68240*/  ISETP.LT.AND P3, PT, R35, c[0x0][0x178], !P1 ;  /* 0x00005e0023007a0c */ /* 0x000fe20004f61270 */
[----:B------:R-:W-:Y:S01]  /*68250*/  IMAD.WIDE R2, R0, 0x2, R46 ;  /* 0x0000000200027825 */ /* 0x000fe200078e022e */
[----:B------:R-:W-:-:S03]  /*68260*/  PRMT R56, R5, 0x7632, R56 ;  /* 0x0000763205387816 */ /* 0x000fc60000000038 */
[----:B------:R-:W-:-:S04]  /*68270*/  IMAD.WIDE R4, R0, 0x2, R48 ;  /* 0x0000000200047825 */ /* 0x000fc800078e0230 */
[C---:B------:R-:W-:Y:S01]  /*68280*/  IMAD.WIDE R52, R0.reuse, 0x2, R50 ;  /* 0x0000000200347825 */ /* 0x040fe200078e0232 */
[----:B------:R-:W-:Y:S01]  /*68290*/  IADD3 R0, R0, c[0x0][0x198], RZ ;  /* 0x0000660000007a10 */ /* 0x000fe20007ffe0ff */
[----:B------:R0:W-:Y:S01]  /*682a0*/  STL [R1+0x2bac], R28 ;  /* 0x002bac1c01007387 */ /* 0x0001e20000100800 */
[----:B------:R-:W-:-:S03]  /*682b0*/  ISETP.LT.AND P0, PT, R38, c[0x0][0x178], !P1 ;  /* 0x00005e0026007a0c */ /* 0x000fc60004f01270 */
[----:B------:R1:W-:Y:S04]  /*682c0*/  @P4 STG.E.U16 [R2.64], R32 ;  /* 0x0000002002004986 */ /* 0x0003e8000c101506 */
[----:B0-----:R-:W4:Y:S01]  /*682d0*/  LDL R28, [R1+0x2958] ;  /* 0x00295800011c7983 */ /* 0x001f220000100800 */
[----:B-1----:R-:W-:-:S03]  /*682e0*/  IMAD.WIDE R2, R0, 0x2, R8 ;  /* 0x0000000200027825 */ /* 0x002fc600078e0208 */
[----:B------:R0:W-:Y:S04]  /*682f0*/  @P6 STG.E.U16 [R4.64], R36 ;  /* 0x0000002404006986 */ /* 0x0001e8000c101506 */
[----:B------:R1:W-:Y:S04]  /*68300*/  STL [R1+0x2b98], R32 ;  /* 0x002b982001007387 */ /* 0x0003e80000100800 */
[----:B------:R-:W-:Y:S01]  /*68310*/  @P2 STG.E.U16 [R52.64], R56 ;  /* 0x0000003834002986 */ /* 0x000fe2000c101506 */
[----:B0-----:R-:W-:-:S03]  /*68320*/  IMAD.WIDE R4, R0, 0x2, R10 ;  /* 0x0000000200047825 */ /* 0x001fc600078e020a */
[----:B-1----:R-:W4:Y:S04]  /*68330*/  LDL.LU R32, [R1+0x474] ;  /* 0x0004740001207983 */ /* 0x002f280000300800 */
[----:B------:R0:W-:Y:S04]  /*68340*/  STL [R1+0x2b8c], R36 ;  /* 0x002b8c2401007387 */ /* 0x0001e80000100800 */
[----:B0-----:R-:W4:Y:S04]  /*68350*/  LDL.LU R36, [R1+0x464] ;  /* 0x0004640001247983 */ /* 0x001f280000300800 */
[----:B------:R-:W4:Y:S04]  /*68360*/  LDL R53, [R1+0x2950] ;  /* 0x0029500001357983 */ /* 0x000f280000100800 */
[----:B------:R-:W4:Y:S04]  /*68370*/  LDL R56, [R1+0x2960] ;  /* 0x0029600001387983 */ /* 0x000f280000100800 */
[----:B---3--:R0:W-:Y:S04]  /*68380*/  @P3 STG.E.U16 [R2.64], R54 ;  /* 0x0000003602003986 */ /* 0x0081e8000c101506 */
[----:B--2---:R-:W-:Y:S01]  /*68390*/  @P5 STG.E.U16 [R4.64], R55 ;  /* 0x0000003704005986 */ /* 0x004fe2000c101506 */
[----:B0-----:R-:W-:-:S05]  /*683a0*/  IMAD.WIDE R2, R0, 0x2, R12 ;  /* 0x0000000200027825 */ /* 0x001fca00078e020c */
[----:B----4-:R0:W-:Y:S04]  /*683b0*/  @P0 STG.E.U16 [R2.64], R21 ;  /* 0x0000001502000986 */ /* 0x0101e8000c101506 */
[----:B0-----:R-:W2:Y:S04]  /*683c0*/  LDL.LU R21, [R1+0x2bb8] ;  /* 0x002bb80001157983 */ /* 0x001ea80000300800 */
[----:B------:R-:W3:Y:S04]  /*683d0*/  LDL R2, [R1+0x554] ;  /* 0x0005540001027983 */ /* 0x000ee80000100800 */
[----:B------:R-:W4:Y:S01]  /*683e0*/  LDL R3, [R1+0x524] ;  /* 0x0005240001037983 */ /* 0x000f220000100800 */
[----:B------:R-:W-:-:S02]  /*683f0*/  ISETP.LT.AND P2, PT, R28, c[0x0][0x178], !P1 ;  /* 0x00005e001c007a0c */ /* 0x000fc40004f41270 */
[----:B------:R-:W-:Y:S01]  /*68400*/  ISETP.LT.AND P4, PT, R39, c[0x0][0x178], !P1 ;  /* 0x00005e0027007a0c */ /* 0x000fe20004f81270 */
[----:B------:R-:W-:-:S04]  /*68410*/  IMAD.WIDE R4, R0, 0x2, R14 ;  /* 0x0000000200047825 */ /* 0x000fc800078e020e */
[----:B------:R-:W-:Y:S01]  /*68420*/  IMAD.WIDE R54, R0, 0x2, R18 ;  /* 0x0000000200367825 */ /* 0x000fe200078e0212 */
[----:B------:R-:W-:-:S03]  /*68430*/  ISETP.LT.AND P6, PT, R53, c[0x0][0x178], !P1 ;  /* 0x00005e0035007a0c */ /* 0x000fc60004fc1270 */
[----:B------:R-:W-:Y:S02]  /*68440*/  IMAD.WIDE R52, R0, 0x2, R16 ;  /* 0x0000000200347825 */ /* 0x000fe400078e0210 */
[----:B---3--:R-:W-:Y:S04]  /*68450*/  @P2 STG.E.U16 [R4.64], R2 ;  /* 0x0000000204002986 */ /* 0x008fe8000c101506 */
[----:B----4-:R0:W-:Y:S04]  /*68460*/  @P4 STG.E.U16 [R52.64], R3 ;  /* 0x0000000334004986 */ /* 0x0101e8000c101506 */
[----:B0-----:R-:W3:Y:S04]  /*68470*/  LDL R52, [R1+0x504] ;  /* 0x0005040001347983 */ /* 0x001ee80000100800 */
[----:B------:R-:W4:Y:S04]  /*68480*/  LDL R53, [R1+0x4d4] ;  /* 0x0004d40001357983 */ /* 0x000f280000100800 */
[----:B------:R0:W-:Y:S04]  /*68490*/  @P6 STG.E.U16 [R54.64], R29 ;  /* 0x0000001d36006986 */ /* 0x0001e8000c101506 */
[----:B0-----:R-:W4:Y:S01]  /*684a0*/  LDL.LU R29, [R1+0x2a38] ;  /* 0x002a3800011d7983 */ /* 0x001f220000300800 */
[----:B------:R-:W-:-:S02]  /*684b0*/  ISETP.LT.AND P3, PT, R59, c[0x0][0x178], !P1 ;  /* 0x00005e003b007a0c */ /* 0x000fc40004f61270 */
[----:B------:R-:W-:Y:S02]  /*684c0*/  ISETP.LT.AND P5, PT, R60, c[0x0][0x178], !P1 ;  /* 0x00005e003c007a0c */ /* 0x000fe40004fa1270 */
[----:B------:R-:W-:Y:S01]  /*684d0*/  ISETP.LT.AND P0, PT, R7, c[0x0][0x178], !P1 ;  /* 0x00005e0007007a0c */ /* 0x000fe20004f01270 */
[----:B--2---:R-:W-:-:S04]  /*684e0*/  IMAD.WIDE R2, R0, 0x2, R20 ;  /* 0x0000000200027825 */ /* 0x004fc800078e0214 */
[----:B------:R-:W-:Y:S01]  /*684f0*/  IMAD.WIDE R4, R0, 0x2, R22 ;  /* 0x0000000200047825 */ /* 0x000fe200078e0216 */
[----:B------:R0:W-:Y:S04]  /*68500*/  STL [R1+0x2ba8], R6 ;  /* 0x002ba80601007387 */ /* 0x0001e80000100800 */
[----:B---3--:R1:W-:Y:S04]  /*68510*/  @P3 STG.E.U16 [R2.64], R52 ;  /* 0x0000003402003986 */ /* 0x0083e8000c101506 */
[----:B----4-:R-:W-:Y:S01]  /*68520*/  @P5 STG.E.U16 [R4.64], R53 ;  /* 0x0000003504005986 */ /* 0x010fe2000c101506 */
[----:B------:R-:W-:-:S03]  /*68530*/  ISETP.LT.AND P5, PT, R6, c[0x0][0x178], !P1 ;  /* 0x00005e0006007a0c */ /* 0x000fc60004fa1270 */
[----:B0-----:R-:W2:Y:S01]  /*68540*/  LDL.LU R6, [R1+0x4c4] ;  /* 0x0004c40001067983 */ /* 0x001ea20000300800 */
[----:B-1----:R-:W-:-:S05]  /*68550*/  IMAD.WIDE R2, R0, 0x2, R24 ;  /* 0x0000000200027825 */ /* 0x002fca00078e0218 */
[----:B------:R0:W-:Y:S04]  /*68560*/  @P0 STG.E.U16 [R2.64], R34 ;  /* 0x0000002202000986 */ /* 0x0001e8000c101506 */
[----:B0-----:R-:W3:Y:S04]  /*68570*/  LDL.LU R34, [R1+0x2bb4] ;  /* 0x002bb40001227983 */ /* 0x001ee80000300800 */
[----:B------:R-:W4:Y:S01]  /*68580*/  LDL R3, [R1+0x4e4] ;  /* 0x0004e40001037983 */ /* 0x000f220000100800 */
[----:B------:R-:W-:-:S03]  /*68590*/  ISETP.GE.AND P0, PT, R29, c[0x0][0x17c], PT ;  /* 0x00005f001d007a0c */ /* 0x000fc60003f06270 */
[----:B------:R-:W3:Y:S01]  /*685a0*/  LDL.LU R29, [R1+0x2a3c] ;  /* 0x002a3c00011d7983 */ /* 0x000ee20000300800 */
[----:B------:R-:W-:Y:S02]  /*685b0*/  ISETP.LT.AND P2, PT, R57, c[0x0][0x178], !P1 ;  /* 0x00005e0039007a0c */ /* 0x000fe40004f41270 */
[----:B------:R-:W-:Y:S01]  /*685c0*/  ISETP.LT.AND P4, PT, R58, c[0x0][0x178], !P1 ;  /* 0x00005e003a007a0c */ /* 0x000fe20004f81270 */
[----:B------:R-:W-:Y:S01]  /*685d0*/  IMAD.WIDE R4, R0, 0x2, R26 ;  /* 0x0000000200047825 */ /* 0x000fe200078e021a */
[----:B------:R-:W-:Y:S02]  /*685e0*/  ISETP.LT.AND P6, PT, R61, c[0x0][0x178], !P1 ;  /* 0x00005e003d007a0c */ /* 0x000fe40004fc1270 */
[----:B------:R-:W-:Y:S01]  /*685f0*/  ISETP.LT.AND P3, PT, R30, c[0x0][0x178], !P1 ;  /* 0x00005e001e007a0c */ /* 0x000fe20004f61270 */
[----:B------:R-:W-:-:S04]  /*68600*/  IMAD.WIDE R52, R0, 0x2, R40 ;  /* 0x0000000200347825 */ /* 0x000fc800078e0228 */
[C---:B------:R-:W-:Y:S02]  /*68610*/  IMAD.WIDE R54, R0.reuse, 0x2, R42 ;  /* 0x0000000200367825 */ /* 0x040fe400078e022a */
[----:B--2---:R0:W-:Y:S01]  /*68620*/  @P2 STG.E.U16 [R4.64], R6 ;  /* 0x0000000604002986 */ /* 0x0041e2000c101506 */
[----:B------:R-:W-:Y:S01]  /*68630*/  ISETP.LT.AND P2, PT, R33, c[0x0][0x178], !P1 ;  /* 0x00005e0021007a0c */ /* 0x000fe20004f41270 */
[----:B0-----:R-:W-:Y:S02]  /*68640*/  IMAD.WIDE R4, R0, 0x2, R46 ;  /* 0x0000000200047825 */ /* 0x001fe400078e022e */
[----:B----4-:R0:W-:Y:S01]  /*68650*/  @P4 STG.E.U16 [R52.64], R3 ;  /* 0x0000000334004986 */ /* 0x0101e2000c101506 */
[----:B---3--:R-:W-:-:S03]  /*68660*/  ISETP.LT.AND P4, PT, R34, c[0x0][0x178], !P1 ;  /* 0x00005e0022007a0c */ /* 0x008fc60004f81270 */
[----:B------:R-:W-:Y:S01]  /*68670*/  @P6 STG.E.U16 [R54.64], R32 ;  /* 0x0000002036006986 */ /* 0x000fe2000c101506 */
[----:B0-----:R-:W-:-:S03]  /*68680*/  IMAD.WIDE R2, R0, 0x2, R44 ;  /* 0x0000000200027825 */ /* 0x001fc600078e022c */
[----:B------:R-:W2:Y:S04]  /*68690*/  LDL.LU R53, [R1+0x5a4] ;  /* 0x0005a40001357983 */ /* 0x000ea80000300800 */
[----:B------:R-:W-:Y:S04]  /*686a0*/  @P3 STG.E.U16 [R2.64], R36 ;  /* 0x0000002402003986 */ /* 0x000fe8000c101506 */
[----:B------:R0:W-:Y:S01]  /*686b0*/  @P5 STG.E.U16 [R4.64], R37 ;  /* 0x0000002504005986 */ /* 0x0001e2000c101506 */
[----:B------:R-:W-:-:S03]  /*686c0*/  ISETP.GE.AND P1, PT, R29, c[0x0][0x17c], PT ;  /* 0x00005f001d007a0c */ /* 0x000fc60003f26270 */
[----:B------:R-:W3:Y:S01]  /*686d0*/  LDL.LU R29, [R1+0x2bb0] ;  /* 0x002bb000011d7983 */ /* 0x000ee20000300800 */
[----:B0-----:R-:W-:-:S05]  /*686e0*/  IMAD.WIDE R4, R0, 0x2, R48 ;  /* 0x0000000200047825 */ /* 0x001fca00078e0230 */
[----:B------:R0:W-:Y:S04]  /*686f0*/  @P4 STG.E.U16 [R4.64], R31 ;  /* 0x0000001f04004986 */ /* 0x0001e8000c101506 */
[----:B0-----:R-:W4:Y:S01]  /*68700*/  LDL.LU R5, [R1+0x594] ;  /* 0x0005940001057983 */ /* 0x001f220000300800 */
[----:B------:R-:W-:Y:S02]  /*68710*/  ISETP.LT.AND P6, PT, R35, c[0x0][0x178], !P0 ;  /* 0x00005e0023007a0c */ /* 0x000fe400047c1270 */
[----:B------:R-:W-:Y:S02]  /*68720*/  IADD3 R2, R0, c[0x0][0x198], RZ ;  /* 0x0000660000027a10 */ /* 0x000fe40007ffe0ff */
[----:B------:R-:W-:-:S03]  /*68730*/  ISETP.LT.AND P3, PT, R56, c[0x0][0x178], !P0 ;  /* 0x00005e0038007a0c */ /* 0x000fc60004761270 */
[----:B------:R-:W-:Y:S01]  /*68740*/  IMAD.WIDE R54, R2, 0x2, R8 ;  /* 0x0000000202367825 */ /* 0x000fe200078e0208 */
[----:B------:R-:W-:Y:S02]  /*68750*/  ISETP.LT.AND P4, PT, R28, c[0x0][0x178], !P0 ;  /* 0x00005e001c007a0c */ /* 0x000fe40004781270 */
[----:B--2---:R-:W-:Y:S01]  /*68760*/  PRMT R3, R53, 0x7632, R3 ;  /* 0x0000763235037816 */ /* 0x004fe20000000003 */
[----:B------:R-:W-:-:S05]  /*68770*/  IMAD.WIDE R52, R0, 0x2, R50 ;  /* 0x0000000200347825 */ /* 0x000fca00078e0232 */
[----:B---3--:R0:W-:Y:S04]  /*68780*/  @P2 STG.E.U16 [R52.64], R29 ;  /* 0x0000001d34002986 */ /* 0x0081e8000c101506 */
[----:B------:R1:W-:Y:S04]  /*68790*/  @P6 STG.E.U16 [R54.64], R3 ;  /* 0x0000000336006986 */ /* 0x0003e8000c101506 */
[----:B0-----:R-:W2:Y:S04]  /*687a0*/  LDL.LU R53, [R1+0x564] ;  /* 0x0005640001357983 */ /* 0x001ea80000300800 */
[----:B-1----:R-:W3:Y:S04]  /*687b0*/  LDL.LU R54, [R1+0x524] ;  /* 0x0005240001367983 */ /* 0x002ee80000300800 */
[----:B------:R-:W3:Y:S04]  /*687c0*/  LDL.LU R55, [R1+0x514] ;  /* 0x0005140001377983 */ /* 0x000ee80000300800 */
[----:B------:R-:W3:Y:S01]  /*687d0*/  LDL.LU R28, [R1+0x2bac] ;  /* 0x002bac00011c7983 */ /* 0x000ee20000300800 */
[----:B----4-:R-:W-:Y:S01]  /*687e0*/  PRMT R0, R5, 0x7632, R0 ;  /* 0x0000763205007816 */ /* 0x010fe20000000000 */
[----:B------:R-:W-:-:S05]  /*687f0*/  IMAD.WIDE R4, R2, 0x2, R10 ;  /* 0x0000000202047825 */ /* 0x000fca00078e020a */
[----:B------:R0:W-:Y:S04]  /*68800*/  @P3 STG.E.U16 [R4.64], R0 ;  /* 0x0000000004003986 */ /* 0x0001e8000c101506 */
[----:B0-----:R-:W4:Y:S04]  /*68810*/  LDL R4, [R1+0x2950] ;  /* 0x0029500001047983 */ /* 0x001f280000100800 */
[----:B------:R-:W4:Y:S01]  /*68820*/  LDL.LU R5, [R1+0x554] ;  /* 0x0005540001057983 */ /* 0x000f220000300800 */
[----:B------:R-:W-:-:S03]  /*68830*/  ISETP.LT.AND P5, PT, R38, c[0x0][0x178], !P0 ;  /* 0x00005e0026007a0c */ /* 0x000fc600047a1270 */
[----:B------:R-:W-:Y:S01]  /*68840*/  STL [R1+0x2ba4], R19 ;  /* 0x002ba41301007387 */ /* 0x000fe20000100800 */
[----:B------:R-:W-:Y:S02]  /*68850*/  ISETP.LT.AND P6, PT, R39, c[0x0][0x178], !P0 ;  /* 0x00005e0027007a0c */ /* 0x000fe400047c1270 */
[----:B--2---:R-:W-:Y:S01]  /*68860*/  PRMT R3, R53, 0x7632, R3 ;  /* 0x0000763235037816 */ /* 0x004fe20000000003 */
[----:B------:R-:W-:-:S06]  /*68870*/  IMAD.WIDE R52, R2, 0x2, R12 ;  /* 0x0000000202347825 */ /* 0x000fcc00078e020c */
[----:B------:R0:W-:Y:S01]  /*68880*/  @P5 STG.E.U16 [R52.64], R3 ;  /* 0x0000000334005986 */ /* 0x0001e2000c101506 */
[----:B---3--:R-:W-:Y:S02]  /*68890*/  PRMT R28, R55, 0x7632, R28 ;  /* 0x00007632371c7816 */ /* 0x008fe4000000001c */
[----:B0-----:R-:W-:Y:S01]  /*688a0*/  PRMT R3, R54, 0x7632, R3 ;  /* 0x0000763236037816 */ /* 0x001fe20000000003 */
[----:B------:R-:W-:Y:S02]  /*688b0*/  IMAD.WIDE R54, R2, 0x2, R18 ;  /* 0x0000000202367825 */ /* 0x000fe400078e0212 */
[----:B------:R-:W2:Y:S01]  /*688c0*/  LDL.LU R19, [R1+0x4e4] ;  /* 0x0004e40001137983 */ /* 0x000ea20000300800 */
[----:B----4-:R-:W-:Y:S02]  /*688d0*/  ISETP.LT.AND P3, PT, R4, c[0x0][0x178], !P0 ;  /* 0x00005e0004007a0c */ /* 0x010fe40004761270 */
[----:B------:R-:W-:Y:S01]  /*688e0*/  PRMT R0, R5, 0x7632, R0 ;  /* 0x0000763205007816 */ /* 0x000fe20000000000 */
[----:B------:R-:W-:-:S05]  /*688f0*/  IMAD.WIDE R4, R2, 0x2, R14 ;  /* 0x0000000202047825 */ /* 0x000fca00078e020e */
[----:B------:R0:W-:Y:S04]  /*68900*/  @P4 STG.E.U16 [R4.64], R0 ;  /* 0x0000000004004986 */ /* 0x0001e8000c101506 */
[----:B0-----:R-:W3:Y:S04]  /*68910*/  LDL.LU R4, [R1+0x504] ;  /* 0x0005040001047983 */ /* 0x001ee80000300800 */
[----:B------:R-:W4:Y:S01]  /*68920*/  LDL.LU R5, [R1+0x4d4] ;  /* 0x0004d40001057983 */ /* 0x000f220000300800 */
[----:B------:R-:W-:-:S05]  /*68930*/  IMAD.WIDE R52, R2, 0x2, R16 ;  /* 0x0000000202347825 */ /* 0x000fca00078e0210 */
[----:B------:R-:W-:Y:S04]  /*68940*/  @P6 STG.E.U16 [R52.64], R3 ;  /* 0x0000000334006986 */ /* 0x000fe8000c101506 */
[----:B------:R0:W-:Y:S04]  /*68950*/  @P3 STG.E.U16 [R54.64], R28 ;  /* 0x0000001c36003986 */ /* 0x0001e8000c101506 */
[----:B0-----:R-:W2:Y:S01]  /*68960*/  LDL.LU R55, [R1+0x4f4] ;  /* 0x0004f40001377983 */ /* 0x001ea20000300800 */
[----:B------:R-:W-:Y:S02]  /*68970*/  ISETP.LT.AND P2, PT, R59, c[0x0][0x178], !P0 ;  /* 0x00005e003b007a0c */ /* 0x000fe40004741270 */
[----:B------:R-:W-:-:S02]  /*68980*/  ISETP.LT.AND P5, PT, R60, c[0x0][0x178], !P0 ;  /* 0x00005e003c007a0c */ /* 0x000fc400047a1270 */
[----:B------:R-:W-:Y:S01]  /*68990*/  ISETP.LT.AND P4, PT, R7, c[0x0][0x178], !P0 ;  /* 0x00005e0007007a0c */ /* 0x000fe20004781270 */
[----:B------:R-:W-:Y:S01]  /*689a0*/  IMAD.WIDE R52, R2, 0x2, R22 ;  /* 0x0000000202347825 */ /* 0x000fe200078e0216 */
[----:B---3--:R-:W-:Y:S02]  /*689b0*/  PRMT R0, R4, 0x7632, R0 ;  /* 0x0000763204007816 */ /* 0x008fe40000000000 */
[----:B----4-:R-:W-:Y:S01]  /*689c0*/  PRMT R3, R5, 0x7632, R3 ;  /* 0x0000763205037816 */ /* 0x010fe20000000003 */
[----:B------:R-:W-:-:S05]  /*689d0*/  IMAD.WIDE R4, R2, 0x2, R20 ;  /* 0x0000000202047825 */ /* 0x000fca00078e0214 */
[----:B------:R0:W-:Y:S02]  /*689e0*/  @P2 STG.E.U16 [R4.64], R0 ;  /* 0x0000000004002986 */ /* 0x0001e4000c101506 */
[----:B0-----:R-:W-:Y:S02]  /*689f0*/  PRMT R0, R6, 0x7632, R0 ;  /* 0x0000763206007816 */ /* 0x001fe40000000000 */
[----:B------:R-:W3:Y:S01]  /*68a00*/  LDL.LU R6, [R1+0x2ba8] ;  /* 0x002ba80001067983 */ /* 0x000ee20000300800 */
[----:B--2---:R-:W-:Y:S01]  /*68a10*/  PRMT R28, R55, 0x7632, R28 ;  /* 0x00007632371c7816 */ /* 0x004fe2000000001c */
[----:B------:R-:W-:Y:S02]  /*68a20*/  IMAD.WIDE R54, R2, 0x2, R24 ;  /* 0x0000000202367825 */ /* 0x000fe400078e0218 */
[----:B------:R0:W-:Y:S04]  /*68a30*/  @P5 STG.E.U16 [R52.64], R3 ;  /* 0x0000000334005986 */ /* 0x0001e8000c101506 */
[----:B------:R1:W-:Y:S01]  /*68a40*/  @P4 STG.E.U16 [R54.64], R28 ;  /* 0x0000001c36004986 */ /* 0x0003e2000c101506 */
[----:B0-----:R-:W-:-:S02]  /*68a50*/  PRMT R3, R19, 0x7632, R3 ;  /* 0x0000763213037816 */ /* 0x001fc40000000003 */
[----:B-1----:R-:W-:Y:S01]  /*68a60*/  PRMT R28, R32, 0x7632, R28 ;  /* 0x00007632201c7816 */ /* 0x002fe2000000001c */
[C---:B------:R-:W-:Y:S01]  /*68a70*/  IMAD.WIDE R54, R2.reuse, 0x2, R42 ;  /* 0x0000000202367825 */ /* 0x040fe200078e022a */
[----:B------:R-:W2:Y:S04]  /*68a80*/  LDL.LU R32, [R1+0x674] ;  /* 0x0006740001207983 */ /* 0x000ea80000300800 */
[----:B------:R0:W-:Y:S04]  /*68a90*/  STL [R1+0x2ba0], R43 ;  /* 0x002ba02b01007387 */ /* 0x0001e80000100800 */
[----:B------:R-:W4:Y:S04]  /*68aa0*/  LDL R19, [R1+0x664] ;  /* 0x0006640001137983 */ /* 0x000f280000100800 */
[----:B0-----:R-:W2:Y:S01]  /*68ab0*/  LDL R43, [R1+0x2958] ;  /* 0x00295800012b7983 */ /* 0x001ea20000100800 */
[----:B------:R-:W-:Y:S01]  /*68ac0*/  ISETP.LT.AND P3, PT, R57, c[0x0][0x178], !P0 ;  /* 0x00005e0039007a0c */ /* 0x000fe20004761270 */
[----:B------:R-:W-:Y:S01]  /*68ad0*/  IMAD.WIDE R4, R2, 0x2, R26 ;  /* 0x0000000202047825 */ /* 0x000fe200078e021a */
[----:B------:R-:W-:-:S02]  /*68ae0*/  ISETP.LT.AND P2, PT, R58, c[0x0][0x178], !P0 ;  /* 0x00005e003a007a0c */ /* 0x000fc40004741270 */
[----:B------:R-:W-:Y:S02]  /*68af0*/  ISETP.LT.AND P5, PT, R61, c[0x0][0x178], !P0 ;  /* 0x00005e003d007a0c */ /* 0x000fe400047a1270 */
[----:B------:R-:W-:Y:S01]  /*68b00*/  ISETP.LT.AND P6, PT, R30, c[0x0][0x178], !P0 ;  /* 0x00005e001e007a0c */ /* 0x000fe200047c1270 */
[----:B------:R-:W-:-:S06]  /*68b10*/  IMAD.WIDE R52, R2, 0x2, R40 ;  /* 0x0000000202347825 */ /* 0x000fcc00078e0228 */
[----:B------:R0:W-:Y:S01]  /*68b20*/  @P3 STG.E.U16 [R4.64], R0 ;  /* 0x0000000004003986 */ /* 0x0001e2000c101506 */
[----:B------:R-:W-:-:S03]  /*68b30*/  ISETP.LT.AND P4, PT, R34, c[0x0][0x178], !P0 ;  /* 0x00005e0022007a0c */ /* 0x000fc60004781270 */
[----:B------:R1:W-:Y:S01]  /*68b40*/  @P2 STG.E.U16 [R52.64], R3 ;  /* 0x0000000334002986 */ /* 0x0003e2000c101506 */
[----:B------:R-:W-:-:S03]  /*68b50*/  ISETP.LT.AND P2, PT, R35, c[0x0][0x178], !P1 ;  /* 0x00005e0023007a0c */ /* 0x000fc60004f41270 */
[----:B------:R1:W-:Y:S01]  /*68b60*/  @P5 STG.E.U16 [R54.64], R28 ;  /* 0x0000001c36005986 */ /* 0x0003e2000c101506 */
[----:B0-----:R-:W-:Y:S01]  /*68b70*/  PRMT R0, R36, 0x7632, R0 ;  /* 0x0000763224007816 */ /* 0x001fe20000000000 */
[C---:B------:R-:W-:Y:S01]  /*68b80*/  IMAD.WIDE R4, R2.reuse, 0x2, R44 ;  /* 0x0000000202047825 */ /* 0x040fe200078e022c */
[----:B------:R-:W-:Y:S01]  /*68b90*/  PRMT R29, R29, 0x7632, R29 ;  /* 0x000076321d1d7816 */ /* 0x000fe2000000001d */
[----:B------:R-:W4:Y:S01]  /*68ba0*/  LDL.LU R36, [R1+0x5b4] ;  /* 0x0005b40001247983 */ /* 0x000f220000300800 */
[----:B-1----:R-:W-:Y:S01]  /*68bb0*/  PRMT R3, R37, 0x7632, R3 ;  /* 0x0000763225037816 */ /* 0x002fe20000000003 */
[C---:B------:R-:W-:Y:S02]  /*68bc0*/  IMAD.WIDE R52, R2.reuse, 0x2, R46 ;  /* 0x0000000202347825 */ /* 0x040fe400078e022e */
[----:B------:R0:W-:Y:S01]  /*68bd0*/  @P6 STG.E.U16 [R4.64], R0 ;  /* 0x0000000004006986 */ /* 0x0001e2000c101506 */
[----:B------:R-:W-:Y:S01]  /*68be0*/  PRMT R28, R31, 0x7632, R28 ;  /* 0x000076321f1c7816 */ /* 0x000fe2000000001c */
[----:B------:R-:W-:-:S02]  /*68bf0*/  IMAD.WIDE R54, R2, 0x2, R48 ;  /* 0x0000000202367825 */ /* 0x000fc400078e0230 */
[----:B------:R-:W4:Y:S04]  /*68c00*/  LDL.LU R37, [R1+0x584] ;  /* 0x0005840001257983 */ /* 0x000f280000300800 */
[----:B------:R-:W4:Y:S01]  /*68c10*/  LDL.LU R31, [R1+0x574] ;  /* 0x00057400011f7983 */ /* 0x000f220000300800 */
[----:B0-----:R-:W-:-:S05]  /*68c20*/  IADD3 R0, R2, c[0x0][0x198], RZ ;  /* 0x0000660002007a10 */ /* 0x001fca0007ffe0ff */
[----:B------:R-:W-:Y:S01]  /*68c30*/  IMAD.WIDE R4, R0, 0x2, R8 ;  /* 0x0000000200047825 */ /* 0x000fe200078e0208 */
[----:B---3--:R-:W-:Y:S02]  /*68c40*/  ISETP.LT.AND P3, PT, R6, c[0x0][0x178], !P0 ;  /* 0x00005e0006007a0c */ /* 0x008fe40004761270 */
[----:B------:R-:W-:-:S11]  /*68c50*/  ISETP.LT.AND P0, PT, R33, c[0x0][0x178], !P0 ;  /* 0x00005e0021007a0c */ /* 0x000fd60004701270 */
[----:B------:R0:W-:Y:S01]  /*68c60*/  @P3 STG.E.U16 [R52.64], R3 ;  /* 0x0000000334003986 */ /* 0x0001e2000c101506 */
[----:B------:R-:W-:-:S03]  /*68c70*/  ISETP.LT.AND P3, PT, R56, c[0x0][0x178], !P1 ;  /* 0x00005e0038007a0c */ /* 0x000fc60004f61270 */
[----:B------:R1:W-:Y:S01]  /*68c80*/  @P4 STG.E.U16 [R54.64], R28 ;  /* 0x0000001c36004986 */ /* 0x0003e2000c101506 */
[----:B0-----:R-:W-:-:S03]  /*68c90*/  IMAD.WIDE R2, R2, 0x2, R50 ;  /* 0x0000000202027825 */ /* 0x001fc600078e0232 */
[----:B------:R-:W3:Y:S04]  /*68ca0*/  LDL R53, [R1+0x2950] ;  /* 0x0029500001357983 */ /* 0x000ee80000100800 */
[----:B------:R0:W-:Y:S04]  /*68cb0*/  @P0 STG.E.U16 [R2.64], R29 ;  /* 0x0000001d02000986 */ /* 0x0001e8000c101506 */
[----:B-1----:R-:W3:Y:S01]  /*68cc0*/  LDL.LU R54, [R1+0x644] ;  /* 0x0006440001367983 */ /* 0x002ee20000300800 */
[----:B--2---:R-:W-:-:S03]  /*68cd0*/  ISETP.LT.AND P5, PT, R43, c[0x0][0x178], !P1 ;  /* 0x00005e002b007a0c */ /* 0x004fc60004fa1270 */
[----:B------:R-:W2:Y:S01]  /*68ce0*/  LDL.LU R55, [R1+0x634] ;  /* 0x0006340001377983 */ /* 0x000ea20000300800 */
[----:B0-----:R-:W-:-:S03]  /*68cf0*/  IMAD.WIDE R2, R0, 0x2, R10 ;  /* 0x0000000200027825 */ /* 0x001fc600078e020a */
[----:B------:R-:W-:Y:S04]  /*68d00*/  @P2 STG.E.U16 [R4.64], R32 ;  /* 0x0000002004002986 */ /* 0x000fe8000c101506 */
[----:B------:R-:W2:Y:S04]  /*68d10*/  LDL R43, [R1+0x614] ;  /* 0x00061400012b7983 */ /* 0x000ea80000100800 */
[----:B----4-:R0:W-:Y:S04]  /*68d20*/  @P3 STG.E.U16 [R2.64], R19 ;  /* 0x0000001302003986 */ /* 0x0101e8000c101506 */
[----:B0-----:R-:W4:Y:S04]  /*68d30*/  LDL.LU R19, [R1+0x2ba4] ;  /* 0x002ba40001137983 */ /* 0x001f280000300800 */
[----:B------:R-:W2:Y:S01]  /*68d40*/  LDL R3, [R1+0x654] ;  /* 0x0006540001037983 */ /* 0x000ea20000100800 */
[----:B------:R-:W-:-:S02]  /*68d50*/  ISETP.LT.AND P4, PT, R38, c[0x0][0x178], !P1 ;  /* 0x00005e0026007a0c */ /* 0x000fc40004f81270 */
[----:B------:R-:W-:Y:S01]  /*68d60*/  ISETP.LT.AND P6, PT, R39, c[0x0][0x178], !P1 ;  /* 0x00005e0027007a0c */ /* 0x000fe20004fc1270 */
[----:B------:R-:W-:-:S04]  /*68d70*/  IMAD.WIDE R4, R0, 0x2, R12 ;  /* 0x0000000200047825 */ /* 0x000fc800078e020c */
[----:B------:R-:W-:Y:S01]  /*68d80*/  IMAD.WIDE R28, R0, 0x2, R14 ;  /* 0x00000002001c7825 */ /* 0x000fe200078e020e */
[----:B---3--:R-:W-:-:S03]  /*68d90*/  ISETP.LT.AND P0, PT, R53, c[0x0][0x178], !P1 ;  /* 0x00005e0035007a0c */ /* 0x008fc60004f01270 */
[----:B------:R-:W-:Y:S02]  /*68da0*/  IMAD.WIDE R52, R0, 0x2, R16 ;  /* 0x0000000200347825 */ /* 0x000fe400078e0210 */
[----:B--2---:R-:W-:Y:S04]  /*68db0*/  @P4 STG.E.U16 [R4.64], R3 ;  /* 0x0000000304004986 */ /* 0x004fe8000c101506 */
[----:B------:R0:W-:Y:S04]  /*68dc0*/  @P5 STG.E.U16 [R28.64], R54 ;  /* 0x000000361c005986 */ /* 0x0001e8000c101506 */
[----:B------:R1:W-:Y:S01]  /*68dd0*/  @P6 STG.E.U16 [R52.64], R55 ;  /* 0x0000003734006986 */ /* 0x0003e2000c101506 */
[----:B------:R-:W-:-:S03]  /*68de0*/  ISETP.LT.AND P6, PT, R58, c[0x0][0x178], !P1 ;  /* 0x00005e003a007a0c */ /* 0x000fc60004fc1270 */
[----:B0-----:R-:W2:Y:S04]  /*68df0*/  LDL.LU R28, [R1+0x2a40] ;  /* 0x002a4000011c7983 */ /* 0x001ea80000300800 */
[----:B-1----:R-:W3:Y:S04]  /*68e00*/  LDL R53, [R1+0x624] ;  /* 0x0006240001357983 */ /* 0x002ee80000100800 */
[----:B------:R-:W2:Y:S04]  /*68e10*/  LDL R29, [R1+0x604] ;  /* 0x00060400011d7983 */ /* 0x000ea80000100800 */
[----:B------:R0:W-:Y:S04]  /*68e20*/  STL [R1+0x2b94], R58 ;  /* 0x002b943a01007387 */ /* 0x0001e80000100800 */
[----:B0-----:R-:W2:Y:S01]  /*68e30*/  LDL.LU R58, [R1+0x5f4] ;  /* 0x0005f400013a7983 */ /* 0x001ea20000300800 */
[----:B------:R-:W-:-:S02]  /*68e40*/  ISETP.LT.AND P2, PT, R59, c[0x0][0x178], !P1 ;  /* 0x00005e003b007a0c */ /* 0x000fc40004f41270 */
[----:B------:R-:W-:Y:S01]  /*68e50*/  ISETP.LT.AND P3, PT, R60, c[0x0][0x178], !P1 ;  /* 0x00005e003c007a0c */ /* 0x000fe20004f61270 */
[----:B----4-:R-:W-:-:S04]  /*68e60*/  IMAD.WIDE R2, R0, 0x2, R18 ;  /* 0x0000000200027825 */ /* 0x010fc800078e0212 */
[C---:B------:R-:W-:Y:S01]  /*68e70*/  IMAD.WIDE R4, R0.reuse, 0x2, R20 ;  /* 0x0000000200047825 */ /* 0x040fe200078e0214 */
[----:B---3--:R0:W-:Y:S05]  /*68e80*/  @P0 STG.E.U16 [R2.64], R53 ;  /* 0x0000003502000986 */ /* 0x0081ea000c101506 */
[----:B--2---:R-:W-:Y:S01]  /*68e90*/  @P2 STG.E.U16 [R4.64], R29 ;  /* 0x0000001d04002986 */ /* 0x004fe2000c101506 */
[----:B0-----:R-:W-:-:S05]  /*68ea0*/  IMAD.WIDE R2, R0, 0x2, R22 ;  /* 0x0000000200027825 */ /* 0x001fca00078e0216 */
[----:B------:R0:W-:Y:S04]  /*68eb0*/  @P3 STG.E.U16 [R2.64], R58 ;  /* 0x0000003a02003986 */ /* 0x0001e8000c101506 */
[----:B0-----:R-:W2:Y:S04]  /*68ec0*/  LDL R2, [R1+0x5e4] ;  /* 0x0005e40001027983 */ /* 0x001ea80000100800 */
[----:B------:R-:W3:Y:S01]  /*68ed0*/  LDL R3, [R1+0x5c4] ;  /* 0x0005c40001037983 */ /* 0x000ee20000100800 */
[----:B------:R-:W-:Y:S02]  /*68ee0*/  ISETP.LT.AND P4, PT, R7, c[0x0][0x178], !P1 ;  /* 0x00005e0007007a0c */ /* 0x000fe40004f81270 */
[----:B------:R-:W-:Y:S01]  /*68ef0*/  ISETP.LT.AND P5, PT, R57, c[0x0][0x178], !P1 ;  /* 0x00005e0039007a0c */ /* 0x000fe20004fa1270 */
[----:B------:R-:W-:Y:S01]  /*68f00*/  IMAD.WIDE R4, R0, 0x2, R24 ;  /* 0x0000000200047825 */ /* 0x000fe200078e0218 */
[----:B------:R-:W-:-:S03]  /*68f10*/  ISETP.GE.AND P0, PT, R28, c[0x0][0x17c], PT ;  /* 0x00005f001c007a0c */ /* 0x000fc60003f06270 */
[----:B------:R-:W-:-:S06]  /*68f20*/  IMAD.WIDE R28, R0, 0x2, R26 ;  /* 0x00000002001c7825 */ /* 0x000fcc00078e021a */
[----:B------:R0:W-:Y:S01]  /*68f30*/  @P4 STG.E.U16 [R4.64], R43 ;  /* 0x0000002b04004986 */ /* 0x0001e2000c101506 */
[----:B------:R-:W-:-:S03]  /*68f40*/  ISETP.LT.AND P4, PT, R34, c[0x0][0x178], !P1 ;  /* 0x00005e0022007a0c */ /* 0x000fc60004f81270 */
[----:B0-----:R-:W4:Y:S01]  /*68f50*/  LDL.LU R43, [R1+0x2ba0] ;  /* 0x002ba000012b7983 */ /* 0x001f220000300800 */
[----:B------:R-:W-:-:S03]  /*68f60*/  IMAD.WIDE R52, R0, 0x2, R40 ;  /* 0x0000000200347825 */ /* 0x000fc600078e0228 */
[----:B--2---:R0:W-:Y:S04]  /*68f70*/  @P5 STG.E.U16 [R28.64], R2 ;  /* 0x000000021c005986 */ /* 0x0041e8000c101506 */
[----:B0-----:R-:W2:Y:S04]  /*68f80*/  LDL.LU R29, [R1+0x2a44] ;  /* 0x002a4400011d7983 */ /* 0x001ea80000300800 */
[----:B------:R0:W-:Y:S04]  /*68f90*/  STL [R1+0x2b90], R34 ;  /* 0x002b902201007387 */ /* 0x0001e80000100800 */
[----:B0-----:R-:W2:Y:S04]  /*68fa0*/  LDL.LU R34, [R1+0x5d4] ;  /* 0x0005d40001227983 */ /* 0x001ea80000300800 */
[----:B---3--:R0:W-:Y:S01]  /*68fb0*/  @P6 STG.E.U16 [R52.64], R3 ;  /* 0x0000000334006986 */ /* 0x0081e2000c101506 */
[----:B------:R-:W-:-:S03]  /*68fc0*/  ISETP.LT.AND P6, PT, R33, c[0x0][0x178], !P1 ;  /* 0x00005e0021007a0c */ /* 0x000fc60004fc1270 */
[----:B------:R-:W3:Y:S01]  /*68fd0*/  LDL.LU R33, [R1+0x2b9c] ;  /* 0x002b9c0001217983 */ /* 0x000ee20000300800 */
[----:B------:R-:W-:Y:S02]  /*68fe0*/  ISETP.LT.AND P2, PT, R61, c[0x0][0x178], !P1 ;  /* 0x00005e003d007a0c */ /* 0x000fe40004f41270 */
[----:B------:R-:W-:Y:S02]  /*68ff0*/  ISETP.LT.AND P3, PT, R30, c[0x0][0x178], !P1 ;  /* 0x00005e001e007a0c */ /* 0x000fe40004f61270 */
[----:B------:R-:W-:Y:S01]  /*69000*/  ISETP.LT.AND P5, PT, R6, c[0x0][0x178], !P1 ;  /* 0x00005e0006007a0c */ /* 0x000fe20004fa1270 */
[----:B----4-:R-:W-:-:S04]  /*69010*/  IMAD.WIDE R4, R0, 0x2, R42 ;  /* 0x0000000200047825 */ /* 0x010fc800078e022a */
[----:B0-----:R-:W-:-:S04]  /*69020*/  IMAD.WIDE R2, R0, 0x2, R44 ;  /* 0x0000000200027825 */ /* 0x001fc800078e022c */
[----:B------:R-:W-:Y:S01]  /*69030*/  IMAD.WIDE R52, R0, 0x2, R50 ;  /* 0x0000000200347825 */ /* 0x000fe200078e0232 */
[----:B--2---:R-:W-:-:S03]  /*69040*/  ISETP.GE.AND P1, PT, R29, c[0x0][0x17c], PT ;  /* 0x00005f001d007a0c */ /* 0x004fc60003f26270 */
[C---:B------:R-:W-:Y:S01]  /*69050*/  IMAD.WIDE R28, R0.reuse, 0x2, R46 ;  /* 0x00000002001c7825 */ /* 0x040fe200078e022e */
[----:B------:R0:W-:Y:S04]  /*69060*/  @P2 STG.E.U16 [R4.64], R34 ;  /* 0x0000002204002986 */ /* 0x0001e8000c101506 */
[----:B------:R1:W-:Y:S04]  /*69070*/  @P3 STG.E.U16 [R2.64], R36 ;  /* 0x0000002402003986 */ /* 0x0003e8000c101506 */
[----:B------:R-:W-:Y:S01]  /*69080*/  @P5 STG.E.U16 [R28.64], R37 ;  /* 0x000000251c005986 */ /* 0x000fe2000c101506 */
[C---:B0-----:R-:W-:Y:S01]  /*69090*/  IMAD.WIDE R4, R0.reuse, 0x2, R48 ;  /* 0x0000000200047825 */ /* 0x041fe200078e0230 */
[----:B-1----:R-:W-:-:S04]  /*690a0*/  IADD3 R2, R0, c[0x0][0x198], RZ ;  /* 0x0000660000027a10 */ /* 0x002fc80007ffe0ff */
[----:B------:R0:W-:Y:S01]  /*690b0*/  @P4 STG.E.U16 [R4.64], R31 ;  /* 0x0000001f04004986 */ /* 0x0001e2000c101506 */
[----:B------:R-:W-:-:S03]  /*690c0*/  PRMT R0, R32, 0x7632, R0 ;  /* 0x0000763220007816 */ /* 0x000fc60000000000 */
[----:B------:R-:W2:Y:S04]  /*690d0*/  LDL.LU R32, [R1+0x2b98] ;  /* 0x002b980001207983 */ /* 0x000ea80000300800 */
[----:B0-----:R-:W4:Y:S04]  /*690e0*/  LDL.LU R4, [R1+0x664] ;  /* 0x0006640001047983 */ /* 0x001f280000300800 */
[----:B------:R-:W2:Y:S04]  /*690f0*/  LDL.LU R5, [R1+0x654] ;  /* 0x0006540001057983 */ /* 0x000ea80000300800 */
[----:B---3--:R0:W-:Y:S04]  /*69100*/  @P6 STG.E.U16 [R52.64], R33 ;  /* 0x0000002134006986 */ /* 0x0081e8000c101506 */
[----:B0-----:R-:W3:Y:S01]  /*69110*/  LDL R53, [R1+0x2958] ;  /* 0x0029580001357983 */ /* 0x001ee20000100800 */
[----:B------:R-:W-:Y:S01]  /*69120*/  ISETP.LT.AND P2, PT, R35, c[0x0][0x178], !P0 ;  /* 0x00005e0023007a0c */ /* 0x000fe20004741270 */
[----:B------:R-:W-:Y:S01]  /*69130*/  IMAD.WIDE R28, R2, 0x2, R8 ;  /* 0x00000002021c7825 */ /* 0x000fe200078e0208 */
[----:B------:R-:W-:-:S02]  /*69140*/  ISETP.LT.AND P3, PT, R56, c[0x0][0x178], !P0 ;  /* 0x00005e0038007a0c */ /* 0x000fc40004761270 */
[----:B------:R-:W-:Y:S01]  /*69150*/  ISETP.LT.AND P4, PT, R38, c[0x0][0x178], !P0 ;  /* 0x00005e0026007a0c */ /* 0x000fe20004781270 */
[----:B------:R0:W-:Y:S01]  /*69160*/  STL [R1+0x2b88], R39 ;  /* 0x002b882701007387 */ /* 0x0001e20000100800 */
[----:B------:R-:W-:-:S07]  /*69170*/  ISETP.LT.AND P6, PT, R39, c[0x0][0x178], !P0 ;  /* 0x00005e0027007a0c */ /* 0x000fce00047c1270 */
[----:B------:R1:W-:Y:S04]  /*69180*/  @P2 STG.E.U16 [R28.64], R0 ;  /* 0x000000001c002986 */ /* 0x0003e8000c101506 */
[----:B0-----:R-:W3:Y:S01]  /*69190*/  LDL.LU R39, [R1+0x5c4] ;  /* 0x0005c40001277983 */ /* 0x001ee20000300800 */
[----:B-1----:R-:W-:Y:S01]  /*691a0*/  IMAD.WIDE R28, R2, 0x2, R12 ;  /* 0x00000002021c7825 */ /* 0x002fe200078e020c */
[----:B------:R-:W-:Y:S02]  /*691b0*/  PRMT R33, R55, 0x7632, R33 ;  /* 0x0000763237217816 */ /* 0x000fe40000000021 */
[----:B----4-:R-:W-:Y:S02]  /*691c0*/  PRMT R0, R4, 0x7632, R0 ;  /* 0x0000763204007816 */ /* 0x010fe40000000000 */
[----:B--2---:R-:W-:Y:S01]  /*691d0*/  PRMT R3, R5, 0x7632, R3 ;  /* 0x0000763205037816 */ /* 0x004fe20000000003 */
[----:B------:R-:W-:-:S05]  /*691e0*/  IMAD.WIDE R4, R2, 0x2, R10 ;  /* 0x0000000202047825 */ /* 0x000fca00078e020a */
[----:B------:R0:W-:Y:S04]  /*691f0*/  @P3 STG.E.U16 [R4.64], R0 ;  /* 0x0000000004003986 */ /* 0x0001e8000c101506 */
[----:B------:R1:W-:Y:S01]  /*69200*/  @P4 STG.E.U16 [R28.64], R3 ;  /* 0x000000031c004986 */ /* 0x0003e2000c101506 */
[----:B---3--:R-:W-:-:S03]  /*69210*/  ISETP.LT.AND P5, PT, R53, c[0x0][0x178], !P0 ;  /* 0x00005e0035007a0c */ /* 0x008fc600047a1270 */
[----:B0-----:R-:W2:Y:S04]  /*69220*/  LDL.LU R4, [R1+0x624] ;  /* 0x0006240001047983 */ /* 0x001ea80000300800 */
[----:B------:R-:W3:Y:S04]  /*69230*/  LDL.LU R5, [R1+0x604] ;  /* 0x0006040001057983 */ /* 0x000ee80000300800 */
[----:B-1----:R-:W4:Y:S01]  /*69240*/  LDL R29, [R1+0x2950] ;  /* 0x00295000011d7983 */ /* 0x002f220000100800 */
[----:B------:R-:W-:Y:S01]  /*69250*/  PRMT R32, R54, 0x7632, R32 ;  /* 0x0000763236207816 */ /* 0x000fe20000000020 */
[----:B------:R-:W-:-:S04]  /*69260*/  IMAD.WIDE R52, R2, 0x2, R14 ;  /* 0x0000000202347825 */ /* 0x000fc800078e020e */
[----:B------:R-:W-:Y:S01]  /*69270*/  IMAD.WIDE R54, R2, 0x2, R16 ;  /* 0x0000000202367825 */ /* 0x000fe200078e0210 */
[----:B------:R-:W-:Y:S04]  /*69280*/  @P5 STG.E.U16 [R52.64], R32 ;  /* 0x0000002034005986 */ /* 0x000fe8000c101506 */
[----:B------:R0:W-:Y:S04]  /*69290*/  @P6 STG.E.U16 [R54.64], R33 ;  /* 0x0000002136006986 */ /* 0x0001e8000c101506 */
[----:B0-----:R-:W3:Y:S04]  /*692a0*/  LDL.LU R54, [R1+0x614] ;  /* 0x0006140001367983 */ /* 0x001ee80000300800 */
[----:B------:R-:W3:Y:S01]  /*692b0*/  LDL.LU R55, [R1+0x5e4] ;  /* 0x0005e40001377983 */ /* 0x000ee20000300800 */
[----:B------:R-:W-:-:S02]  /*692c0*/  PRMT R3, R58, 0x7632, R3 ;  /* 0x000076323a037816 */ /* 0x000fc40000000003 */
[----:B------:R-:W-:Y:S01]  /*692d0*/  ISETP.LT.AND P4, PT, R59, c[0x0][0x178], !P0 ;  /* 0x00005e003b007a0c */ /* 0x000fe20004781270 */
[----:B------:R-:W3:Y:S01]  /*692e0*/  LDL.LU R58, [R1+0x2b94] ;  /* 0x002b9400013a7983 */ /* 0x000ee20000300800 */
[----:B------:R-:W-:Y:S01]  /*692f0*/  ISETP.LT.AND P5, PT, R60, c[0x0][0x178], !P0 ;  /* 0x00005e003c007a0c */ /* 0x000fe200047a1270 */
[----:B------:R-:W-:Y:S01]  /*69300*/  IMAD.WIDE R52, R2, 0x2, R18 ;  /* 0x0000000202347825 */ /* 0x000fe200078e0212 */
[----:B------:R-:W-:Y:S02]  /*69310*/  ISETP.LT.AND P6, PT, R7, c[0x0][0x178], !P0 ;  /* 0x00005e0007007a0c */ /* 0x000fe400047c1270 */
[----:B------:R-:W-:Y:S01]  /*69320*/  ISETP.LT.AND P3, PT, R57, c[0x0][0x178], !P0 ;  /* 0x00005e0039007a0c */ /* 0x000fe20004761270 */
[----:B------:R-:W-:Y:S01]  /*69330*/  STL [R1+0x2b84], R25 ;  /* 0x002b841901007387 */ /* 0x000fe20000100800 */
[----:B--2---:R-:W-:Y:S02]  /*69340*/  PRMT R32, R4, 0x7632, R32 ;  /* 0x0000763204207816 */ /* 0x004fe40000000020 */
[----:B----4-:R-:W-:Y:S01]  /*69350*/  ISETP.LT.AND P2, PT, R29, c[0x0][0x178], !P0 ;  /* 0x00005e001d007a0c */ /* 0x010fe20004741270 */
[----:B------:R-:W-:Y:S01]  /*69360*/  IMAD.WIDE R28, R2, 0x2, R20 ;  /* 0x00000002021c7825 */ /* 0x000fe200078e0214 */
[----:B---3--:R-:W-:-:S03]  /*69370*/  PRMT R0, R5, 0x7632, R0 ;  /* 0x0000763205007816 */ /* 0x008fc60000000000 */
[----:B------:R-:W-:-:S08]  /*69380*/  IMAD.WIDE R4, R2, 0x2, R22 ;  /* 0x0000000202047825 */ /* 0x000fd000078e0216 */
[----:B------:R0:W-:Y:S04]  /*69390*/  @P2 STG.E.U16 [R52.64], R32 ;  /* 0x0000002034002986 */ /* 0x0001e8000c101506 */
[----:B------:R1:W-:Y:S04]  /*693a0*/  @P4 STG.E.U16 [R28.64], R0 ;  /* 0x000000001c004986 */ /* 0x0003e8000c101506 */
[----:B------:R2:W-:Y:S01]  /*693b0*/  @P5 STG.E.U16 [R4.64], R3 ;  /* 0x0000000304005986 */ /* 0x0005e2000c101506 */
[----:B0-----:R-:W-:Y:S01]  /*693c0*/  PRMT R32, R54, 0x7632, R32 ;  /* 0x0000763236207816 */ /* 0x001fe20000000020 */
[----:B------:R-:W-:Y:S01]  /*693d0*/  IMAD.WIDE R52, R2, 0x2, R24 ;  /* 0x0000000202347825 */ /* 0x000fe200078e0218 */
[----:B-1----:R-:W-:-:S03]  /*693e0*/  PRMT R0, R55, 0x7632, R0 ;  /* 0x0000763237007816 */ /* 0x002fc60000000000 */
[----:B--2---:R-:W-:Y:S01]  /*693f0*/  IMAD.WIDE R4, R2, 0x2, R26 ;  /* 0x0000000202047825 */ /* 0x004fe200078e021a */
[----:B------:R-:W-:Y:S01]  /*69400*/  @P6 STG.E.U16 [R52.64], R32 ;  /* 0x0000002034006986 */ /* 0x000fe2000c101506 */
[----:B------:R-:W-:-:S03]  /*69410*/  PRMT R3, R34, 0x7632, R3 ;  /* 0x0000763222037816 */ /* 0x000fc60000000003 */
[----:B------:R0:W-:Y:S02]  /*69420*/  @P3 STG.E.U16 [R4.64], R0 ;  /* 0x0000000004003986 */ /* 0x0001e4000c101506 */
[----:B0-----:R-:W-:Y:S02]  /*69430*/  PRMT R0, R39, 0x7632, R0 ;  /* 0x0000763227007816 */ /* 0x001fe40000000000 */
[----:B------:R-:W2:Y:S04]  /*69440*/  LDL R39, [R1+0x2958] ;  /* 0x0029580001277983 */ /* 0x000ea80000100800 */
[----:B------:R-:W3:Y:S01]  /*69450*/  LDL.LU R34, [R1+0x2b90] ;  /* 0x002b900001227983 */ /* 0x000ee20000300800 */
[----:B------:R-:W-:-:S03]  /*69460*/  PRMT R32, R36, 0x7632, R32 ;  /* 0x0000763224207816 */ /* 0x000fc60000000020 */
[----:B------:R-:W4:Y:S01]  /*69470*/  LDL.LU R36, [R1+0x2b8c] ;  /* 0x002b8c0001247983 */ /* 0x000f220000300800 */
[----:B------:R-:W-:Y:S02]  /*69480*/  ISETP.LT.AND P2, PT, R58, c[0x0][0x178], !P0 ;  /* 0x00005e003a007a0c */ /* 0x000fe40004741270 */
[----:B------:R-:W-:Y:S02]  /*69490*/  ISETP.LT.AND P4, PT, R61, c[0x0][0x178], !P0 ;  /* 0x00005e003d007a0c */ /* 0x000fe40004781270 */
[----:B------:R-:W-:Y:S02]  /*694a0*/  ISETP.LT.AND P5, PT, R30, c[0x0][0x178], !P0 ;  /* 0x00005e001e007a0c */ /* 0x000fe400047a1270 */
[----:B------:R-:W-:Y:S01]  /*694b0*/  ISETP.LT.AND P6, PT, R6, c[0x0][0x178], !P0 ;  /* 0x00005e0006007a0c */ /* 0x000fe200047c1270 */
[----:B------:R-:W-:Y:S01]  /*694c0*/  IMAD.WIDE R4, R2, 0x2, R40 ;  /* 0x0000000202047825 */ /* 0x000fe200078e0228 */
[----:B------:R-:W-:-:S03]  /*694d0*/  PRMT R33, R37, 0x7632, R33 ;  /* 0x0000763225217816 */ /* 0x000fc60000000021 */
[----:B------:R-:W-:-:S04]  /*694e0*/  IMAD.WIDE R28, R2, 0x2, R42 ;  /* 0x00000002021c7825 */ /* 0x000fc800078e022a */
[C---:B------:R-:W-:Y:S01]  /*694f0*/  IMAD.WIDE R52, R2.reuse, 0x2, R44 ;  /* 0x0000000202347825 */ /* 0x040fe200078e022c */
[----:B------:R-:W-:Y:S03]  /*69500*/  @P2 STG.E.U16 [R4.64], R0 ;  /* 0x0000000004002986 */ /* 0x000fe6000c101506 */
[C---:B------:R-:W-:Y:S01]  /*69510*/  IMAD.WIDE R54, R2.reuse, 0x2, R46 ;  /* 0x0000000202367825 */ /* 0x040fe200078e022e */
[----:B------:R-:W-:Y:S04]  /*69520*/  @P4 STG.E.U16 [R28.64], R3 ;  /* 0x000000031c004986 */ /* 0x000fe8000c101506 */
[----:B------:R0:W-:Y:S04]  /*69530*/  @P5 STG.E.U16 [R52.64], R32 ;  /* 0x0000002034005986 */ /* 0x0001e8000c101506 */
[----:B------:R1:W-:Y:S04]  /*69540*/  @P6 STG.E.U16 [R54.64], R33 ;  /* 0x0000002136006986 */ /* 0x0003e8000c101506 */
[----:B0-----:R-:W2:Y:S04]  /*69550*/  LDL.LU R53, [R1+0x764] ;  /* 0x0007640001357983 */ /* 0x001ea80000300800 */
[----:B-1----:R-:W2:Y:S04]  /*69560*/  LDL.LU R54, [R1+0x2978] ;  /* 0x0029780001367983 */ /* 0x002ea80000300800 */
[----:B------:R-:W2:Y:S01]  /*69570*/  LDL.LU R55, [R1+0x297c] ;  /* 0x00297c0001377983 */ /* 0x000ea20000300800 */
[----:B------:R-:W-:-:S03]  /*69580*/  IMAD.WIDE R4, R2, 0x2, R48 ;  /* 0x0000000202047825 */ /* 0x000fc600078e0230 */
[----:B------:R-:W2:Y:S04]  /*69590*/  LDL R25, [R1+0x724] ;  /* 0x0007240001197983 */ /* 0x000ea80000100800 */
[----:B------:R-:W2:Y:S01]  /*695a0*/  LDL R37, [R1+0x714] ;  /* 0x0007140001257983 */ /* 0x000ea20000100800 */
[----:B---3--:R-:W-:-:S03]  /*695b0*/  ISETP.LT.AND P3, PT, R34, c[0x0][0x178], !P0 ;  /* 0x00005e0022007a0c */ /* 0x008fc60004761270 */
[----:B------:R-:W3:Y:S01]  /*695c0*/  LDL.LU R34, [R1+0x694] ;  /* 0x0006940001227983 */ /* 0x000ee20000300800 */
[----:B----4-:R-:W-:-:S03]  /*695d0*/  PRMT R36, R31, 0x7632, R36 ;  /* 0x000076321f247816 */ /* 0x010fc60000000024 */
[----:B------:R-:W4:Y:S01]  /*695e0*/  LDL.LU R31, [R1+0x684] ;  /* 0x00068400011f7983 */ /* 0x000f220000300800 */
[----:B--2---:R-:W-:-:S03]  /*695f0*/  ISETP.LT.AND P6, PT, R39, c[0x0][0x178], !P1 ;  /* 0x00005e0027007a0c */ /* 0x004fc60004fc1270 */
[----:B------:R-:W2:Y:S04]  /*69600*/  LDL.LU R39, [R1+0x2b88] ;  /* 0x002b880001277983 */ /* 0x000ea80000300800 */
[----:B------:R0:W-:Y:S04]  /*69610*/  @P3 STG.E.U16 [R4.64], R36 ;  /* 0x0000002404003986 */ /* 0x0001e8000c101506 */
[----:B0-----:R-:W2:Y:S01]  /*69620*/  LDL R4, [R1+0x784] ;  /* 0x0007840001047983 */ /* 0x001ea20000100800 */
[----:B------:R-:W-:Y:S02]  /*69630*/  ISETP.LT.AND P4, PT, R35, c[0x0][0x178], !P1 ;  /* 0x00005e0023007a0c */ /* 0x000fe40004f81270 */
[C---:B------:R-:W-:Y:S01]  /*69640*/  IADD3 R0, R2.reuse, c[0x0][0x198], RZ ;  /* 0x0000660002007a10 */ /* 0x040fe20007ffe0ff */
[----:B------:R-:W-:Y:S01]  /*69650*/  IMAD.WIDE R2, R2, 0x2, R50 ;  /* 0x0000000202027825 */ /* 0x000fe200078e0232 */
[----:B------:R-:W-:Y:S01]  /*69660*/  PRMT R52, R33, 0x7632, R52 ;  /* 0x0000763221347816 */ /* 0x000fe20000000034 */
[----:B------:R-:W3:Y:S02]  /*69670*/  LDL R5, [R1+0x2950] ;  /* 0x0029500001057983 */ /* 0x000ee40000100800 */
[----:B------:R-:W-:Y:S01]  /*69680*/  IMAD.WIDE R28, R0, 0x2, R8 ;  /* 0x00000002001c7825 */ /* 0x000fe200078e0208 */
[----:B------:R-:W-:-:S13]  /*69690*/  ISETP.LT.AND P0, PT, R55, c[0x0][0x178], !P0 ;  /* 0x00005e0037007a0c */ /* 0x000fda0004701270 */
[----:B------:R0:W-:Y:S04]  /*696a0*/  @P0 STG.E.U16 [R2.64], R52 ;  /* 0x0000003402000986 */ /* 0x0001e8000c101506 */
[----:B0-----:R-:W4:Y:S04]  /*696b0*/  LDL.LU R52, [R1+0x774] ;  /* 0x0007740001347983 */ /* 0x001f280000300800 */
[----:B--2---:R0:W-:Y:S04]  /*696c0*/  @P4 STG.E.U16 [R28.64], R4 ;  /* 0x000000041c004986 */ /* 0x0041e8000c101506 */
[----:B0-----:R-:W2:Y:S01]  /*696d0*/  LDL R29, [R1+0x754] ;  /* 0x00075400011d7983 */ /* 0x001ea20000100800 */
[----:B------:R-:W-:-:S02]  /*696e0*/  ISETP.LT.AND P5, PT, R56, c[0x0][0x178], !P1 ;  /* 0x00005e0038007a0c */ /* 0x000fc40004fa1270 */
[----:B------:R-:W-:Y:S01]  /*696f0*/  ISETP.LT.AND P2, PT, R38, c[0x0][0x178], !P1 ;  /* 0x00005e0026007a0c */ /* 0x000fe20004f41270 */
[----:B------:R-:W-:Y:S01]  /*69700*/  IMAD.WIDE R32, R0, 0x2, R10 ;  /* 0x0000000200207825 */ /* 0x000fe200078e020a */
[----:B------:R-:W-:-:S03]  /*69710*/  ISETP.LT.AND P0, PT, R39, c[0x0][0x178], !P1 ;  /* 0x00005e0027007a0c */ /* 0x000fc60004f01270 */
[----:B------:R-:W-:Y:S01]  /*69720*/  IMAD.WIDE R2, R0, 0x2, R12 ;  /* 0x0000000200027825 */ /* 0x000fe200078e020c */
[----:B---3--:R-:W-:-:S03]  /*69730*/  ISETP.LT.AND P3, PT, R5, c[0x0][0x178], !P1 ;  /* 0x00005e0005007a0c */ /* 0x008fc60004f61270 */
[C---:B------:R-:W-:Y:S01]  /*69740*/  IMAD.WIDE R4, R0.reuse, 0x2, R14 ;  /* 0x0000000200047825 */ /* 0x040fe200078e020e */
[----:B------:R0:W-:Y:S04]  /*69750*/  STL [R1+0x2b7c], R39 ;  /* 0x002b7c2701007387 */ /* 0x0001e80000100800 */
[----:B0-----:R-:W3:Y:S04]  /*69760*/  LDL.LU R39, [R1+0x2a48] ;  /* 0x002a480001277983 */ /* 0x001ee80000300800 */
[----:B----4-:R-:W-:Y:S04]  /*69770*/  @P5 STG.E.U16 [R32.64], R52 ;  /* 0x0000003420005986 */ /* 0x010fe8000c101506 */
[----:B------:R0:W-:Y:S02]  /*69780*/  @P2 STG.E.U16 [R2.64], R53 ;  /* 0x0000003502002986 */ /* 0x0001e4000c101506 */
[----:B0-----:R-:W-:-:S02]  /*69790*/  IMAD.WIDE R2, R0, 0x2, R16 ;  /* 0x0000000200027825 */ /* 0x001fc400078e0210 */
[----:B--2---:R-:W-:Y:S04]  /*697a0*/  @P6 STG.E.U16 [R4.64], R29 ;  /* 0x0000001d04006986 */ /* 0x004fe8000c101506 */
[----:B------:R0:W-:Y:S04]  /*697b0*/  @P0 STG.E.U16 [R2.64], R25 ;  /* 0x0000001902000986 */ /* 0x0001e8000c101506 */
[----:B0-----:R-:W2:Y:S04]  /*697c0*/  LDL.LU R25, [R1+0x2b84] ;  /* 0x002b840001197983 */ /* 0x001ea80000300800 */
[----:B------:R-:W4:Y:S04]  /*697d0*/  LDL R2, [R1+0x704] ;  /* 0x0007040001027983 */ /* 0x000f280000100800 */
[----:B------:R-:W2:Y:S01]  /*697e0*/  LDL R3, [R1+0x6f4] ;  /* 0x0006f40001037983 */ /* 0x000ea20000100800 */
[----:B------:R-:W-:-:S02]  /*697f0*/  ISETP.LT.AND P4, PT, R59, c[0x0][0x178], !P1 ;  /* 0x00005e003b007a0c */ /* 0x000fc40004f81270 */
[----:B------:R-:W-:Y:S01]  /*69800*/  ISETP.LT.AND P5, PT, R60, c[0x0][0x178], !P1 ;  /* 0x00005e003c007a0c */ /* 0x000fe20004fa1270 */
[----:B------:R-:W-:-:S04]  /*69810*/  IMAD.WIDE R4, R0, 0x2, R18 ;  /* 0x0000000200047825 */ /* 0x000fc800078e0212 */
[C---:B------:R-:W-:Y:S01]  /*69820*/  IMAD.WIDE R28, R0.reuse, 0x2, R20 ;  /* 0x00000002001c7825 */ /* 0x040fe200078e0214 */
[----:B------:R0:W-:Y:S03]  /*69830*/  @P3 STG.E.U16 [R4.64], R37 ;  /* 0x0000002504003986 */ /* 0x0001e6000c101506 */
[----:B------:R-:W-:Y:S01]  /*69840*/  IMAD.WIDE R32, R0, 0x2, R22 ;  /* 0x0000000200207825 */ /* 0x000fe200078e0216 */
[----:B0-----:R-:W3:Y:S04]  /*69850*/  LDL.LU R37, [R1+0x2b80] ;  /* 0x002b800001257983 */ /* 0x001ee80000300800 */
[----:B----4-:R0:W-:Y:S01]  /*69860*/  @P4 STG.E.U16 [R28.64], R2 ;  /* 0x000000021c004986 */ /* 0x0101e2000c101506 */
[----:B------:R-:W-:-:S03]  /*69870*/  ISETP.LT.AND P4, PT, R30, c[0x0][0x178], !P1 ;  /* 0x00005e001e007a0c */ /* 0x000fc60004f81270 */
[----:B--2---:R-:W-:Y:S01]  /*69880*/  @P5 STG.E.U16 [R32.64], R3 ;  /* 0x0000000320005986 */ /* 0x004fe2000c101506 */
[----:B------:R-:W-:-:S03]  /*69890*/  ISETP.LT.AND P5, PT, R6, c[0x0][0x178], !P1 ;  /* 0x00005e0006007a0c */ /* 0x000fc60004fa1270 */
[----:B0-----:R-:W2:Y:S04]  /*698a0*/  LDL R29, [R1+0x6e4] ;  /* 0x0006e400011d7983 */ /* 0x001ea80000100800 */
[----:B------:R0:W-:Y:S04]  /*698b0*/  STL [R1+0x2b74], R30 ;  /* 0x002b741e01007387 */ /* 0x0001e80000100800 */
[----:B0-----:R-:W4:Y:S04]  /*698c0*/  LDL.LU R30, [R1+0x6c4] ;  /* 0x0006c400011e7983 */ /* 0x001f280000300800 */
[----:B------:R0:W-:Y:S04]  /*698d0*/  STL [R1+0x2b78], R6 ;  /* 0x002b780601007387 */ /* 0x0001e80000100800 */
[----:B0-----:R-:W4:Y:S01]  /*698e0*/  LDL.LU R6, [R1+0x6d4] ;  /* 0x0006d40001067983 */ /* 0x001f220000300800 */
[----:B------:R-:W-:-:S02]  /*698f0*/  ISETP.LT.AND P2, PT, R7, c[0x0][0x178], !P1 ;  /* 0x00005e0007007a0c */ /* 0x000fc40004f41270 */
[----:B------:R-:W-:Y:S01]  /*69900*/  ISETP.LT.AND P6, PT, R57, c[0x0][0x178], !P1 ;  /* 0x00005e0039007a0c */ /* 0x000fe20004fc1270 */
[----:B------:R-:W-:-:S04]  /*69910*/  IMAD.WIDE R2, R0, 0x2, R24 ;  /* 0x0000000200027825 */ /* 0x000fc800078e0218 */
[----:B------:R-:W-:-:S06]  /*69920*/  IMAD.WIDE R4, R0, 0x2, R26 ;  /* 0x0000000200047825 */ /* 0x000fcc00078e021a */
[----:B--2---:R0:W-:Y:S01]  /*69930*/  @P2 STG.E.U16 [R2.64], R29 ;  /* 0x0000001d02002986 */ /* 0x0041e2000c101506 */
[----:B---3--:R-:W-:-:S03]  /*69940*/  ISETP.GE.AND P2, PT, R39, c[0x0][0x17c], PT ;  /* 0x00005f0027007a0c */ /* 0x008fc60003f46270 */
[----:B------:R-:W2:Y:S04]  /*69950*/  LDL R39, [R1+0x2958] ;  /* 0x0029580001277983 */ /* 0x000ea80000100800 */
[----:B------:R1:W-:Y:S01]  /*69960*/  STL [R1+0x2b70], R54 ;  /* 0x002b703601007387 */ /* 0x0003e20000100800 */
[----:B0-----:R-:W-:-:S03]  /*69970*/  IMAD.WIDE R28, R0, 0x2, R44 ;  /* 0x00000002001c7825 */ /* 0x001fc600078e022c */
[----:B----4-:R-:W-:Y:S01]  /*69980*/  @P6 STG.E.U16 [R4.64], R6 ;  /* 0x0000000604006986 */ /* 0x010fe2000c101506 */
[----:B------:R-:W-:-:S03]  /*69990*/  ISETP.LT.AND P6, PT, R54, c[0x0][0x178], !P1 ;  /* 0x00005e0036007a0c */ /* 0x000fc60004fc1270 */
[----:B-1----:R-:W3:Y:S04]  /*699a0*/  LDL.LU R54, [R1+0x6b4] ;  /* 0x0006b40001367983 */ /* 0x002ee80000300800 */
[----:B------:R0:W-:Y:S04]  /*699b0*/  STL [R1+0x2b6c], R45 ;  /* 0x002b6c2d01007387 */ /* 0x0001e80000100800 */
[----:B0-----:R-:W4:Y:S01]  /*699c0*/  LDL.LU R45, [R1+0x6a4] ;  /* 0x0006a400012d7983 */ /* 0x001f220000300800 */
[----:B------:R-:W-:Y:S02]  /*699d0*/  ISETP.LT.AND P0, PT, R58, c[0x0][0x178], !P1 ;  /* 0x00005e003a007a0c */ /* 0x000fe40004f01270 */
[----:B------:R-:W-:Y:S01]  /*699e0*/  ISETP.LT.AND P3, PT, R61, c[0x0][0x178], !P1 ;  /* 0x00005e003d007a0c */ /* 0x000fe20004f61270 */
[----:B------:R-:W-:-:S04]  /*699f0*/  IMAD.WIDE R2, R0, 0x2, R40 ;  /* 0x0000000200027825 */ /* 0x000fc800078e0228 */
[----:B------:R-:W-:-:S06]  /*69a00*/  IMAD.WIDE R4, R0, 0x2, R42 ;  /* 0x0000000200047825 */ /* 0x000fcc00078e022a */
[----:B------:R0:W-:Y:S04]  /*69a10*/  @P0 STG.E.U16 [R2.64], R30 ;  /* 0x0000001e02000986 */ /* 0x0001e8000c101506 */
[----:B0-----:R-:W2:Y:S04]  /*69a20*/  LDL.LU R2, [R1+0x2a4c] ;  /* 0x002a4c0001027983 */ /* 0x001ea80000300800 */
[----:B---3--:R-:W-:Y:S04]  /*69a30*/  @P3 STG.E.U16 [R4.64], R54 ;  /* 0x0000003604003986 */ /* 0x008fe8000c101506 */
[----:B----4-:R0:W-:Y:S04]  /*69a40*/  @P4 STG.E.U16 [R28.64], R45 ;  /* 0x0000002d1c004986 */ /* 0x0101e8000c101506 */
[----:B0-----:R-:W3:Y:S01]  /*69a50*/  LDL.LU R29, [R1+0x784] ;  /* 0x00078400011d7983 */ /* 0x001ee20000300800 */
[----:B------:R-:W-:Y:S01]  /*69a60*/  IMAD.WIDE R32, R0, 0x2, R46 ;  /* 0x0000000200207825 */ /* 0x000fe200078e022e */
[----:B------:R-:W-:-:S03]  /*69a70*/  ISETP.LT.AND P1, PT, R55, c[0x0][0x178], !P1 ;  /* 0x00005e0037007a0c */ /* 0x000fc60004f21270 */
[----:B------:R-:W-:Y:S01]  /*69a80*/  IMAD.WIDE R4, R0, 0x2, R48 ;  /* 0x0000000200047825 */ /* 0x000fe200078e0230 */
[----:B------:R-:W-:Y:S01]  /*69a90*/  @P5 STG.E.U16 [R32.64], R34 ;  /* 0x0000002220005986 */ /* 0x000fe2000c101506 */
[----:B------:R-:W-:-:S03]  /*69aa0*/  ISETP.LT.AND P5, PT, R35, c[0x0][0x178], !P2 ;  /* 0x00005e0023007a0c */ /* 0x000fc600057a1270 */
[----:B------:R0:W-:Y:S01]  /*69ab0*/  @P6 STG.E.U16 [R4.64], R31 ;  /* 0x0000001f04006986 */ /* 0x0001e2000c101506 */
[----:B--2---:R-:W-:Y:S02]  /*69ac0*/  ISETP.GE.AND P0, PT, R2, c[0x0][0x17c], PT ;  /* 0x00005f0002007a0c */ /* 0x004fe40003f06270 */
[C---:B------:R-:W-:Y:S01]  /*69ad0*/  IADD3 R2, R0.reuse, c[0x0][0x198], RZ ;  /* 0x0000660000027a10 */ /* 0x040fe20007ffe0ff */
[----:B0-----:R-:W-:-:S05]  /*69ae0*/  IMAD.WIDE R4, R0, 0x2, R50 ;  /* 0x0000000200047825 */ /* 0x001fca00078e0232 */
[----:B------:R0:W-:Y:S04]  /*69af0*/  @P1 STG.E.U16 [R4.64], R37 ;  /* 0x0000002504001986 */ /* 0x0001e8000c101506 */
[----:B0-----:R-:W2:Y:S04]  /*69b00*/  LDL.LU R4, [R1+0x724] ;  /* 0x0007240001047983 */ /* 0x001ea80000300800 */
[----:B------:R-:W4:Y:S01]  /*69b10*/  LDL.LU R5, [R1+0x714] ;  /* 0x0007140001057983 */ /* 0x000f220000300800 */
[----:B---3--:R-:W-:Y:S01]  /*69b20*/  PRMT R36, R29, 0x7632, R36 ;  /* 0x000076321d247816 */ /* 0x008fe20000000024 */
[----:B------:R-:W-:-:S05]  /*69b30*/  IMAD.WIDE R28, R2, 0x2, R8 ;  /* 0x00000002021c7825 */ /* 0x000fca00078e0208 */
[----:B------:R0:W-:Y:S04]  /*69b40*/  @P5 STG.E.U16 [R28.64], R36 ;  /* 0x000000241c005986 */ /* 0x0001e8000c101506 */
[----:B0-----:R-:W3:Y:S04]  /*69b50*/  LDL R28, [R1+0x2950] ;  /* 0x00295000011c7983 */ /* 0x001ee80000100800 */
[----:B------:R-:W2:Y:S01]  /*69b60*/  LDL.LU R29, [R1+0x754] ;  /* 0x00075400011d7983 */ /* 0x000ea20000300800 */
[----:B------:R-:W-:Y:S02]  /*69b70*/  ISETP.LT.AND P3, PT, R56, c[0x0][0x178], !P2 ;  /* 0x00005e0038007a0c */ /* 0x000fe40005761270 */
[----:B------:R-:W-:-:S02]  /*69b80*/  ISETP.LT.AND P4, PT, R38, c[0x0][0x178], !P2 ;  /* 0x00005e0026007a0c */ /* 0x000fc40005781270 */
[----:B------:R-:W-:Y:S01]  /*69b90*/  ISETP.LT.AND P1, PT, R39, c[0x0][0x178], !P2 ;  /* 0x00005e0027007a0c */ /* 0x000fe20005721270 */
[----:B------:R-:W-:Y:S01]  /*69ba0*/  IMAD.WIDE R32, R2, 0x2, R10 ;  /* 0x0000000202207825 */ /* 0x000fe200078e020a */
[----:B------:R-:W-:Y:S01]  /*69bb0*/  PRMT R3, R52, 0x7632, R3 ;  /* 0x0000763234037816 */ /* 0x000fe20000000003 */
[----:B------:R-:W3:Y:S01]  /*69bc0*/  LDL.LU R39, [R1+0x2b7c] ;  /* 0x002b7c0001277983 */ /* 0x000ee20000300800 */
[----:B------:R-:W-:Y:S01]  /*69bd0*/  PRMT R0, R53, 0x7632, R0 ;  /* 0x0000763235007816 */ /* 0x000fe20000000000 */
[----:B------:R-:W-:-:S04]  /*69be0*/  IMAD.WIDE R52, R2, 0x2, R12 ;  /* 0x0000000202347825 */ /* 0x000fc800078e020c */
[----:B------:R0:W-:Y:S04]  /*69bf0*/  @P3 STG.E.U16 [R32.64], R3 ;  /* 0x0000000320003986 */ /* 0x0001e8000c101506 */
[----:B------:R1:W-:Y:S01]  /*69c00*/  @P4 STG.E.U16 [R52.64], R0 ;  /* 0x0000000034004986 */ /* 0x0003e2000c101506 */
[----:B0-----:R-:W-:-:S03]  /*69c10*/  IMAD.WIDE R32, R2, 0x2, R14 ;  /* 0x0000000202207825 */ /* 0x001fc600078e020e */
[----:B-1----:R-:W4:Y:S04]  /*69c20*/  LDL.LU R52, [R1+0x6f4] ;  /* 0x0006f40001347983 */ /* 0x002f280000300800 */
[----:B------:R-:W4:Y:S01]  /*69c30*/  LDL.LU R53, [R1+0x6e4] ;  /* 0x0006e40001357983 */ /* 0x000f220000300800 */
[----:B--2---:R-:W-:-:S05]  /*69c40*/  PRMT R36, R29, 0x7632, R36 ;  /* 0x000076321d247816 */ /* 0x004fca0000000024 */
[----:B------:R0:W-:Y:S04]  /*69c50*/  @P1 STG.E.U16 [R32.64], R36 ;  /* 0x0000002420001986 */ /* 0x0001e8000c101506 */
[----:B0-----:R-:W2:Y:S01]  /*69c60*/  LDL.LU R33, [R1+0x704] ;  /* 0x0007040001217983 */ /* 0x001ea20000300800 */
[----:B---3--:R-:W-:Y:S02]  /*69c70*/  ISETP.LT.AND P4, PT, R39, c[0x0][0x178], !P2 ;  /* 0x00005e0027007a0c */ /* 0x008fe40005781270 */
[----:B------:R-:W-:Y:S02]  /*69c80*/  ISETP.LT.AND P5, PT, R28, c[0x0][0x178], !P2 ;  /* 0x00005e001c007a0c */ /* 0x000fe400057a1270 */
[----:B------:R-:W-:Y:S01]  /*69c90*/  ISETP.LT.AND P6, PT, R59, c[0x0][0x178], !P2 ;  /* 0x00005e003b007a0c */ /* 0x000fe200057c1270 */
[----:B------:R-:W-:Y:S01]  /*69ca0*/  IMAD.WIDE R28, R2, 0x2, R16 ;  /* 0x00000002021c7825 */ /* 0x000fe200078e0210 */
[----:B------:R-:W-:-:S02]  /*69cb0*/  ISETP.LT.AND P3, PT, R60, c[0x0][0x178], !P2 ;  /* 0x00005e003c007a0c */ /* 0x000fc40005761270 */
[----:B------:R-:W-:Y:S02]  /*69cc0*/  PRMT R0, R4, 0x7632, R0 ;  /* 0x0000763204007816 */ /* 0x000fe40000000000 */
[----:B----4-:R-:W-:Y:S01]  /*69cd0*/  PRMT R3, R5, 0x7632, R3 ;  /* 0x0000763205037816 */ /* 0x010fe20000000003 */
[----:B------:R-:W-:Y:S01]  /*69ce0*/  IMAD.WIDE R4, R2, 0x2, R18 ;  /* 0x0000000202047825 */ /* 0x000fe200078e0212 */
[----:B------:R-:W-:Y:S01]  /*69cf0*/  ISETP.LT.AND P1, PT, R7, c[0x0][0x178], !P2 ;  /* 0x00005e0007007a0c */ /* 0x000fe20005721270 */
[----:B------:R0:W-:Y:S04]  /*69d00*/  @P4 STG.E.U16 [R28.64], R0 ;  /* 0x000000001c004986 */ /* 0x0001e8000c101506 */
[----:B------:R1:W-:Y:S01]  /*69d10*/  @P5 STG.E.U16 [R4.64], R3 ;  /* 0x0000000304005986 */ /* 0x0003e2000c101506 */
[----:B------:R-:W-:-:S03]  /*69d20*/  PRMT R37, R30, 0x7632, R37 ;  /* 0x000076321e257816 */ /* 0x000fc60000000025 */
[----:B------:R-:W-:Y:S01]  /*69d30*/  STL [R1+0x2b68], R20 ;  /* 0x002b681401007387 */ /* 0x000fe20000100800 */
[----:B0-----:R-:W-:-:S03]  /*69d40*/  PRMT R0, R52, 0x7632, R0 ;  /* 0x0000763234007816 */ /* 0x001fc60000000000 */
[----:B------:R-:W-:Y:S01]  /*69d50*/  STL [R1+0x2b64], R21 ;  /* 0x002b641501007387 */ /* 0x000fe20000100800 */
[----:B-1----:R-:W-:Y:S01]  /*69d60*/  IMAD.WIDE R4, R2, 0x2, R22 ;  /* 0x0000000202047825 */ /* 0x002fe200078e0216 */
[----:B------:R-:W-:Y:S02]  /*69d70*/  PRMT R3, R54, 0x7632, R3 ;  /* 0x0000763236037816 */ /* 0x000fe40000000003 */
[----:B--2---:R-:W-:Y:S01]  /*69d80*/  PRMT R36, R33, 0x7632, R36 ;  /* 0x0000763221247816 */ /* 0x004fe20000000024 */
[----:B------:R-:W-:-:S05]  /*69d90*/  IMAD.WIDE R32, R2, 0x2, R20 ;  /* 0x0000000202207825 */ /* 0x000fca00078e0214 */
[----:B------:R0:W-:Y:S04]  /*69da0*/  @P6 STG.E.U16 [R32.64], R36 ;  /* 0x0000002420006986 */ /* 0x0001e8000c101506 */
[----:B------:R1:W-:Y:S01]  /*69db0*/  @P3 STG.E.U16 [R4.64], R0 ;  /* 0x0000000004003986 */ /* 0x0003e2000c101506 */
[----:B0-----:R-:W-:-:S03]  /*69dc0*/  PRMT R36, R6, 0x7632, R36 ;  /* 0x0000763206247816 */ /* 0x001fc60000000024 */
[----:B------:R-:W2:Y:S01]  /*69dd0*/  LDL.LU R6, [R1+0x2b78] ;  /* 0x002b780001067983 */ /* 0x000ea20000300800 */
[----:B-1----:R-:W-:Y:S01]  /*69de0*/  PRMT R0, R53, 0x7632, R0 ;  /* 0x0000763235007816 */ /* 0x002fe20000000000 */
[----:B------:R-:W-:Y:S02]  /*69df0*/  IMAD.WIDE R4, R2, 0x2, R24 ;  /* 0x0000000202047825 */ /* 0x000fe400078e0218 */
[----:B------:R-:W3:Y:S04]  /*69e00*/  LDL.LU R30, [R1+0x2b74] ;  /* 0x002b7400011e7983 */ /* 0x000ee80000300800 */
[----:B------:R0:W-:Y:S04]  /*69e10*/  @P1 STG.E.U16 [R4.64], R0 ;  /* 0x0000000004001986 */ /* 0x0001e8000c101506 */
[----:B------:R-:W4:Y:S01]  /*69e20*/  LDL.LU R54, [R1+0x2b70] ;  /* 0x002b700001367983 */ /* 0x000f220000300800 */
[----:B0-----:R-:W-:-:S03]  /*69e30*/  PRMT R0, R45, 0x7632, R0 ;  /* 0x000076322d007816 */ /* 0x001fc60000000000 */
[----:B------:R-:W4:Y:S01]  /*69e40*/  LDL.LU R45, [R1+0x2b6c] ;  /* 0x002b6c00012d7983 */ /* 0x000f220000300800 */
[----:B------:R-:W-:Y:S02]  /*69e50*/  ISETP.LT.AND P4, PT, R57, c[0x0][0x178], !P2 ;  /* 0x00005e0039007a0c */ /* 0x000fe40005781270 */
[----:B------:R-:W-:Y:S01]  /*69e60*/  ISETP.LT.AND P5, PT, R58, c[0x0][0x178], !P2 ;  /* 0x00005e003a007a0c */ /* 0x000fe200057a1270 */
[----:B------:R-:W-:Y:S01]  /*69e70*/  IMAD.WIDE R28, R2, 0x2, R26 ;  /* 0x00000002021c7825 */ /* 0x000fe200078e021a */
[----:B------:R-:W-:-:S03]  /*69e80*/  ISETP.LT.AND P3, PT, R61, c[0x0][0x178], !P2 ;  /* 0x00005e003d007a0c */ /* 0x000fc60005761270 */
[----:B------:R-:W-:-:S04]  /*69e90*/  IMAD.WIDE R32, R2, 0x2, R40 ;  /* 0x0000000202207825 */ /* 0x000fc800078e0228 */
[----:B------:R-:W-:Y:S02]  /*69ea0*/  IMAD.WIDE R52, R2, 0x2, R42 ;  /* 0x0000000202347825 */ /* 0x000fe400078e022a */
[----:B------:R-:W-:Y:S04]  /*69eb0*/  @P4 STG.E.U16 [R28.64], R36 ;  /* 0x000000241c004986 */ /* 0x000fe8000c101506 */
[----:B------:R-:W-:Y:S04]  /*69ec0*/  @P5 STG.E.U16 [R32.64], R37 ;  /* 0x0000002520005986 */ /* 0x000fe8000c101506 */
[----:B------:R0:W-:Y:S02]  /*69ed0*/  @P3 STG.E.U16 [R52.64], R3 ;  /* 0x0000000334003986 */ /* 0x0001e4000c101506 */
[----:B0-----:R-:W-:-:S02]  /*69ee0*/  PRMT R53, R37, 0x7632, R53 ;  /* 0x0000763225357816 */ /* 0x001fc40000000035 */
[----:B------:R-:W-:Y:S02]  /*69ef0*/  PRMT R3, R34, 0x7632, R3 ;  /* 0x0000763222037816 */ /* 0x000fe40000000003 */
[----:B------:R-:W-:Y:S02]  /*69f00*/  PRMT R52, R31, 0x7632, R52 ;  /* 0x000076321f347816 */ /* 0x000fe40000000034 */
[----:B---3--:R-:W-:Y:S02]  /*69f10*/  ISETP.LT.AND P4, PT, R30, c[0x0][0x178], !P2 ;  /* 0x00005e001e007a0c */ /* 0x008fe40005781270 */
[----:B--2---:R-:W-:Y:S02]  /*69f20*/  ISETP.LT.AND P5, PT, R6, c[0x0][0x178], !P2 ;  /* 0x00005e0006007a0c */ /* 0x004fe400057a1270 */
[----:B------:R-:W2:Y:S01]  /*69f30*/  LDL R6, [R1+0x3f8] ;  /* 0x0003f80001067983 */ /* 0x000ea20000100800 */
[----:B----4-:R-:W-:-:S03]  /*69f40*/  ISETP.LT.AND P6, PT, R54, c[0x0][0x178], !P2 ;  /* 0x00005e0036007a0c */ /* 0x010fc600057c1270 */
[----:B------:R0:W-:Y:S04]  /*69f50*/  STL [R1+0x2b60], R54 ;  /* 0x002b603601007387 */ /* 0x0001e80000100800 */
[----:B------:R-:W3:Y:S04]  /*69f60*/  LDL R20, [R1+0x3d8] ;  /* 0x0003d80001147983 */ /* 0x000ee80000100800 */
[----:B------:R-:W4:Y:S01]  /*69f70*/  LDL R21, [R1+0x3c8] ;  /* 0x0003c80001157983 */ /* 0x000f220000100800 */
[----:B------:R-:W-:-:S03]  /*69f80*/  IMAD.WIDE R36, R2, 0x2, R44 ;  /* 0x0000000202247825 */ /* 0x000fc600078e022c */
[----:B0-----:R-:W3:Y:S04]  /*69f90*/  LDL R54, [R1+0x2958] ;  /* 0x0029580001367983 */ /* 0x001ee80000100800 */
[----:B------:R-:W4:Y:S04]  /*69fa0*/  LDL.LU R34, [R1+0x2e8] ;  /* 0x0002e80001227983 */ /* 0x000f280000300800 */
[----:B------:R-:W4:Y:S04]  /*69fb0*/  LDL.LU R31, [R1+0x2d8] ;  /* 0x0002d800011f7983 */ /* 0x000f280000300800 */
[----:B------:R0:W-:Y:S04]  /*69fc0*/  @P4 STG.E.U16 [R36.64], R0 ;  /* 0x0000000024004986 */ /* 0x0001e8000c101506 */
[----:B0-----:R-:W4:Y:S01]  /*69fd0*/  LDL R37, [R1+0x3e8] ;  /* 0x0003e80001257983 */ /* 0x001f220000100800 */
[----:B------:R-:W-:Y:S01]  /*69fe0*/  ISETP.LT.AND P2, PT, R55, c[0x0][0x178], !P2 ;  /* 0x00005e0037007a0c */ /* 0x000fe20005741270 */
[----:B------:R-:W-:Y:S01]  /*69ff0*/  IMAD.WIDE R4, R2, 0x2, R46 ;  /* 0x0000000202047825 */ /* 0x000fe200078e022e */
[----:B------:R-:W-:-:S03]  /*6a000*/  ISETP.LT.AND P1, PT, R35, c[0x0][0x178], !P0 ;  /* 0x00005e0023007a0c */ /* 0x000fc60004721270 */
[C---:B------:R-:W-:Y:S01]  /*6a010*/  IMAD.WIDE R28, R2.reuse, 0x2, R48 ;  /* 0x00000002021c7825 */ /* 0x040fe200078e0230 */
[----:B------:R0:W-:Y:S03]  /*6a020*/  @P5 STG.E.U16 [R4.64], R3 ;  /* 0x0000000304005986 */ /* 0x0001e6000c101506 */
[C---:B------:R-:W-:Y:S01]  /*6a030*/  IMAD.WIDE R32, R2.reuse, 0x2, R50 ;  /* 0x0000000202207825 */ /* 0x040fe200078e0232 */
[----:B------:R-:W-:Y:S01]  /*6a040*/  IADD3 R2, R2, c[0x0][0x198], RZ ;  /* 0x0000660002027a10 */ /* 0x000fe20007ffe0ff */
[----:B------:R1:W-:Y:S01]  /*6a050*/  @P6 STG.E.U16 [R28.64], R52 ;  /* 0x000000341c006986 */ /* 0x0003e2000c101506 */
[----:B------:R-:W-:-:S03]  /*6a060*/  ISETP.LT.AND P3, PT, R56, c[0x0][0x178], !P0 ;  /* 0x00005e0038007a0c */ /* 0x000fc60004761270 */
[----:B------:R1:W-:Y:S01]  /*6a070*/  @P2 STG.E.U16 [R32.64], R53 ;  /* 0x0000003520002986 */ /* 0x0003e2000c101506 */
[----:B------:R-:W-:Y:S01]  /*6a080*/  ISETP.LT.AND P2, PT, R38, c[0x0][0x178], !P0 ;  /* 0x00005e0026007a0c */ /* 0x000fe20004741270 */
[C---:B0-----:R-:W-:Y:S02]  /*6a090*/  IMAD.WIDE R4, R2.reuse, 0x2, R8 ;  /* 0x0000000202047825 */ /* 0x041fe400078e0208 */
[----:B------:R-:W4:Y:S02]  /*6a0a0*/  LDL R3, [R1+0x338] ;  /* 0x0003380001037983 */ /* 0x000f240000100800 */
[C---:B-1----:R-:W-:Y:S02]  /*6a0b0*/  IMAD.WIDE R28, R2.reuse, 0x2, R10 ;  /* 0x00000002021c7825 */ /* 0x042fe400078e020a */
[----:B------:R-:W4:Y:S04]  /*6a0c0*/  LDL R52, [R1+0x2974] ;  /* 0x0029740001347983 */ /* 0x000f280000100800 */
[----:B------:R-:W4:Y:S04]  /*6a0d0*/  LDL R53, [R1+0x2950] ;  /* 0x0029500001357983 */ /* 0x000f280000100800 */
[----:B--2---:R0:W-:Y:S02]  /*6a0e0*/  @P1 STG.E.U16 [R4.64], R6 ;  /* 0x0000000604001986 */ /* 0x0041e4000c101506 */
[----:B0-----:R-:W-:-:S02]  /*6a0f0*/  IMAD.WIDE R4, R2, 0x2, R12 ;  /* 0x0000000202047825 */ /* 0x001fc400078e020c */
[----:B------:R-:W2:Y:S01]  /*6a100*/  LDL R6, [R1+0x318] ;  /* 0x0003180001067983 */ /* 0x000ea20000100800 */
[----:B---3--:R-:W-:-:S03]  /*6a110*/  ISETP.LT.AND P4, PT, R54, c[0x0][0x178], !P0 ;  /* 0x00005e0036007a0c */ /* 0x008fc60004781270 */
[----:B------:R-:W3:Y:S04]  /*6a120*/  LDL R54, [R1+0x328] ;  /* 0x0003280001367983 */ /* 0x000ee80000100800 */
[----:B----4-:R-:W-:Y:S04]  /*6a130*/  @P3 STG.E.U16 [R28.64], R37 ;  /* 0x000000251c003986 */ /* 0x010fe8000c101506 */
[----:B------:R0:W-:Y:S04]  /*6a140*/  @P2 STG.E.U16 [R4.64], R20 ;  /* 0x0000001404002986 */ /* 0x0001e8000c101506 */
[----:B0-----:R-:W4:Y:S04]  /*6a150*/  LDL.LU R20, [R1+0x2b68] ;  /* 0x002b680001147983 */ /* 0x001f280000300800 */
[----:B------:R-:W2:Y:S01]  /*6a160*/  LDL R4, [R1+0x3b8] ;  /* 0x0003b80001047983 */ /* 0x000ea20000100800 */
[----:B------:R-:W-:Y:S01]  /*6a170*/  ISETP.LT.AND P5, PT, R39, c[0x0][0x178], !P0 ;  /* 0x00005e0027007a0c */ /* 0x000fe200047a1270 */
[----:B------:R-:W-:-:S02]  /*6a180*/  IMAD.WIDE R28, R2, 0x2, R14 ;  /* 0x00000002021c7825 */ /* 0x000fc400078e020e */
[----:B------:R-:W3:Y:S02]  /*6a190*/  LDL R5, [R1+0x3a8] ;  /* 0x0003a80001057983 */ /* 0x000ee40000100800 */
[----:B------:R-:W-:Y:S02]  /*6a1a0*/  IMAD.WIDE R32, R2, 0x2, R16 ;  /* 0x0000000202207825 */ /* 0x000fe400078e0210 */
[----:B------:R0:W-:Y:S04]  /*6a1b0*/  @P4 STG.E.U16 [R28.64], R21 ;  /* 0x000000151c004986 */ /* 0x0001e8000c101506 */
[----:B0-----:R-:W4:Y:S04]  /*6a1c0*/  LDL.LU R21, [R1+0x2b64] ;  /* 0x002b640001157983 */ /* 0x001f280000300800 */
[----:B--2---:R0:W-:Y:S04]  /*6a1d0*/  @P5 STG.E.U16 [R32.64], R4 ;  /* 0x0000000420005986 */ /* 0x0041e8000c101506 */
[----:B0-----:R-:W2:Y:S04]  /*6a1e0*/  LDL R32, [R1+0x358] ;  /* 0x0003580001207983 */ /* 0x001ea80000100800 */
[----:B------:R-:W2:Y:S01]  /*6a1f0*/  LDL R33, [R1+0x348] ;  /* 0x0003480001217983 */ /* 0x000ea20000100800 */
[----:B------:R-:W-:-:S02]  /*6a200*/  ISETP.LT.AND P6, PT, R53, c[0x0][0x178], !P0 ;  /* 0x00005e0035007a0c */ /* 0x000fc400047c1270 */
[----:B------:R-:W-:Y:S01]  /*6a210*/  ISETP.LT.AND P1, PT, R59, c[0x0][0x178], !P0 ;  /* 0x00005e003b007a0c */ /* 0x000fe20004721270 */
[----:B------:R-:W-:Y:S01]  /*6a220*/  IMAD.WIDE R36, R2, 0x2, R18 ;  /* 0x0000000202247825 */ /* 0x000fe200078e0212 */
[----:B------:R-:W-:Y:S02]  /*6a230*/  ISETP.LT.AND P3, PT, R60, c[0x0][0x178], !P0 ;  /* 0x00005e003c007a0c */ /* 0x000fe40004761270 */
[----:B------:R-:W-:Y:S01]  /*6a240*/  ISETP.LT.AND P2, PT, R7, c[0x0][0x178], !P0 ;  /* 0x00005e0007007a0c */ /* 0x000fe20004741270 */
[----:B------:R-:W-:-:S06]  /*6a250*/  IMAD.WIDE R28, R2, 0x2, R22 ;  /* 0x00000002021c7825 */ /* 0x000fcc00078e0216 */
[----:B---3--:R4:W-:Y:S02]  /*6a260*/  @P6 STG.E.U16 [R36.64], R5 ;  /* 0x0000000524006986 */ /* 0x0089e4000c101506 */
[----:B----4-:R-:W-:-:S05]  /*6a270*/  IMAD.WIDE R4, R2, 0x2, R20 ;  /* 0x0000000202047825 */ /* 0x010fca00078e0214 */
[----:B--2---:R0:W-:Y:S04]  /*6a280*/  @P1 STG.E.U16 [R4.64], R32 ;  /* 0x0000002004001986 */ /* 0x0041e8000c101506 */
[----:B------:R-:W-:Y:S01]  /*6a290*/  @P3 STG.E.U16 [R28.64], R33 ;  /* 0x000000211c003986 */ /* 0x000fe2000c101506 */
[----:B0-----:R-:W-:-:S05]  /*6a2a0*/  IMAD.WIDE R4, R2, 0x2, R24 ;  /* 0x0000000202047825 */ /* 0x001fca00078e0218 */
[----:B------:R0:W-:Y:S04]  /*6a2b0*/  @P2 STG.E.U16 [R4.64], R54 ;  /* 0x0000003604002986 */ /* 0x0001e8000c101506 */
[----:B0-----:R-:W2:Y:S04]  /*6a2c0*/  LDL.LU R54, [R1+0x2b60] ;  /* 0x002b600001367983 */ /* 0x001ea80000300800 */
[----:B------:R-:W3:Y:S04]  /*6a2d0*/  LDL.LU R4, [R1+0x2a50] ;  /* 0x002a500001047983 */ /* 0x000ee80000300800 */
[----:B------:R-:W4:Y:S01]  /*6a2e0*/  LDL R5, [R1+0x308] ;  /* 0x0003080001057983 */ /* 0x000f220000100800 */
[----:B------:R-:W-:-:S02]  /*6a2f0*/  ISETP.LT.AND P4, PT, R57, c[0x0][0x178], !P0 ;  /* 0x00005e0039007a0c */ /* 0x000fc40004781270 */
[----:B------:R-:W-:Y:S02]  /*6a300*/  ISETP.LT.AND P5, PT, R58, c[0x0][0x178], !P0 ;  /* 0x00005e003a007a0c */ /* 0x000fe400047a1270 */
[----:B------:R-:W-:Y:S01]  /*6a310*/  ISETP.LT.AND P6, PT, R61, c[0x0][0x178], !P0 ;  /* 0x00005e003d007a0c */ /* 0x000fe200047c1270 */
[----:B------:R-:W-:-:S04]  /*6a320*/  IMAD.WIDE R28, R2, 0x2, R26 ;  /* 0x00000002021c7825 */ /* 0x000fc800078e021a */
[----:B------:R-:W-:-:S04]  /*6a330*/  IMAD.WIDE R32, R2, 0x2, R40 ;  /* 0x0000000202207825 */ /* 0x000fc800078e0228 */
[----:B------:R-:W-:Y:S01]  /*6a340*/  IMAD.WIDE R36, R2, 0x2, R42 ;  /* 0x0000000202247825 */ /* 0x000fe200078e022a */
[----:B----4-:R-:W-:Y:S04]  /*6a350*/  @P4 STG.E.U16 [R28.64], R5 ;  /* 0x000000051c004986 */ /* 0x010fe8000c101506 */
[----:B------:R0:W-:Y:S04]  /*6a360*/  @P5 STG.E.U16 [R32.64], R3 ;  /* 0x0000000320005986 */ /* 0x0001e8000c101506 */
[----:B------:R1:W-:Y:S04]  /*6a370*/  @P6 STG.E.U16 [R36.64], R6 ;  /* 0x0000000624006986 */ /* 0x0003e8000c101506 */
[----:B0-----:R-:W4:Y:S04]  /*6a380*/  LDL.LU R33, [R1+0x3f8] ;  /* 0x0003f80001217983 */ /* 0x001f280000300800 */
[----:B-1----:R-:W4:Y:S04]  /*6a390*/  LDL.LU R6, [R1+0x2a54] ;  /* 0x002a540001067983 */ /* 0x002f280000300800 */
[----:B------:R-:W4:Y:S04]  /*6a3a0*/  LDL R36, [R1+0x2958] ;  /* 0x0029580001247983 */ /* 0x000f280000100800 */
[----:B------:R-:W4:Y:S01]  /*6a3b0*/  LDL.LU R37, [R1+0x2f8] ;  /* 0x0002f80001257983 */ /* 0x000f220000300800 */
[----:B------:R-:W-:-:S02]  /*6a3c0*/  ISETP.LT.AND P1, PT, R30, c[0x0][0x178], !P0 ;  /* 0x00005e001e007a0c */ /* 0x000fc40004721270 */
[----:B------:R-:W-:Y:S02]  /*6a3d0*/  ISETP.LT.AND P3, PT, R52, c[0x0][0x178], !P0 ;  /* 0x00005e0034007a0c */ /* 0x000fe40004761270 */
[----:B--2---:R-:W-:Y:S02]  /*6a3e0*/  ISETP.LT.AND P4, PT, R54, c[0x0][0x178], !P0 ;  /* 0x00005e0036007a0c */ /* 0x004fe40004781270 */
[----:B---3--:R-:W-:Y:S01]  /*6a3f0*/  ISETP.GE.AND P2, PT, R4, c[0x0][0x17c], PT ;  /* 0x00005f0004007a0c */ /* 0x008fe20003f46270 */
[----:B------:R-:W-:-:S04]  /*6a400*/  IMAD.WIDE R4, R2, 0x2, R44 ;  /* 0x0000000202047825 */ /* 0x000fc800078e022c */
[----:B------:R-:W-:Y:S02]  /*6a410*/  IMAD.WIDE R28, R2, 0x2, R46 ;  /* 0x00000002021c7825 */ /* 0x000fe400078e022e */
[----:B----4-:R0:W-:Y:S01]  /*6a420*/  @P1 STG.E.U16 [R4.64], R37 ;  /* 0x0000002504001986 */ /* 0x0101e2000c101506 */
[----:B------:R-:W-:-:S03]  /*6a430*/  ISETP.GE.AND P1, PT, R6, c[0x0][0x17c], PT ;  /* 0x00005f0006007a0c */ /* 0x000fc60003f26270 */
[----:B------:R-:W-:Y:S04]  /*6a440*/  @P3 STG.E.U16 [R28.64], R34 ;  /* 0x000000221c003986 */ /* 0x000fe8000c101506 */
[----:B------:R-:W2:Y:S01]  /*6a450*/  LDL.LU R6, [R1+0x2b5c] ;  /* 0x002b5c0001067983 */ /* 0x000ea20000300800 */
[----:B0-----:R-:W-:-:S05]  /*6a460*/  IMAD.WIDE R4, R2, 0x2, R48 ;  /* 0x0000000202047825 */ /* 0x001fca00078e0230 */
[----:B------:R0:W-:Y:S04]  /*6a470*/  @P4 STG.E.U16 [R4.64], R31 ;  /* 0x0000001f04004986 */ /* 0x0001e8000c101506 */
[----:B0-----:R-:W3:Y:S01]  /*6a480*/  LDL.LU R5, [R1+0x3e8] ;  /* 0x0003e80001057983 */ /* 0x001ee20000300800 */
[----:B------:R-:W-:Y:S02]  /*6a490*/  ISETP.LT.AND P0, PT, R55, c[0x0][0x178], !P0 ;  /* 0x00005e0037007a0c */ /* 0x000fe40004701270 */
[----:B------:R-:W-:Y:S02]  /*6a4a0*/  ISETP.LT.AND P6, PT, R35, c[0x0][0x178], !P2 ;  /* 0x00005e0023007a0c */ /* 0x000fe400057c1270 */
[C---:B------:R-:W-:Y:S01]  /*6a4b0*/  IADD3 R3, R2.reuse, c[0x0][0x198], RZ ;  /* 0x0000660002037a10 */ /* 0x040fe20007ffe0ff */
[----:B------:R-:W-:Y:S01]  /*6a4c0*/  IMAD.WIDE R28, R2, 0x2, R50 ;  /* 0x00000002021c7825 */ /* 0x000fe200078e0232 */
[----:B------:R-:W-:-:S02]  /*6a4d0*/  PRMT R0, R33, 0x7632, R0 ;  /* 0x0000763221007816 */ /* 0x000fc40000000000 */
[----:B------:R-:W-:Y:S01]  /*6a4e0*/  ISETP.LT.AND P3, PT, R56, c[0x0][0x178], !P2 ;  /* 0x00005e0038007a0c */ /* 0x000fe20005761270 */
[----:B------:R-:W-:Y:S01]  /*6a4f0*/  IMAD.WIDE R32, R3, 0x2, R8 ;  /* 0x0000000203207825 */ /* 0x000fe200078e0208 */
[----:B------:R-:W-:-:S03]  /*6a500*/  ISETP.LT.AND P4, PT, R36, c[0x0][0x178], !P2 ;  /* 0x00005e0024007a0c */ /* 0x000fc60005781270 */
[----:B--2---:R0:W-:Y:S04]  /*6a510*/  @P0 STG.E.U16 [R28.64], R6 ;  /* 0x000000061c000986 */ /* 0x0041e8000c101506 */
[----:B------:R1:W-:Y:S04]  /*6a520*/  @P6 STG.E.U16 [R32.64], R0 ;  /* 0x0000000020006986 */ /* 0x0003e8000c101506 */
[----:B0-----:R-:W2:Y:S04]  /*6a530*/  LDL.LU R29, [R1+0x3d8] ;  /* 0x0003d800011d7983 */ /* 0x001ea80000300800 */
[----:B-1----:R-:W4:Y:S04]  /*6a540*/  LDL.LU R32, [R1+0x3b8] ;  /* 0x0003b80001207983 */ /* 0x002f280000300800 */
[----:B------:R-:W4:Y:S01]  /*6a550*/  LDL.LU R33, [R1+0x3a8] ;  /* 0x0003a80001217983 */ /* 0x000f220000300800 */
[----:B---3--:R-:W-:Y:S01]  /*6a560*/  PRMT R0, R5, 0x7632, R0 ;  /* 0x0000763205007816 */ /* 0x008fe20000000000 */
[----:B------:R-:W-:-:S02]  /*6a570*/  IMAD.WIDE R4, R3, 0x2, R10 ;  /* 0x0000000203047825 */ /* 0x000fc400078e020a */
[----:B------:R-:W3:Y:S04]  /*6a580*/  LDL.LU R36, [R1+0x318] ;  /* 0x0003180001247983 */ /* 0x000ee80000300800 */
[----:B------:R0:W-:Y:S04]  /*6a590*/  @P3 STG.E.U16 [R4.64], R0 ;  /* 0x0000000004003986 */ /* 0x0001e8000c101506 */
[----:B0-----:R-:W3:Y:S01]  /*6a5a0*/  LDL.LU R5, [R1+0x3c8] ;  /* 0x0003c80001057983 */ /* 0x001ee20000300800 */
[----:B------:R-:W-:-:S03]  /*6a5b0*/  ISETP.LT.AND P5, PT, R38, c[0x0][0x178], !P2 ;  /* 0x00005e0026007a0c */ /* 0x000fc600057a1270 */
[----:B------:R-:W-:Y:S01]  /*6a5c0*/  STL [R1+0x2b58], R19 ;  /* 0x002b581301007387 */ /* 0x000fe20000100800 */
[----:B--2---:R-:W-:Y:S01]  /*6a5d0*/  PRMT R2, R29, 0x7632, R2 ;  /* 0x000076321d027816 */ /* 0x004fe20000000002 */
[----:B------:R-:W-:-:S08]  /*6a5e0*/  IMAD.WIDE R28, R3, 0x2, R12 ;  /* 0x00000002031c7825 */ /* 0x000fd000078e020c */
[----:B------:R0:W-:Y:S01]  /*6a5f0*/  @P5 STG.E.U16 [R28.64], R2 ;  /* 0x000000021c005986 */ /* 0x0001e2000c101506 */
[----:B----4-:R-:W-:Y:S02]  /*6a600*/  PRMT R6, R33, 0x7632, R6 ;  /* 0x0000763221067816 */ /* 0x010fe40000000006 */
[----:B0-----:R-:W-:Y:S01]  /*6a610*/  PRMT R2, R32, 0x7632, R2 ;  /* 0x0000763220027816 */ /* 0x001fe20000000002 */
[----:B------:R-:W-:Y:S02]  /*6a620*/  IMAD.WIDE R32, R3, 0x2, R18 ;  /* 0x0000000203207825 */ /* 0x000fe400078e0212 */
[----:B------:R-:W2:Y:S01]  /*6a630*/  LDL.LU R19, [R1+0x338] ;  /* 0x0003380001137983 */ /* 0x000ea20000300800 */
[----:B---3--:R-:W-:Y:S01]  /*6a640*/  PRMT R0, R5, 0x7632, R0 ;  /* 0x0000763205007816 */ /* 0x008fe20000000000 */
[----:B------:R-:W-:-:S05]  /*6a650*/  IMAD.WIDE R4, R3, 0x2, R14 ;  /* 0x0000000203047825 */ /* 0x000fca00078e020e */
[----:B------:R0:W-:Y:S04]  /*6a660*/  @P4 STG.E.U16 [R4.64], R0 ;  /* 0x0000000004004986 */ /* 0x0001e8000c101506 */
[----:B0-----:R-:W3:Y:S04]  /*6a670*/  LDL.LU R4, [R1+0x358] ;  /* 0x0003580001047983 */ /* 0x001ee80000300800 */
[----:B------:R-:W4:Y:S01]  /*6a680*/  LDL.LU R5, [R1+0x348] ;  /* 0x0003480001057983 */ /* 0x000f220000300800 */
[----:B------:R-:W-:Y:S02]  /*6a690*/  ISETP.LT.AND P6, PT, R39, c[0x0][0x178], !P2 ;  /* 0x00005e0027007a0c */ /* 0x000fe400057c1270 */
[----:B------:R-:W-:Y:S01]  /*6a6a0*/  ISETP.LT.AND P3, PT, R53, c[0x0][0x178], !P2 ;  /* 0x00005e0035007a0c */ /* 0x000fe20005761270 */
[----:B------:R-:W-:Y:S01]  /*6a6b0*/  IMAD.WIDE R28, R3, 0x2, R16 ;  /* 0x00000002031c7825 */ /* 0x000fe200078e0210 */
[----:B------:R-:W-:-:S09]  /*6a6c0*/  ISETP.LT.AND P0, PT, R59, c[0x0][0x178], !P2 ;  /* 0x00005e003b007a0c */ /* 0x000fd20005701270 */
[----:B------:R-:W-:Y:S04]  /*6a6d0*/  @P6 STG.E.U16 [R28.64], R2 ;  /* 0x000000021c006986 */ /* 0x000fe8000c101506 */
[----:B------:R0:W-:Y:S04]  /*6a6e0*/  @P3 STG.E.U16 [R32.64], R6 ;  /* 0x0000000620003986 */ /* 0x0001e8000c101506 */
[----:B0-----:R-:W2:Y:S01]  /*6a6f0*/  LDL.LU R33, [R1+0x328] ;  /* 0x0003280001217983 */ /* 0x001ea20000300800 */
[----:B---3--:R-:W-:Y:S02]  /*6a700*/  PRMT R0, R4, 0x7632, R0 ;  /* 0x0000763204007816 */ /* 0x008fe40000000000 */
[----:B----4-:R-:W-:Y:S01]  /*6a710*/  PRMT R2, R5, 0x7632, R2 ;  /* 0x0000763205027816 */ /* 0x010fe20000000002 */
[----:B------:R-:W-:-:S05]  /*6a720*/  IMAD.WIDE R4, R3, 0x2, R20 ;  /* 0x0000000203047825 */ /* 0x000fca00078e0214 */
[----:B------:R0:W-:Y:S04]  /*6a730*/  @P0 STG.E.U16 [R4.64], R0 ;  /* 0x0000000004000986 */ /* 0x0001e8000c101506 */
[----:B0-----:R-:W3:Y:S01]  /*6a740*/  LDL.LU R5, [R1+0x308] ;  /* 0x0003080001057983 */ /* 0x001ee20000300800 */
[----:B------:R-:W-:Y:S02]  /*6a750*/  ISETP.LT.AND P5, PT, R60, c[0x0][0x178], !P2 ;  /* 0x00005e003c007a0c */ /* 0x000fe400057a1270 */
[----:B------:R-:W-:Y:S02]  /*6a760*/  ISETP.LT.AND P4, PT, R7, c[0x0][0x178], !P2 ;  /* 0x00005e0007007a0c */ /* 0x000fe40005781270 */
[----:B------:R-:W-:Y:S01]  /*6a770*/  ISETP.LT.AND P3, PT, R57, c[0x0][0x178], !P2 ;  /* 0x00005e0039007a0c */ /* 0x000fe20005761270 */
[----:B------:R-:W-:Y:S01]  /*6a780*/  IMAD.WIDE R28, R3, 0x2, R22 ;  /* 0x00000002031c7825 */ /* 0x000fe200078e0216 */
[----:B------:R-:W-:-:S02]  /*6a790*/  ISETP.LT.AND P0, PT, R58, c[0x0][0x178], !P2 ;  /* 0x00005e003a007a0c */ /* 0x000fc40005701270 */
[----:B--2---:R-:W-:Y:S01]  /*6a7a0*/  PRMT R6, R33, 0x7632, R6 ;  /* 0x0000763221067816 */ /* 0x004fe20000000006 */
[----:B------:R-:W-:-:S04]  /*6a7b0*/  IMAD.WIDE R32, R3, 0x2, R24 ;  /* 0x0000000203207825 */ /* 0x000fc800078e0218 */
[----:B------:R0:W-:Y:S01]  /*6a7c0*/  @P5 STG.E.U16 [R28.64], R2 ;  /* 0x000000021c005986 */ /* 0x0001e2000c101506 */
[----:B------:R-:W-:Y:S02]  /*6a7d0*/  ISETP.LT.AND P5, PT, R61, c[0x0][0x178], !P2 ;  /* 0x00005e003d007a0c */ /* 0x000fe400057a1270 */
[----:B------:R-:W-:Y:S01]  /*6a7e0*/  ISETP.LT.AND P6, PT, R30, c[0x0][0x178], !P2 ;  /* 0x00005e001e007a0c */ /* 0x000fe200057c1270 */
[----:B------:R1:W-:Y:S01]  /*6a7f0*/  @P4 STG.E.U16 [R32.64], R6 ;  /* 0x0000000620004986 */ /* 0x0003e2000c101506 */
[----:B0-----:R-:W-:Y:S01]  /*6a800*/  PRMT R2, R19, 0x7632, R2 ;  /* 0x0000763213027816 */ /* 0x001fe20000000002 */
[C---:B------:R-:W-:Y:S02]  /*6a810*/  IMAD.WIDE R28, R3.reuse, 0x2, R40 ;  /* 0x00000002031c7825 */ /* 0x040fe400078e0228 */
[----:B------:R-:W-:Y:S01]  /*6a820*/  STL [R1+0x2b54], R30 ;  /* 0x002b541e01007387 */ /* 0x000fe20000100800 */
[----:B-1----:R-:W-:Y:S01]  /*6a830*/  PRMT R6, R36, 0x7632, R6 ;  /* 0x0000763224067816 */ /* 0x002fe20000000006 */
[----:B------:R-:W-:-:S02]  /*6a840*/  IMAD.WIDE R32, R3, 0x2, R42 ;  /* 0x0000000203207825 */ /* 0x000fc400078e022a */
[----:B------:R-:W2:Y:S04]  /*6a850*/  LDL R19, [R1+0x598] ;  /* 0x0005980001137983 */ /* 0x000ea80000100800 */
[----:B------:R-:W4:Y:S01]  /*6a860*/  LDL.LU R36, [R1+0x558] ;  /* 0x0005580001247983 */ /* 0x000f220000300800 */
[----:B---3--:R-:W-:Y:S01]  /*6a870*/  PRMT R0, R5, 0x7632, R0 ;  /* 0x0000763205007816 */ /* 0x008fe20000000000 */
[----:B------:R-:W-:-:S05]  /*6a880*/  IMAD.WIDE R4, R3, 0x2, R26 ;  /* 0x0000000203047825 */ /* 0x000fca00078e021a */
[----:B------:R0:W-:Y:S01]  /*6a890*/  @P3 STG.E.U16 [R4.64], R0 ;  /* 0x0000000004003986 */ /* 0x0001e2000c101506 */
[----:B------:R-:W-:-:S03]  /*6a8a0*/  ISETP.LT.AND P3, PT, R52, c[0x0][0x178], !P2 ;  /* 0x00005e0034007a0c */ /* 0x000fc60005761270 */
[----:B------:R1:W-:Y:S04]  /*6a8b0*/  @P0 STG.E.U16 [R28.64], R2 ;  /* 0x000000021c000986 */ /* 0x0003e8000c101506 */
[----:B------:R3:W-:Y:S01]  /*6a8c0*/  @P5 STG.E.U16 [R32.64], R6 ;  /* 0x0000000620005986 */ /* 0x0007e2000c101506 */
[----:B0-----:R-:W-:Y:S01]  /*6a8d0*/  PRMT R0, R37, 0x7632, R0 ;  /* 0x0000763225007816 */ /* 0x001fe20000000000 */
[C---:B------:R-:W-:Y:S02]  /*6a8e0*/  IMAD.WIDE R4, R3.reuse, 0x2, R44 ;  /* 0x0000000203047825 */ /* 0x040fe400078e022c */
[----:B------:R-:W2:Y:S01]  /*6a8f0*/  LDL.LU R37, [R1+0x528] ;  /* 0x0005280001257983 */ /* 0x000ea20000300800 */
[----:B-1----:R-:W-:Y:S01]  /*6a900*/  PRMT R2, R34, 0x7632, R2 ;  /* 0x0000763222027816 */ /* 0x002fe20000000002 */
[----:B------:R-:W-:-:S02]  /*6a910*/  IMAD.WIDE R28, R3, 0x2, R46 ;  /* 0x00000002031c7825 */ /* 0x000fc400078e022e */
[----:B------:R-:W2:Y:S01]  /*6a920*/  LDL R30, [R1+0x4d8] ;  /* 0x0004d800011e7983 */ /* 0x000ea20000100800 */
[----:B---3--:R-:W-:-:S03]  /*6a930*/  PRMT R6, R31, 0x7632, R6 ;  /* 0x000076321f067816 */ /* 0x008fc60000000006 */
[----:B------:R-:W3:Y:S04]  /*6a940*/  LDL.LU R34, [R1+0x408] ;  /* 0x0004080001227983 */ /* 0x000ee80000300800 */
[----:B------:R-:W-:Y:S04]  /*6a950*/  @P6 STG.E.U16 [R4.64], R0 ;  /* 0x0000000004006986 */ /* 0x000fe8000c101506 */
[----:B------:R-:W2:Y:S04]  /*6a960*/  LDL.LU R31, [R1+0x458] ;  /* 0x00045800011f7983 */ /* 0x000ea80000300800 */
[----:B------:R0:W-:Y:S04]  /*6a970*/  @P3 STG.E.U16 [R28.64], R2 ;  /* 0x000000021c003986 */ /* 0x0001e8000c101506 */
[----:B0-----:R-:W2:Y:S01]  /*6a980*/  LDL R29, [R1+0x5a8] ;  /* 0x0005a800011d7983 */ /* 0x001ea20000100800 */
[----:B------:R-:W-:-:S02]  /*6a990*/  ISETP.LT.AND P4, PT, R54, c[0x0][0x178], !P2 ;  /* 0x00005e0036007a0c */ /* 0x000fc40005781270 */
[----:B------:R-:W-:Y:S01]  /*6a9a0*/  ISETP.LT.AND P0, PT, R55, c[0x0][0x178], !P2 ;  /* 0x00005e0037007a0c */ /* 0x000fe20005701270 */
[----:B------:R-:W-:Y:S01]  /*6a9b0*/  IMAD.WIDE R32, R3, 0x2, R48 ;  /* 0x0000000203207825 */ /* 0x000fe200078e0230 */
[----:B------:R-:W-:Y:S01]  /*6a9c0*/  ISETP.LT.AND P2, PT, R35, c[0x0][0x178], !P1 ;  /* 0x00005e0023007a0c */ /* 0x000fe20004f41270 */
[----:B------:R-:W3:Y:S01]  /*6a9d0*/  LDL R28, [R1+0x2958] ;  /* 0x00295800011c7983 */ /* 0x000ee20000100800 */
[----:B------:R-:W-:Y:S02]  /*6a9e0*/  ISETP.LT.AND P3, PT, R56, c[0x0][0x178], !P1 ;  /* 0x00005e0038007a0c */ /* 0x000fe40004f61270 */
[C---:B------:R-:W-:Y:S01]  /*6a9f0*/  IADD3 R0, R3.reuse, c[0x0][0x198], RZ ;  /* 0x0000660003007a10 */ /* 0x040fe20007ffe0ff */
[----:B------:R-:W-:-:S04]  /*6aa00*/  IMAD.WIDE R2, R3, 0x2, R50 ;  /* 0x0000000203027825 */ /* 0x000fc800078e0232 */
[----:B------:R0:W-:Y:S01]  /*6aa10*/  @P4 STG.E.U16 [R32.64], R6 ;  /* 0x0000000620004986 */ /* 0x0001e2000c101506 */
[----:B------:R-:W-:Y:S01]  /*6aa20*/  IMAD.WIDE R4, R0, 0x2, R8 ;  /* 0x0000000200047825 */ /* 0x000fe200078e0208 */
[----:B0-----:R-:W-:-:S05]  /*6aa30*/  PRMT R6, R6, 0x7632, R6 ;  /* 0x0000763206067816 */ /* 0x001fca0000000006 */
[----:B------:R0:W-:Y:S02]  /*6aa40*/  @P0 STG.E.U16 [R2.64], R6 ;  /* 0x0000000602000986 */ /* 0x0001e4000c101506 */
[----:B0-----:R-:W-:Y:S02]  /*6aa50*/  IMAD.WIDE R2, R0, 0x2, R10 ;  /* 0x0000000200027825 */ /* 0x001fe400078e020a */
[----:B--2---:R-:W-:Y:S04]  /*6aa60*/  @P2 STG.E.U16 [R4.64], R29 ;  /* 0x0000001d04002986 */ /* 0x004fe8000c101506 */
[----:B------:R0:W-:Y:S04]  /*6aa70*/  @P3 STG.E.U16 [R2.64], R19 ;  /* 0x0000001302003986 */ /* 0x0001e8000c101506 */
[----:B0-----:R-:W2:Y:S04]  /*6aa80*/  LDL.LU R19, [R1+0x2b58] ;  /* 0x002b580001137983 */ /* 0x001ea80000300800 */
[----:B------:R-:W2:Y:S01]  /*6aa90*/  LDL R3, [R1+0x568] ;  /* 0x0005680001037983 */ /* 0x000ea20000100800 */
[----:B------:R-:W-:-:S02]  /*6aaa0*/  ISETP.LT.AND P4, PT, R38, c[0x0][0x178], !P1 ;  /* 0x00005e0026007a0c */ /* 0x000fc40004f81270 */
[----:B---3--:R-:W-:Y:S02]  /*6aab0*/  ISETP.LT.AND P5, PT, R28, c[0x0][0x178], !P1 ;  /* 0x00005e001c007a0c */ /* 0x008fe40004fa1270 */
[----:B------:R-:W-:Y:S01]  /*6aac0*/  ISETP.LT.AND P6, PT, R39, c[0x0][0x178], !P1 ;  /* 0x00005e0027007a0c */ /* 0x000fe20004fc1270 */
[----:B------:R-:W-:-:S04]  /*6aad0*/  IMAD.WIDE R4, R0, 0x2, R12 ;  /* 0x0000000200047825 */ /* 0x000fc800078e020c */
[----:B------:R-:W-:-:S04]  /*6aae0*/  IMAD.WIDE R28, R0, 0x2, R14 ;  /* 0x00000002001c7825 */ /* 0x000fc800078e020e */
[----:B------:R-:W-:Y:S01]  /*6aaf0*/  IMAD.WIDE R32, R0, 0x2, R16 ;  /* 0x0000000200207825 */ /* 0x000fe200078e0210 */
[----:B--2---:R-:W-:Y:S04]  /*6ab00*/  @P4 STG.E.U16 [R4.64], R3 ;  /* 0x0000000304004986 */ /* 0x004fe8000c101506 */
[----:B----4-:R0:W-:Y:S04]  /*6ab10*/  @P5 STG.E.U16 [R28.64], R36 ;  /* 0x000000241c005986 */ /* 0x0101e8000c101506 */
[----:B------:R1:W-:Y:S04]  /*6ab20*/  @P6 STG.E.U16 [R32.64], R37 ;  /* 0x0000002520006986 */ /* 0x0003e8000c101506 */
[----:B0-----:R-:W2:Y:S04]  /*6ab30*/  LDL.LU R28, [R1+0x2a58] ;  /* 0x002a5800011c7983 */ /* 0x001ea80000300800 */
[----:B-1----:R-:W3:Y:S04]  /*6ab40*/  LDL R33, [R1+0x518] ;  /* 0x0005180001217983 */ /* 0x002ee80000100800 */
[----:B------:R-:W4:Y:S01]  /*6ab50*/  LDL R29, [R1+0x508] ;  /* 0x00050800011d7983 */ /* 0x000f220000100800 */
[----:B------:R-:W-:-:S02]  /*6ab60*/  ISETP.LT.AND P0, PT, R53, c[0x0][0x178], !P1 ;  /* 0x00005e0035007a0c */ /* 0x000fc40004f01270 */
[----:B------:R-:W-:Y:S02]  /*6ab70*/  ISETP.LT.AND P2, PT, R59, c[0x0][0x178], !P1 ;  /* 0x00005e003b007a0c */ /* 0x000fe40004f41270 */
[----:B------:R-:W-:Y:S01]  /*6ab80*/  ISETP.LT.AND P3, PT, R60, c[0x0][0x178], !P1 ;  /* 0x00005e003c007a0c */ /* 0x000fe20004f61270 */
[----:B------:R-:W-:-:S04]  /*6ab90*/  IMAD.WIDE R2, R0, 0x2, R18 ;  /* 0x0000000200027825 */ /* 0x000fc800078e0212 */
[----:B------:R-:W-:Y:S01]  /*6aba0*/  IMAD.WIDE R4, R0, 0x2, R20 ;  /* 0x0000000200047825 */ /* 0x000fe200078e0214 */
[----:B------:R-:W-:Y:S01]  /*6abb0*/  ISETP.LT.AND P6, PT, R58, c[0x0][0x178], !P1 ;  /* 0x00005e003a007a0c */ /* 0x000fe20004fc1270 */
[----:B------:R0:W-:Y:S04]  /*6abc0*/  STL [R1+0x2b4c], R58 ;  /* 0x002b4c3a01007387 */ /* 0x0001e80000100800 */
[----:B0-----:R-:W2:Y:S04]  /*6abd0*/  LDL.LU R58, [R1+0x4f8] ;  /* 0x0004f800013a7983 */ /* 0x001ea80000300800 */
[----:B---3--:R0:W-:Y:S04]  /*6abe0*/  @P0 STG.E.U16 [R2.64], R33 ;  /* 0x0000002102000986 */ /* 0x0081e8000c101506 */
[----:B----4-:R-:W-:Y:S01]  /*6abf0*/  @P2 STG.E.U16 [R4.64], R29 ;  /* 0x0000001d04002986 */ /* 0x010fe2000c101506 */
[----:B0-----:R-:W-:-:S05]  /*6ac00*/  IMAD.WIDE R2, R0, 0x2, R22 ;  /* 0x0000000200027825 */ /* 0x001fca00078e0216 */
[----:B------:R0:W-:Y:S04]  /*6ac10*/  @P3 STG.E.U16 [R2.64], R30 ;  /* 0x0000001e02003986 */ /* 0x0001e8000c101506 */
[----:B0-----:R-:W3:Y:S04]  /*6ac20*/  LDL.LU R30, [R1+0x2b54] ;  /* 0x002b5400011e7983 */ /* 0x001ee80000300800 */
[----:B------:R-:W4:Y:S04]  /*6ac30*/  LDL R2, [R1+0x4c8] ;  /* 0x0004c80001027983 */ /* 0x000f280000100800 */
[----:B------:R-:W4:Y:S01]  /*6ac40*/  LDL R3, [R1+0x4e8] ;  /* 0x0004e80001037983 */ /* 0x000f220000100800 */
[----:B------:R-:W-:-:S02]  /*6ac50*/  ISETP.LT.AND P4, PT, R7, c[0x0][0x178], !P1 ;  /* 0x00005e0007007a0c */ /* 0x000fc40004f81270 */
[----:B------:R-:W-:Y:S01]  /*6ac60*/  ISETP.LT.AND P5, PT, R57, c[0x0][0x178], !P1 ;  /* 0x00005e0039007a0c */ /* 0x000fe20004fa1270 */
[----:B------:R-:W-:Y:S01]  /*6ac70*/  IMAD.WIDE R4, R0, 0x2, R24 ;  /* 0x0000000200047825 */ /* 0x000fe200078e0218 */
[----:B--2---:R-:W-:-:S03]  /*6ac80*/  ISETP.GE.AND P0, PT, R28, c[0x0][0x17c], PT ;  /* 0x00005f001c007a0c */ /* 0x004fc60003f06270 */
[----:B------:R-:W-:-:S04]  /*6ac90*/  IMAD.WIDE R28, R0, 0x2, R26 ;  /* 0x00000002001c7825 */ /* 0x000fc800078e021a */
[----:B------:R-:W-:Y:S02]  /*6aca0*/  IMAD.WIDE R32, R0, 0x2, R40 ;  /* 0x0000000200207825 */ /* 0x000fe400078e0228 */
[----:B------:R-:W-:Y:S01]  /*6acb0*/  @P4 STG.E.U16 [R4.64], R58 ;  /* 0x0000003a04004986 */ /* 0x000fe2000c101506 */
[----:B------:R-:W-:Y:S02]  /*6acc0*/  ISETP.LT.AND P4, PT, R54, c[0x0][0x178], !P1 ;  /* 0x00005e0036007a0c */ /* 0x000fe40004f81270 */
[----:B---3--:R-:W-:Y:S02]  /*6acd0*/  ISETP.LT.AND P3, PT, R30, c[0x0][0x178], !P1 ;  /* 0x00005e001e007a0c */ /* 0x008fe40004f61270 */
[----:B------:R-:W2:Y:S04]  /*6ace0*/  LDL.LU R30, [R1+0x2b50] ;  /* 0x002b5000011e7983 */ /* 0x000ea80000300800 */
[----:B----4-:R0:W-:Y:S04]  /*6acf0*/  @P5 STG.E.U16 [R28.64], R2 ;  /* 0x000000021c005986 */ /* 0x0101e8000c101506 */
[----:B------:R-:W-:Y:S01]  /*6ad00*/  @P6 STG.E.U16 [R32.64], R3 ;  /* 0x0000000320006986 */ /* 0x000fe2000c101506 */
[----:B------:R-:W-:-:S03]  /*6ad10*/  ISETP.LT.AND P6, PT, R55, c[0x0][0x178], !P1 ;  /* 0x00005e0037007a0c */ /* 0x000fc60004fc1270 */
[----:B0-----:R-:W3:Y:S04]  /*6ad20*/  LDL.LU R29, [R1+0x2a5c] ;  /* 0x002a5c00011d7983 */ /* 0x001ee80000300800 */
[----:B------:R0:W-:Y:S04]  /*6ad30*/  STL [R1+0x2b48], R54 ;  /* 0x002b483601007387 */ /* 0x0001e80000100800 */
[----:B0-----:R-:W4:Y:S04]  /*6ad40*/  LDL.LU R54, [R1+0x478] ;  /* 0x0004780001367983 */ /* 0x001f280000300800 */
[----:B------:R0:W-:Y:S04]  /*6ad50*/  STL [R1+0x2b44], R55 ;  /* 0x002b443701007387 */ /* 0x0001e80000100800 */
[----:B0-----:R-:W2:Y:S01]  /*6ad60*/  LDL.LU R55, [R1+0x468] ;  /* 0x0004680001377983 */ /* 0x001ea20000300800 */
[----:B------:R-:W-:-:S02]  /*6ad70*/  ISETP.LT.AND P2, PT, R61, c[0x0][0x178], !P1 ;  /* 0x00005e003d007a0c */ /* 0x000fc40004f41270 */
[----:B------:R-:W-:Y:S01]  /*6ad80*/  ISETP.LT.AND P5, PT, R52, c[0x0][0x178], !P1 ;  /* 0x00005e0034007a0c */ /* 0x000fe20004fa1270 */
[----:B------:R-:W-:-:S04]  /*6ad90*/  IMAD.WIDE R4, R0, 0x2, R42 ;  /* 0x0000000200047825 */ /* 0x000fc800078e022a */
[----:B------:R-:W-:Y:S01]  /*6ada0*/  IMAD.WIDE R2, R0, 0x2, R44 ;  /* 0x0000000200027825 */ /* 0x000fe200078e022c */
[----:B---3--:R-:W-:-:S03]  /*6adb0*/  ISETP.GE.AND P1, PT, R29, c[0x0][0x17c], PT ;  /* 0x00005f001d007a0c */ /* 0x008fc60003f26270 */
[C---:B------:R-:W-:Y:S02]  /*6adc0*/  IMAD.WIDE R28, R0.reuse, 0x2, R46 ;  /* 0x00000002001c7825 */ /* 0x040fe400078e022e */
[----:B----4-:R0:W-:Y:S02]  /*6add0*/  @P2 STG.E.U16 [R4.64], R54 ;  /* 0x0000003604002986 */ /* 0x0101e4000c101506 */
[C---:B0-----:R-:W-:Y:S02]  /*6ade0*/  IMAD.WIDE R4, R0.reuse, 0x2, R48 ;  /* 0x0000000200047825 */ /* 0x041fe400078e0230 */
[----:B--2---:R-:W-:Y:S04]  /*6adf0*/  @P3 STG.E.U16 [R2.64], R55 ;  /* 0x0000003702003986 */ /* 0x004fe8000c101506 */
[----:B------:R0:W-:Y:S04]  /*6ae00*/  @P5 STG.E.U16 [R28.64], R34 ;  /* 0x000000221c005986 */ /* 0x0001e8000c101506 */
[----:B------:R1:W-:Y:S04]  /*6ae10*/  @P4 STG.E.U16 [R4.64], R31 ;  /* 0x0000001f04004986 */ /* 0x0003e8000c101506 */
[----:B0-----:R-:W2:Y:S04]  /*6ae20*/  LDL.LU R29, [R1+0x5a8] ;  /* 0x0005a800011d7983 */ /* 0x001ea80000300800 */
[----:B-1----:R-:W3:Y:S04]  /*6ae30*/  LDL.LU R4, [R1+0x598] ;  /* 0x0005980001047983 */ /* 0x002ee80000300800 */
[----:B------:R-:W4:Y:S01]  /*6ae40*/  LDL.LU R5, [R1+0x568] ;  /* 0x0005680001057983 */ /* 0x000f220000300800 */
[----:B------:R-:W-:Y:S01]  /*6ae50*/  ISETP.LT.AND P2, PT, R35, c[0x0][0x178], !P0 ;  /* 0x00005e0023007a0c */ /* 0x000fe20004741270 */
[C---:B------:R-:W-:Y:S01]  /*6ae60*/  IMAD.WIDE R32, R0.reuse, 0x2, R50 ;  /* 0x0000000200207825 */ /* 0x040fe200078e0232 */
[----:B------:R-:W-:-:S02]  /*6ae70*/  IADD3 R2, R0, c[0x0][0x198], RZ ;  /* 0x0000660000027a10 */ /* 0x000fc40007ffe0ff */
[----:B------:R-:W-:Y:S02]  /*6ae80*/  ISETP.LT.AND P3, PT, R56, c[0x0][0x178], !P0 ;  /* 0x00005e0038007a0c */ /* 0x000fe40004761270 */
[----:B------:R0:W-:Y:S01]  /*6ae90*/  @P6 STG.E.U16 [R32.64], R30 ;  /* 0x0000001e20006986 */ /* 0x0001e2000c101506 */
[----:B------:R-:W-:-:S03]  /*6aea0*/  ISETP.LT.AND P4, PT, R38, c[0x0][0x178], !P0 ;  /* 0x00005e0026007a0c */ /* 0x000fc60004781270 */
[----:B0-----:R-:W3:Y:S01]  /*6aeb0*/  LDL R33, [R1+0x2958] ;  /* 0x0029580001217983 */ /* 0x001ee20000100800 */
[----:B--2---:R-:W-:Y:S01]  /*6aec0*/  PRMT R0, R29, 0x7632, R0 ;  /* 0x000076321d007816 */ /* 0x004fe20000000000 */
[----:B------:R-:W-:-:S05]  /*6aed0*/  IMAD.WIDE R28, R2, 0x2, R8 ;  /* 0x00000002021c7825 */ /* 0x000fca00078e0208 */
[----:B------:R3:W-:Y:S01]  /*6aee0*/  @P2 STG.E.U16 [R28.64], R0 ;  /* 0x000000001c002986 */ /* 0x0007e2000c101506 */
[----:B----4-:R-:W-:Y:S02]  /*6aef0*/  PRMT R3, R5, 0x7632, R3 ;  /* 0x0000763205037816 */ /* 0x010fe40000000003 */
[----:B---3--:R-:W-:Y:S01]  /*6af00*/  PRMT R0, R4, 0x7632, R0 ;  /* 0x0000763204007816 */ /* 0x008fe20000000000 */
[----:B------:R-:W-:-:S04]  /*6af10*/  IMAD.WIDE R4, R2, 0x2, R10 ;  /* 0x0000000202047825 */ /* 0x000fc800078e020a */
        /* <DEDUP_REMOVED lines=10> */
[----:B------:R-:W-:Y:S02]  /*6afc0*/  PRMT R6, R36, 0x7632, R6 ;  /* 0x0000763224067816 */ /* 0x000fe40000000006 */
[----:B------:R-:W-:Y:S01]  /*6afd0*/  PRMT R30, R37, 0x7632, R30 ;  /* 0x00007632251e7816 */ /* 0x000fe2000000001e */
[----:B------:R-:W-:-:S04]  /*6afe0*/  IMAD.WIDE R36, R2, 0x2, R16 ;  /* 0x0000000202247825 */ /* 0x000fc800078e0210 */
[----:B------:R0:W-:Y:S01]  /*6aff0*/  @P5 STG.E.U16 [R32.64], R6 ;  /* 0x0000000620005986 */ /* 0x0001e2000c101506 */
[----:B------:R-:W-:-:S03]  /*6b000*/  ISETP.LT.AND P4, PT, R59, c[0x0][0x178], !P0 ;  /* 0x00005e003b007a0c */ /* 0x000fc60004781270 */
[----:B------:R1:W-:Y:S01]  /*6b010*/  @P6 STG.E.U16 [R36.64], R30 ;  /* 0x0000001e24006986 */ /* 0x0003e2000c101506 */
[----:B------:R-:W-:Y:S01]  /*6b020*/  ISETP.LT.AND P5, PT, R60, c[0x0][0x178], !P0 ;  /* 0x00005e003c007a0c */ /* 0x000fe200047a1270 */
[----:B0-----:R-:W-:Y:S02]  /*6b030*/  IMAD.WIDE R32, R2, 0x2, R18 ;  /* 0x0000000202207825 */ /* 0x001fe400078e0212 */
[----:B-1----:R-:W3:Y:S04]  /*6b040*/  LDL R36, [R1+0x2970] ;  /* 0x0029700001247983 */ /* 0x002ee80000100800 */
[----:B------:R-:W3:Y:S01]  /*6b050*/  LDL.LU R37, [R1+0x4e8] ;  /* 0x0004e80001257983 */ /* 0x000ee20000300800 */
[----:B----4-:R-:W-:-:S05]  /*6b060*/  PRMT R6, R29, 0x7632, R6 ;  /* 0x000076321d067816 */ /* 0x010fca0000000006 */
[----:B------:R0:W-:Y:S01]  /*6b070*/  @P2 STG.E.U16 [R32.64], R6 ;  /* 0x0000000620002986 */ /* 0x0001e2000c101506 */
[----:B--2---:R-:W-:Y:S01]  /*6b080*/  PRMT R0, R4, 0x7632, R0 ;  /* 0x0000763204007816 */ /* 0x004fe20000000000 */
[----:B------:R-:W-:Y:S01]  /*6b090*/  IMAD.WIDE R28, R2, 0x2, R20 ;  /* 0x00000002021c7825 */ /* 0x000fe200078e0214 */
[----:B---3--:R-:W-:Y:S02]  /*6b0a0*/  PRMT R3, R5, 0x7632, R3 ;  /* 0x0000763205037816 */ /* 0x008fe40000000003 */
[----:B0-----:R-:W-:Y:S01]  /*6b0b0*/  PRMT R6, R58, 0x7632, R6 ;  /* 0x000076323a067816 */ /* 0x001fe20000000006 */
[C---:B------:R-:W-:Y:S01]  /*6b0c0*/  IMAD.WIDE R32, R2.reuse, 0x2, R24 ;  /* 0x0000000202207825 */ /* 0x040fe200078e0218 */
[----:B------:R-:W2:Y:S04]  /*6b0d0*/  LDL.LU R58, [R1+0x2b4c] ;  /* 0x002b4c00013a7983 */ /* 0x000ea80000300800 */
[----:B------:R0:W-:Y:S01]  /*6b0e0*/  STL [R1+0x2b40], R25 ;  /* 0x002b401901007387 */ /* 0x0001e20000100800 */
[----:B------:R-:W-:-:S03]  /*6b0f0*/  IMAD.WIDE R4, R2, 0x2, R22 ;  /* 0x0000000202047825 */ /* 0x000fc600078e0216 */
[----:B0-----:R-:W3:Y:S04]  /*6b100*/  LDL.LU R25, [R1+0x4c8] ;  /* 0x0004c80001197983 */ /* 0x001ee80000300800 */
[----:B------:R-:W-:Y:S04]  /*6b110*/  @P4 STG.E.U16 [R28.64], R0 ;  /* 0x000000001c004986 */ /* 0x000fe8000c101506 */
[----:B------:R0:W-:Y:S04]  /*6b120*/  @P5 STG.E.U16 [R4.64], R3 ;  /* 0x0000000304005986 */ /* 0x0001e8000c101506 */
[----:B------:R-:W-:Y:S04]  /*6b130*/  STL [R1+0x2b3c], R26 ;  /* 0x002b3c1a01007387 */ /* 0x000fe80000100800 */
[----:B------:R-:W-:Y:S01]  /*6b140*/  STL [R1+0x2b38], R27 ;  /* 0x002b381b01007387 */ /* 0x000fe20000100800 */
[----:B0-----:R-:W-:-:S03]  /*6b150*/  PRMT R3, R54, 0x7632, R3 ;  /* 0x0000763236037816 */ /* 0x001fc60000000003 */
[----:B------:R-:W4:Y:S01]  /*6b160*/  LDL.LU R54, [R1+0x2b48] ;  /* 0x002b480001367983 */ /* 0x000f220000300800 */
[----:B------:R-:W-:Y:S02]  /*6b170*/  ISETP.LT.AND P6, PT, R7, c[0x0][0x178], !P0 ;  /* 0x00005e0007007a0c */ /* 0x000fe400047c1270 */
[----:B------:R-:W-:Y:S01]  /*6b180*/  ISETP.LT.AND P3, PT, R57, c[0x0][0x178], !P0 ;  /* 0x00005e0039007a0c */ /* 0x000fe20004761270 */
[----:B------:R-:W-:Y:S01]  /*6b190*/  IMAD.WIDE R4, R2, 0x2, R26 ;  /* 0x0000000202047825 */ /* 0x000fe200078e021a */
[----:B------:R-:W-:Y:S02]  /*6b1a0*/  ISETP.LT.AND P4, PT, R61, c[0x0][0x178], !P0 ;  /* 0x00005e003d007a0c */ /* 0x000fe40004781270 */
[----:B------:R-:W-:Y:S01]  /*6b1b0*/  ISETP.LT.AND P5, PT, R36, c[0x0][0x178], !P0 ;  /* 0x00005e0024007a0c */ /* 0x000fe200047a1270 */
[----:B------:R-:W-:-:S06]  /*6b1c0*/  IMAD.WIDE R28, R2, 0x2, R42 ;  /* 0x00000002021c7825 */ /* 0x000fcc00078e022a */
[----:B------:R0:W-:Y:S01]  /*6b1d0*/  @P6 STG.E.U16 [R32.64], R6 ;  /* 0x0000000620006986 */ /* 0x0001e2000c101506 */
[----:B------:R-:W-:Y:S02]  /*6b1e0*/  PRMT R30, R34, 0x7632, R30 ;  /* 0x00007632221e7816 */ /* 0x000fe4000000001e */
[----:B0-----:R-:W-:Y:S02]  /*6b1f0*/  PRMT R6, R55, 0x7632, R6 ;  /* 0x0000763237067816 */ /* 0x001fe40000000006 */
[----:B------:R-:W4:Y:S01]  /*6b200*/  LDL.LU R55, [R1+0x2b44] ;  /* 0x002b440001377983 */ /* 0x000f220000300800 */
[----:B------:R-:W-:-:S03]  /*6b210*/  IMAD.WIDE R32, R2, 0x2, R44 ;  /* 0x0000000202207825 */ /* 0x000fc600078e022c */
[----:B------:R-:W4:Y:S04]  /*6b220*/  LDL R34, [R1+0x658] ;  /* 0x0006580001227983 */ /* 0x000f280000100800 */
[----:B------:R-:W4:Y:S04]  /*6b230*/  LDL R26, [R1+0x628] ;  /* 0x00062800011a7983 */ /* 0x000f280000100800 */
[----:B------:R-:W4:Y:S01]  /*6b240*/  LDL R27, [R1+0x608] ;  /* 0x00060800011b7983 */ /* 0x000f220000100800 */
[----:B--2---:R-:W-:Y:S02]  /*6b250*/  ISETP.LT.AND P2, PT, R58, c[0x0][0x178], !P0 ;  /* 0x00005e003a007a0c */ /* 0x004fe40004741270 */
[----:B---3--:R-:W-:-:S02]  /*6b260*/  PRMT R0, R25, 0x7632, R0 ;  /* 0x0000763219007816 */ /* 0x008fc40000000000 */
[----:B------:R-:W2:Y:S04]  /*6b270*/  LDL R25, [R1+0x638] ;  /* 0x0006380001197983 */ /* 0x000ea80000100800 */
[----:B------:R0:W-:Y:S01]  /*6b280*/  @P3 STG.E.U16 [R4.64], R0 ;  /* 0x0000000004003986 */ /* 0x0001e2000c101506 */
[----:B------:R-:W-:Y:S02]  /*6b290*/  ISETP.LT.AND P3, PT, R52, c[0x0][0x178], !P0 ;  /* 0x00005e0034007a0c */ /* 0x000fe40004761270 */
[----:B0-----:R-:W-:Y:S01]  /*6b2a0*/  PRMT R0, R37, 0x7632, R0 ;  /* 0x0000763225007816 */ /* 0x001fe20000000000 */
[----:B------:R-:W-:-:S05]  /*6b2b0*/  IMAD.WIDE R4, R2, 0x2, R40 ;  /* 0x0000000202047825 */ /* 0x000fca00078e0228 */
[----:B------:R0:W-:Y:S04]  /*6b2c0*/  @P2 STG.E.U16 [R4.64], R0 ;  /* 0x0000000004002986 */ /* 0x0001e8000c101506 */
[----:B------:R-:W-:Y:S01]  /*6b2d0*/  @P4 STG.E.U16 [R28.64], R3 ;  /* 0x000000031c004986 */ /* 0x000fe2000c101506 */
[----:B----4-:R-:W-:Y:S01]  /*6b2e0*/  ISETP.LT.AND P4, PT, R54, c[0x0][0x178], !P0 ;  /* 0x00005e0036007a0c */ /* 0x010fe20004781270 */
[C---:B------:R-:W-:Y:S02]  /*6b2f0*/  IMAD.WIDE R36, R2.reuse, 0x2, R46 ;  /* 0x0000000202247825 */ /* 0x040fe400078e022e */
[----:B------:R1:W-:Y:S04]  /*6b300*/  @P5 STG.E.U16 [R32.64], R6 ;  /* 0x0000000620005986 */ /* 0x0003e8000c101506 */
[----:B------:R3:W-:Y:S01]  /*6b310*/  @P3 STG.E.U16 [R36.64], R30 ;  /* 0x0000001e24003986 */ /* 0x0007e2000c101506 */
[----:B0-----:R-:W-:Y:S01]  /*6b320*/  IMAD.WIDE R4, R2, 0x2, R48 ;  /* 0x0000000202047825 */ /* 0x001fe200078e0230 */
[----:B-1----:R-:W-:-:S02]  /*6b330*/  PRMT R6, R31, 0x7632, R6 ;  /* 0x000076321f067816 */ /* 0x002fc40000000006 */
[----:B---3--:R-:W3:Y:S04]  /*6b340*/  LDL R37, [R1+0x2958] ;  /* 0x0029580001257983 */ /* 0x008ee80000100800 */
[----:B------:R-:W4:Y:S04]  /*6b350*/  LDL R36, [R1+0x648] ;  /* 0x0006480001247983 */ /* 0x000f280000100800 */
[----:B------:R-:W2:Y:S04]  /*6b360*/  LDL.LU R31, [R1+0x5e8] ;  /* 0x0005e800011f7983 */ /* 0x000ea80000300800 */
[----:B------:R0:W-:Y:S04]  /*6b370*/  @P4 STG.E.U16 [R4.64], R6 ;  /* 0x0000000604004986 */ /* 0x0001e8000c101506 */
[----:B0-----:R-:W2:Y:S04]  /*6b380*/  LDL R4, [R1+0x678] ;  /* 0x0006780001047983 */ /* 0x001ea80000100800 */
[----:B------:R-:W4:Y:S01]  /*6b390*/  LDL R5, [R1+0x668] ;  /* 0x0006680001057983 */ /* 0x000f220000100800 */
[----:B------:R-:W-:-:S02]  /*6b3a0*/  ISETP.LT.AND P3, PT, R55, c[0x0][0x178], !P0 ;  /* 0x00005e0037007a0c */ /* 0x000fc40004761270 */
[----:B------:R-:W-:Y:S01]  /*6b3b0*/  ISETP.LT.AND P5, PT, R35, c[0x0][0x178], !P1 ;  /* 0x00005e0023007a0c */ /* 0x000fe20004fa1270 */
[----:B------:R-:W4:Y:S01]  /*6b3c0*/  LDL R6, [R1+0x5b8] ;  /* 0x0005b80001067983 */ /* 0x000f220000100800 */
[----:B------:R-:W-:Y:S02]  /*6b3d0*/  ISETP.LT.AND P6, PT, R56, c[0x0][0x178], !P1 ;  /* 0x00005e0038007a0c */ /* 0x000fe40004fc1270 */
[C---:B------:R-:W-:Y:S01]  /*6b3e0*/  IADD3 R0, R2.reuse, c[0x0][0x198], RZ ;  /* 0x0000660002007a10 */ /* 0x040fe20007ffe0ff */
[----:B------:R-:W-:Y:S01]  /*6b3f0*/  IMAD.WIDE R2, R2, 0x2, R50 ;  /* 0x0000000202027825 */ /* 0x000fe200078e0232 */
[----:B------:R-:W-:Y:S02]  /*6b400*/  PRMT R30, R30, 0x7632, R30 ;  /* 0x000076321e1e7816 */ /* 0x000fe4000000001e */
[----:B------:R-:W-:Y:S01]  /*6b410*/  ISETP.LT.AND P0, PT, R38, c[0x0][0x178], !P1 ;  /* 0x00005e0026007a0c */ /* 0x000fe20004f01270 */
[C---:B------:R-:W-:Y:S02]  /*6b420*/  IMAD.WIDE R28, R0.reuse, 0x2, R8 ;  /* 0x00000002001c7825 */ /* 0x040fe400078e0208 */
[----:B------:R0:W-:Y:S01]  /*6b430*/  @P3 STG.E.U16 [R2.64], R30 ;  /* 0x0000001e02003986 */ /* 0x0001e2000c101506 */
[----:B------:R-:W-:Y:S01]  /*6b440*/  ISETP.LT.AND P3, PT, R39, c[0x0][0x178], !P1 ;  /* 0x00005e0027007a0c */ /* 0x000fe20004f61270 */
[----:B------:R-:W-:Y:S01]  /*6b450*/  IMAD.WIDE R32, R0, 0x2, R10 ;  /* 0x0000000200207825 */ /* 0x000fe200078e020a */
[----:B------:R-:W-:-:S03]  /*6b460*/  ISETP.LT.AND P4, PT, R53, c[0x0][0x178], !P1 ;  /* 0x00005e0035007a0c */ /* 0x000fc60004f81270 */
[----:B0-----:R-:W-:Y:S01]  /*6b470*/  IMAD.WIDE R2, R0, 0x2, R12 ;  /* 0x0000000200027825 */ /* 0x001fe200078e020c */
[----:B---3--:R-:W-:Y:S02]  /*6b480*/  ISETP.LT.AND P2, PT, R37, c[0x0][0x178], !P1 ;  /* 0x00005e0025007a0c */ /* 0x008fe40004f41270 */
[----:B------:R-:W3:Y:S04]  /*6b490*/  LDL R37, [R1+0x2970] ;  /* 0x0029700001257983 */ /* 0x000ee80000100800 */
[----:B--2---:R0:W-:Y:S01]  /*6b4a0*/  @P5 STG.E.U16 [R28.64], R4 ;  /* 0x000000041c005986 */ /* 0x0041e2000c101506 */
[----:B------:R-:W-:-:S03]  /*6b4b0*/  ISETP.LT.AND P5, PT, R59, c[0x0][0x178], !P1 ;  /* 0x00005e003b007a0c */ /* 0x000fc60004fa1270 */
[----:B----4-:R1:W-:Y:S04]  /*6b4c0*/  @P6 STG.E.U16 [R32.64], R5 ;  /* 0x0000000520006986 */ /* 0x0103e8000c101506 */
[----:B------:R2:W-:Y:S01]  /*6b4d0*/  @P0 STG.E.U16 [R2.64], R34 ;  /* 0x0000002202000986 */ /* 0x0005e2000c101506 */
[----:B------:R-:W-:Y:S01]  /*6b4e0*/  ISETP.LT.AND P0, PT, R7, c[0x0][0x178], !P1 ;  /* 0x00005e0007007a0c */ /* 0x000fe20004f01270 */
[----:B0-----:R-:W-:-:S04]  /*6b4f0*/  IMAD.WIDE R28, R0, 0x2, R18 ;  /* 0x00000002001c7825 */ /* 0x001fc800078e0212 */
[----:B-1----:R-:W-:-:S04]  /*6b500*/  IMAD.WIDE R4, R0, 0x2, R14 ;  /* 0x0000000200047825 */ /* 0x002fc800078e020e */
[C---:B------:R-:W-:Y:S01]  /*6b510*/  IMAD.WIDE R32, R0.reuse, 0x2, R16 ;  /* 0x0000000200207825 */ /* 0x040fe200078e0210 */
[----:B--2---:R-:W2:Y:S04]  /*6b520*/  LDL R34, [R1+0x5c8] ;  /* 0x0005c80001227983 */ /* 0x004ea80000100800 */
[----:B------:R-:W4:Y:S04]  /*6b530*/  LDL.LU R53, [R1+0x588] ;  /* 0x0005880001357983 */ /* 0x000f280000300800 */
[----:B------:R-:W2:Y:S04]  /*6b540*/  LDL.LU R7, [R1+0x578] ;  /* 0x0005780001077983 */ /* 0x000ea80000300800 */
[----:B------:R0:W-:Y:S04]  /*6b550*/  @P2 STG.E.U16 [R4.64], R36 ;  /* 0x0000002404002986 */ /* 0x0001e8000c101506 */
[----:B------:R1:W-:Y:S04]  /*6b560*/  @P3 STG.E.U16 [R32.64], R25 ;  /* 0x0000001920003986 */ /* 0x0003e8000c101506 */
[----:B------:R1:W-:Y:S04]  /*6b570*/  @P4 STG.E.U16 [R28.64], R26 ;  /* 0x0000001a1c004986 */ /* 0x0003e8000c101506 */
[----:B0-----:R-:W2:Y:S01]  /*6b580*/  LDL.LU R36, [R1+0x2a60] ;  /* 0x002a600001247983 */ /* 0x001ea20000300800 */
[----:B------:R-:W-:-:S03]  /*6b590*/  IMAD.WIDE R4, R0, 0x2, R20 ;  /* 0x0000000200047825 */ /* 0x000fc600078e0214 */
[----:B-1----:R-:W2:Y:S04]  /*6b5a0*/  LDL.LU R25, [R1+0x2b40] ;  /* 0x002b400001197983 */ /* 0x002ea80000300800 */
[----:B------:R-:W3:Y:S04]  /*6b5b0*/  LDL.LU R26, [R1+0x2b3c] ;  /* 0x002b3c00011a7983 */ /* 0x000ee80000300800 */
        /* <DEDUP_REMOVED lines=9> */
[----:B------:R-:W-:-:S03]  /*6b650*/  ISETP.LT.AND P6, PT, R58, c[0x0][0x178], !P1 ;  /* 0x00005e003a007a0c */ /* 0x000fc60004fc1270 */
[----:B----4-:R-:W-:Y:S01]  /*6b660*/  @P0 STG.E.U16 [R32.64], R29 ;  /* 0x0000001d20000986 */ /* 0x010fe2000c101506 */
[----:B0-----:R-:W-:-:S05]  /*6b670*/  IMAD.WIDE R2, R0, 0x2, R26 ;  /* 0x0000000200027825 */ /* 0x001fca00078e021a */
[----:B------:R0:W-:Y:S02]  /*6b680*/  @P2 STG.E.U16 [R2.64], R31 ;  /* 0x0000001f02002986 */ /* 0x0001e4000c101506 */
[----:B0-----:R-:W-:-:S05]  /*6b690*/  IMAD.WIDE R2, R0, 0x2, R40 ;  /* 0x0000000200027825 */ /* 0x001fca00078e0228 */
[----:B------:R0:W-:Y:S04]  /*6b6a0*/  @P6 STG.E.U16 [R2.64], R34 ;  /* 0x0000002202006986 */ /* 0x0001e8000c101506 */
[----:B0-----:R-:W2:Y:S04]  /*6b6b0*/  LDL.LU R34, [R1+0x2b34] ;  /* 0x002b340001227983 */ /* 0x001ea80000300800 */
[----:B------:R-:W3:Y:S01]  /*6b6c0*/  LDL R3, [R1+0x5d8] ;  /* 0x0005d80001037983 */ /* 0x000ee20000100800 */
[----:B------:R-:W-:Y:S02]  /*6b6d0*/  ISETP.LT.AND P5, PT, R61, c[0x0][0x178], !P1 ;  /* 0x00005e003d007a0c */ /* 0x000fe40004fa1270 */
[----:B------:R-:W-:Y:S01]  /*6b6e0*/  ISETP.LT.AND P4, PT, R37, c[0x0][0x178], !P1 ;  /* 0x00005e0025007a0c */ /* 0x000fe20004f81270 */
[----:B------:R-:W-:-:S04]  /*6b6f0*/  IMAD.WIDE R4, R0, 0x2, R42 ;  /* 0x0000000200047825 */ /* 0x000fc800078e022a */
[----:B------:R-:W-:Y:S01]  /*6b700*/  IMAD.WIDE R28, R0, 0x2, R44 ;  /* 0x00000002001c7825 */ /* 0x000fe200078e022c */
[----:B------:R-:W-:Y:S02]  /*6b710*/  ISETP.LT.AND P3, PT, R52, c[0x0][0x178], !P1 ;  /* 0x00005e0034007a0c */ /* 0x000fe40004f61270 */
[----:B------:R-:W-:-:S03]  /*6b720*/  ISETP.LT.AND P0, PT, R54, c[0x0][0x178], !P1 ;  /* 0x00005e0036007a0c */ /* 0x000fc60004f01270 */
[----:B---3--:R0:W-:Y:S04]  /*6b730*/  @P5 STG.E.U16 [R4.64], R3 ;  /* 0x0000000304005986 */ /* 0x0081e8000c101506 */
[----:B------:R1:W-:Y:S04]  /*6b740*/  @P4 STG.E.U16 [R28.64], R6 ;  /* 0x000000061c004986 */ /* 0x0003e8000c101506 */
[----:B0-----:R-:W3:Y:S04]  /*6b750*/  LDL.LU R4, [R1+0x668] ;  /* 0x0006680001047983 */ /* 0x001ee80000300800 */
[----:B------:R-:W4:Y:S04]  /*6b760*/  LDL.LU R5, [R1+0x658] ;  /* 0x0006580001057983 */ /* 0x000f280000300800 */
[----:B-1----:R-:W3:Y:S01]  /*6b770*/  LDL.LU R28, [R1+0x678] ;  /* 0x00067800011c7983 */ /* 0x002ee20000300800 */
[----:B------:R-:W-:-:S02]  /*6b780*/  ISETP.LT.AND P1, PT, R55, c[0x0][0x178], !P1 ;  /* 0x00005e0037007a0c */ /* 0x000fc40004f21270 */
[----:B------:R-:W-:Y:S01]  /*6b790*/  ISETP.GE.AND P2, PT, R36, c[0x0][0x17c], PT ;  /* 0x00005f0024007a0c */ /* 0x000fe20003f46270 */
[C---:B------:R-:W-:Y:S01]  /*6b7a0*/  IMAD.WIDE R32, R0.reuse, 0x2, R46 ;  /* 0x0000000200207825 */ /* 0x040fe200078e022e */
[C---:B------:R-:W-:Y:S01]  /*6b7b0*/  IADD3 R6, R0.reuse, c[0x0][0x198], RZ ;  /* 0x0000660000067a10 */ /* 0x040fe20007ffe0ff */
[----:B------:R-:W4:Y:S01]  /*6b7c0*/  LDL R29, [R1+0x2958] ;  /* 0x00295800011d7983 */ /* 0x000f220000100800 */
[----:B------:R-:W-:Y:S01]  /*6b7d0*/  ISETP.LT.AND P4, PT, R35, c[0x0][0x178], !P2 ;  /* 0x00005e0023007a0c */ /* 0x000fe20005781270 */
[----:B------:R-:W-:-:S04]  /*6b7e0*/  IMAD.WIDE R36, R0, 0x2, R48 ;  /* 0x0000000200247825 */ /* 0x000fc800078e0230 */
[----:B------:R-:W-:Y:S01]  /*6b7f0*/  IMAD.WIDE R2, R0, 0x2, R50 ;  /* 0x0000000200027825 */ /* 0x000fe200078e0232 */
[----:B------:R0:W-:Y:S04]  /*6b800*/  @P3 STG.E.U16 [R32.64], R53 ;  /* 0x0000003520003986 */ /* 0x0001e8000c101506 */
[----:B------:R1:W-:Y:S04]  /*6b810*/  @P0 STG.E.U16 [R36.64], R7 ;  /* 0x0000000724000986 */ /* 0x0003e8000c101506 */
[----:B--2---:R2:W-:Y:S04]  /*6b820*/  @P1 STG.E.U16 [R2.64], R34 ;  /* 0x0000002202001986 */ /* 0x0045e8000c101506 */
[----:B0-----:R-:W4:Y:S04]  /*6b830*/  LDL.LU R33, [R1+0x638] ;  /* 0x0006380001217983 */ /* 0x001f280000300800 */
[----:B-1----:R-:W4:Y:S01]  /*6b840*/  LDL R37, [R1+0x18bc] ;  /* 0x0018bc0001257983 */ /* 0x002f220000100800 */
[----:B--2---:R-:W-:Y:S01]  /*6b850*/  IMAD.WIDE R2, R6, 0x2, R8 ;  /* 0x0000000206027825 */ /* 0x004fe200078e0208 */
[----:B---3--:R-:W-:-:S05]  /*6b860*/  PRMT R0, R28, 0x7632, R0 ;  /* 0x000076321c007816 */ /* 0x008fca0000000000 */
[----:B------:R0:W-:Y:S04]  /*6b870*/  @P4 STG.E.U16 [R2.64], R0 ;  /* 0x0000000002004986 */ /* 0x0001e8000c101506 */
[----:B0-----:R-:W2:Y:S04]  /*6b880*/  LDL R2, [R1+0x2950] ;  /* 0x0029500001027983 */ /* 0x001ea80000100800 */
[----:B------:R-:W3:Y:S01]  /*6b890*/  LDL.LU R3, [R1+0x648] ;  /* 0x0006480001037983 */ /* 0x000ee20000300800 */
[----:B------:R-:W-:Y:S02]  /*6b8a0*/  ISETP.LT.AND P5, PT, R56, c[0x0][0x178], !P2 ;  /* 0x00005e0038007a0c */ /* 0x000fe400057a1270 */
[----:B------:R-:W-:-:S02]  /*6b8b0*/  ISETP.LT.AND P0, PT, R38, c[0x0][0x178], !P2 ;  /* 0x00005e0026007a0c */ /* 0x000fc40005701270 */
[----:B----4-:R-:W-:Y:S02]  /*6b8c0*/  ISETP.LT.AND P1, PT, R29, c[0x0][0x178], !P2 ;  /* 0x00005e001d007a0c */ /* 0x010fe40005721270 */
[----:B------:R-:W-:Y:S02]  /*6b8d0*/  PRMT R30, R4, 0x7632, R30 ;  /* 0x00007632041e7816 */ /* 0x000fe4000000001e */
[----:B------:R-:W-:Y:S01]  /*6b8e0*/  PRMT R32, R5, 0x7632, R32 ;  /* 0x0000763205207816 */ /* 0x000fe20000000020 */
[----:B------:R-:W-:Y:S01]  /*6b8f0*/  IMAD.WIDE R4, R6, 0x2, R10 ;  /* 0x0000000206047825 */ /* 0x000fe200078e020a */
[----:B------:R-:W-:-:S03]  /*6b900*/  ISETP.LT.AND P3, PT, R39, c[0x0][0x178], !P2 ;  /* 0x00005e0027007a0c */ /* 0x000fc60005761270 */
[C---:B------:R-:W-:Y:S01]  /*6b910*/  IMAD.WIDE R28, R6.reuse, 0x2, R12 ;  /* 0x00000002061c7825 */ /* 0x040fe200078e020c */
[----:B------:R0:W-:Y:S04]  /*6b920*/  @P5 STG.E.U16 [R4.64], R30 ;  /* 0x0000001e04005986 */ /* 0x0001e8000c101506 */
[----:B------:R1:W-:Y:S01]  /*6b930*/  @P0 STG.E.U16 [R28.64], R32 ;  /* 0x000000201c000986 */ /* 0x0003e2000c101506 */
[----:B0-----:R-:W-:Y:S01]  /*6b940*/  PRMT R30, R33, 0x7632, R30 ;  /* 0x00007632211e7816 */ /* 0x001fe2000000001e */
[----:B------:R-:W-:Y:S02]  /*6b950*/  IMAD.WIDE R4, R6, 0x2, R16 ;  /* 0x0000000206047825 */ /* 0x000fe400078e0210 */
[----:B-1----:R-:W4:Y:S04]  /*6b960*/  LDL.LU R29, [R1+0x628] ;  /* 0x00062800011d7983 */ /* 0x002f280000300800 */
[----:B------:R-:W4:Y:S04]  /*6b970*/  LDL.LU R33, [R1+0x5b8] ;  /* 0x0005b80001217983 */ /* 0x000f280000300800 */
[----:B------:R0:W-:Y:S01]  /*6b980*/  STL [R1+0x2b30], R15 ;  /* 0x002b300f01007387 */ /* 0x0001e20000100800 */
[----:B--2---:R-:W-:-:S02]  /*6b990*/  ISETP.LT.AND P4, PT, R2, c[0x0][0x178], !P2 ;  /* 0x00005e0002007a0c */ /* 0x004fc40005781270 */
[----:B---3--:R-:W-:Y:S01]  /*6b9a0*/  PRMT R0, R3, 0x7632, R0 ;  /* 0x0000763203007816 */ /* 0x008fe20000000000 */
[----:B------:R-:W-:Y:S02]  /*6b9b0*/  IMAD.WIDE R2, R6, 0x2, R14 ;  /* 0x0000000206027825 */ /* 0x000fe400078e020e */
[----:B0-----:R-:W2:Y:S04]  /*6b9c0*/  LDL.LU R15, [R1+0x5d8] ;  /* 0x0005d800010f7983 */ /* 0x001ea80000300800 */
[----:B------:R0:W-:Y:S04]  /*6b9d0*/  @P1 STG.E.U16 [R2.64], R0 ;  /* 0x0000000002001986 */ /* 0x0001e8000c101506 */
[----:B------:R1:W-:Y:S04]  /*6b9e0*/  @P3 STG.E.U16 [R4.64], R30 ;  /* 0x0000001e04003986 */ /* 0x0003e8000c101506 */
[----:B0-----:R-:W3:Y:S04]  /*6b9f0*/  LDL.LU R2, [R1+0x5f8] ;  /* 0x0005f80001027983 */ /* 0x001ee80000300800 */
[----:B------:R-:W2:Y:S04]  /*6ba00*/  LDL.LU R3, [R1+0x618] ;  /* 0x0006180001037983 */ /* 0x000ea80000300800 */
[----:B-1----:R-:W2:Y:S01]  /*6ba10*/  LDL.LU R5, [R1+0x608] ;  /* 0x0006080001057983 */ /* 0x002ea20000300800 */
[----:B------:R-:W-:-:S02]  /*6ba20*/  ISETP.LT.AND P0, PT, R59, c[0x0][0x178], !P2 ;  /* 0x00005e003b007a0c */ /* 0x000fc40005701270 */
[----:B----4-:R-:W-:Y:S01]  /*6ba30*/  PRMT R32, R29, 0x7632, R32 ;  /* 0x000076321d207816 */ /* 0x010fe20000000020 */
[----:B------:R-:W-:-:S05]  /*6ba40*/  IMAD.WIDE R28, R6, 0x2, R18 ;  /* 0x00000002061c7825 */ /* 0x000fca00078e0212 */
[----:B------:R0:W-:Y:S02]  /*6ba50*/  @P4 STG.E.U16 [R28.64], R32 ;  /* 0x000000201c004986 */ /* 0x0001e4000c101506 */
[----:B0-----:R-:W-:Y:S01]  /*6ba60*/  IMAD.WIDE R28, R6, 0x2, R20 ;  /* 0x00000002061c7825 */ /* 0x001fe200078e0214 */
[----:B--2---:R-:W-:-:S05]  /*6ba70*/  PRMT R32, R5, 0x7632, R32 ;  /* 0x0000763205207816 */ /* 0x004fca0000000020 */
[----:B------:R0:W-:Y:S02]  /*6ba80*/  @P0 STG.E.U16 [R28.64], R32 ;  /* 0x000000201c000986 */ /* 0x0001e4000c101506 */
[----:B0-----:R-:W-:Y:S01]  /*6ba90*/  PRMT R32, R31, 0x7632, R32 ;  /* 0x000076321f207816 */ /* 0x001fe20000000020 */
[----:B------:R-:W-:Y:S01]  /*6baa0*/  IMAD.WIDE R28, R6, 0x2, R26 ;  /* 0x00000002061c7825 */ /* 0x000fe200078e021a */
[----:B------:R-:W2:Y:S04]  /*6bab0*/  LDL.LU R31, [R1+0x2a64] ;  /* 0x002a6400011f7983 */ /* 0x000ea80000300800 */
[----:B------:R0:W-:Y:S04]  /*6bac0*/  STL [R1+0x2b2c], R26 ;  /* 0x002b2c1a01007387 */ /* 0x0001e80000100800 */
[----:B0-----:R-:W4:Y:S04]  /*6bad0*/  LDL R26, [R1+0x2970] ;  /* 0x00297000011a7983 */ /* 0x001f280000100800 */
[----:B------:R0:W-:Y:S04]  /*6bae0*/  STL [R1+0x2b28], R27 ;  /* 0x002b281b01007387 */ /* 0x0001e80000100800 */
[----:B0-----:R-:W2:Y:S01]  /*6baf0*/  LDL.LU R27, [R1+0x5c8] ;  /* 0x0005c800011b7983 */ /* 0x001ea20000300800 */
[----:B------:R-:W-:-:S02]  /*6bb00*/  ISETP.LT.AND P1, PT, R60, c[0x0][0x178], !P2 ;  /* 0x00005e003c007a0c */ /* 0x000fc40005721270 */
[----:B------:R-:W-:Y:S01]  /*6bb10*/  ISETP.LT.AND P3, PT, R37, c[0x0][0x178], !P2 ;  /* 0x00005e0025007a0c */ /* 0x000fe20005761270 */
[----:B------:R-:W-:Y:S01]  /*6bb20*/  IMAD.WIDE R4, R6, 0x2, R22 ;  /* 0x0000000206047825 */ /* 0x000fe200078e0216 */
[----:B---3--:R-:W-:Y:S02]  /*6bb30*/  PRMT R30, R2, 0x7632, R30 ;  /* 0x00007632021e7816 */ /* 0x008fe4000000001e */
[----:B------:R-:W-:Y:S01]  /*6bb40*/  PRMT R0, R3, 0x7632, R0 ;  /* 0x0000763203007816 */ /* 0x000fe20000000000 */
[----:B------:R-:W-:Y:S01]  /*6bb50*/  IMAD.WIDE R2, R6, 0x2, R24 ;  /* 0x0000000206027825 */ /* 0x000fe200078e0218 */
[----:B------:R-:W-:-:S05]  /*6bb60*/  ISETP.LT.AND P4, PT, R57, c[0x0][0x178], !P2 ;  /* 0x00005e0039007a0c */ /* 0x000fca0005781270 */
[----:B------:R0:W-:Y:S01]  /*6bb70*/  @P1 STG.E.U16 [R4.64], R30 ;  /* 0x0000001e04001986 */ /* 0x0001e2000c101506 */
[----:B------:R-:W-:-:S03]  /*6bb80*/  ISETP.LT.AND P1, PT, R58, c[0x0][0x178], !P2 ;  /* 0x00005e003a007a0c */ /* 0x000fc60005721270 */
[----:B------:R1:W-:Y:S01]  /*6bb90*/  @P3 STG.E.U16 [R2.64], R0 ;  /* 0x0000000002003986 */ /* 0x0003e2000c101506 */
[----:B------:R-:W-:-:S03]  /*6bba0*/  ISETP.LT.AND P3, PT, R61, c[0x0][0x178], !P2 ;  /* 0x00005e003d007a0c */ /* 0x000fc60005761270 */
[----:B------:R3:W-:Y:S01]  /*6bbb0*/  @P4 STG.E.U16 [R28.64], R32 ;  /* 0x000000201c004986 */ /* 0x0007e2000c101506 */
[----:B0-----:R-:W-:Y:S01]  /*6bbc0*/  PRMT R30, R15, 0x7632, R30 ;  /* 0x000076320f1e7816 */ /* 0x001fe2000000001e */
[C---:B------:R-:W-:Y:S02]  /*6bbd0*/  IMAD.WIDE R4, R6.reuse, 0x2, R42 ;  /* 0x0000000206047825 */ /* 0x040fe400078e022a */
[----:B------:R-:W3:Y:S02]  /*6bbe0*/  LDL R15, [R1+0x788] ;  /* 0x00078800010f7983 */ /* 0x000ee40000100800 */
[----:B-1----:R-:W-:Y:S01]  /*6bbf0*/  IMAD.WIDE R2, R6, 0x2, R40 ;  /* 0x0000000206027825 */ /* 0x002fe200078e0228 */
[----:B--2---:R-:W-:Y:S02]  /*6bc00*/  PRMT R0, R27, 0x7632, R0 ;  /* 0x000076321b007816 */ /* 0x004fe40000000000 */
[----:B----4-:R-:W-:Y:S02]  /*6bc10*/  ISETP.LT.AND P5, PT, R26, c[0x0][0x178], !P2 ;  /* 0x00005e001a007a0c */ /* 0x010fe400057a1270 */
[----:B------:R-:W-:Y:S01]  /*6bc20*/  ISETP.LT.AND P6, PT, R52, c[0x0][0x178], !P2 ;  /* 0x00005e0034007a0c */ /* 0x000fe200057c1270 */
[----:B------:R-:W-:Y:S04]  /*6bc30*/  @P1 STG.E.U16 [R2.64], R0 ;  /* 0x0000000002001986 */ /* 0x000fe8000c101506 */
[----:B------:R0:W-:Y:S01]  /*6bc40*/  @P3 STG.E.U16 [R4.64], R30 ;  /* 0x0000001e04003986 */ /* 0x0001e2000c101506 */
[----:B------:R-:W-:-:S02]  /*6bc50*/  ISETP.LT.AND P4, PT, R54, c[0x0][0x178], !P2 ;  /* 0x00005e0036007a0c */ /* 0x000fc40005781270 */
[----:B------:R-:W-:Y:S01]  /*6bc60*/  ISETP.GE.AND P0, PT, R31, c[0x0][0x17c], PT ;  /* 0x00005f001f007a0c */ /* 0x000fe20003f06270 */
[----:B---3--:R-:W-:Y:S01]  /*6bc70*/  IMAD.WIDE R28, R6, 0x2, R44 ;  /* 0x00000002061c7825 */ /* 0x008fe200078e022c */
[----:B------:R-:W-:Y:S01]  /*6bc80*/  PRMT R34, R33, 0x7632, R34 ;  /* 0x0000763221227816 */ /* 0x000fe20000000022 */
[----:B------:R-:W2:Y:S01]  /*6bc90*/  LDL R26, [R1+0x718] ;  /* 0x00071800011a7983 */ /* 0x000ea20000100800 */
[----:B------:R-:W-:-:S03]  /*6bca0*/  PRMT R36, R53, 0x7632, R36 ;  /* 0x0000763235247816 */ /* 0x000fc60000000024 */
[----:B------:R-:W3:Y:S04]  /*6bcb0*/  LDL R27, [R1+0x708] ;  /* 0x00070800011b7983 */ /* 0x000ee80000100800 */
[----:B0-----:R-:W4:Y:S01]  /*6bcc0*/  LDL R5, [R1+0x2958] ;  /* 0x0029580001057983 */ /* 0x001f220000100800 */
[----:B------:R-:W-:Y:S01]  /*6bcd0*/  ISETP.LT.AND P2, PT, R55, c[0x0][0x178], !P2 ;  /* 0x00005e0037007a0c */ /* 0x000fe20005741270 */
[C---:B------:R-:W-:Y:S01]  /*6bce0*/  IMAD.WIDE R32, R6.reuse, 0x2, R46 ;  /* 0x0000000206207825 */ /* 0x040fe200078e022e */
[----:B------:R-:W-:Y:S02]  /*6bcf0*/  ISETP.LT.AND P1, PT, R35, c[0x0][0x178], !P0 ;  /* 0x00005e0023007a0c */ /* 0x000fe40004721270 */
[----:B------:R-:W-:Y:S01]  /*6bd00*/  PRMT R4, R7, 0x7632, R4 ;  /* 0x0000763207047816 */ /* 0x000fe20000000004 */
[C---:B------:R-:W-:Y:S01]  /*6bd10*/  IMAD.WIDE R2, R6.reuse, 0x2, R48 ;  /* 0x0000000206027825 */ /* 0x040fe200078e0230 */
[----:B------:R-:W-:Y:S01]  /*6bd20*/  IADD3 R0, R6, c[0x0][0x198], RZ ;  /* 0x0000660006007a10 */ /* 0x000fe20007ffe0ff */
[----:B------:R0:W-:Y:S04]  /*6bd30*/  @P5 STG.E.U16 [R28.64], R34 ;  /* 0x000000221c005986 */ /* 0x0001e8000c101506 */
[----:B------:R-:W-:Y:S04]  /*6bd40*/  @P6 STG.E.U16 [R32.64], R36 ;  /* 0x0000002420006986 */ /* 0x000fe8000c101506 */
[----:B------:R1:W-:Y:S01]  /*6bd50*/  @P4 STG.E.U16 [R2.64], R4 ;  /* 0x0000000402004986 */ /* 0x0003e2000c101506 */
[----:B0-----:R-:W-:-:S03]  /*6bd60*/  PRMT R34, R34, 0x7632, R34 ;  /* 0x0000763222227816 */ /* 0x001fc60000000022 */
[----:B------:R-:W2:Y:S04]  /*6bd70*/  LDL.LU R53, [R1+0x6a8] ;  /* 0x0006a80001357983 */ /* 0x000ea80000300800 */
[----:B------:R-:W2:Y:S01]  /*6bd80*/  LDL.LU R31, [R1+0x698] ;  /* 0x00069800011f7983 */ /* 0x000ea20000300800 */
[----:B-1----:R-:W-:-:S03]  /*6bd90*/  IMAD.WIDE R2, R6, 0x2, R50 ;  /* 0x0000000206027825 */ /* 0x002fc600078e0232 */
[----:B------:R-:W2:Y:S04]  /*6bda0*/  LDL.LU R7, [R1+0x688] ;  /* 0x0006880001077983 */ /* 0x000ea80000300800 */
[----:B------:R0:W-:Y:S04]  /*6bdb0*/  @P2 STG.E.U16 [R2.64], R34 ;  /* 0x0000002202002986 */ /* 0x0001e8000c101506 */
[----:B0-----:R-:W2:Y:S04]  /*6bdc0*/  LDL R2, [R1+0x768] ;  /* 0x0007680001027983 */ /* 0x001ea80000100800 */
[----:B------:R-:W2:Y:S01]  /*6bdd0*/  LDL R3, [R1+0x2950] ;  /* 0x0029500001037983 */ /* 0x000ea20000100800 */
[----:B----4-:R-:W-:Y:S01]  /*6bde0*/  ISETP.LT.AND P4, PT, R5, c[0x0][0x178], !P0 ;  /* 0x00005e0005007a0c */ /* 0x010fe20004781270 */
[----:B------:R-:W-:-:S05]  /*6bdf0*/  IMAD.WIDE R4, R0, 0x2, R8 ;  /* 0x0000000200047825 */ /* 0x000fca00078e0208 */
[----:B------:R0:W-:Y:S04]  /*6be00*/  @P1 STG.E.U16 [R4.64], R15 ;  /* 0x0000000f04001986 */ /* 0x0001e8000c101506 */
[----:B0-----:R-:W4:Y:S04]  /*6be10*/  LDL.LU R15, [R1+0x2b30] ;  /* 0x002b3000010f7983 */ /* 0x001f280000300800 */
[----:B------:R-:W2:Y:S01]  /*6be20*/  LDL R5, [R1+0x778] ;  /* 0x0007780001057983 */ /* 0x000ea20000100800 */
[----:B------:R-:W-:Y:S01]  /*6be30*/  ISETP.LT.AND P3, PT, R56, c[0x0][0x178], !P0 ;  /* 0x00005e0038007a0c */ /* 0x000fe20004761270 */
[----:B------:R-:W-:Y:S01]  /*6be40*/  IMAD.WIDE R28, R0, 0x2, R10 ;  /* 0x00000002001c7825 */ /* 0x000fe200078e020a */
[----:B------:R-:W-:-:S03]  /*6be50*/  ISETP.LT.AND P5, PT, R38, c[0x0][0x178], !P0 ;  /* 0x00005e0026007a0c */ /* 0x000fc600047a1270 */
[----:B------:R-:W-:Y:S01]  /*6be60*/  IMAD.WIDE R32, R0, 0x2, R12 ;  /* 0x0000000200207825 */ /* 0x000fe200078e020c */
[----:B------:R-:W-:-:S07]  /*6be70*/  ISETP.LT.AND P6, PT, R39, c[0x0][0x178], !P0 ;  /* 0x00005e0027007a0c */ /* 0x000fce00047c1270 */
[----:B--2---:R0:W-:Y:S04]  /*6be80*/  @P3 STG.E.U16 [R28.64], R5 ;  /* 0x000000051c003986 */ /* 0x0041e8000c101506 */
[----:B0-----:R-:W2:Y:S04]  /*6be90*/  LDL R28, [R1+0x758] ;  /* 0x00075800011c7983 */ /* 0x001ea80000100800 */
[----:B------:R-:W3:Y:S01]  /*6bea0*/  LDL R29, [R1+0x728] ;  /* 0x00072800011d7983 */ /* 0x000ee20000100800 */
[----:B------:R-:W-:-:S03]  /*6beb0*/  ISETP.LT.AND P1, PT, R3, c[0x0][0x178], !P0 ;  /* 0x00005e0003007a0c */ /* 0x000fc60004721270 */
[----:B------:R4:W-:Y:S01]  /*6bec0*/  @P5 STG.E.U16 [R32.64], R2 ;  /* 0x0000000220005986 */ /* 0x0009e2000c101506 */
[----:B------:R-:W-:-:S04]  /*6bed0*/  IMAD.WIDE R4, R0, 0x2, R16 ;  /* 0x0000000200047825 */ /* 0x000fc800078e0210 */
[----:B----4-:R-:W-:-:S05]  /*6bee0*/  IMAD.WIDE R2, R0, 0x2, R14 ;  /* 0x0000000200027825 */ /* 0x010fca00078e020e */
[----:B--2---:R0:W-:Y:S04]  /*6bef0*/  @P4 STG.E.U16 [R2.64], R28 ;  /* 0x0000001c02004986 */ /* 0x0041e8000c101506 */
[----:B---3--:R-:W-:Y:S01]  /*6bf00*/  @P6 STG.E.U16 [R4.64], R29 ;  /* 0x0000001d04006986 */ /* 0x008fe2000c101506 */
[----:B0-----:R-:W-:-:S05]  /*6bf10*/  IMAD.WIDE R2, R0, 0x2, R18 ;  /* 0x0000000200027825 */ /* 0x001fca00078e0212 */
[----:B------:R0:W-:Y:S04]  /*6bf20*/  @P1 STG.E.U16 [R2.64], R26 ;  /* 0x0000001a02001986 */ /* 0x0001e8000c101506 */
[----:B0-----:R-:W2:Y:S04]  /*6bf30*/  LDL.LU R26, [R1+0x2b2c] ;  /* 0x002b2c00011a7983 */ /* 0x001ea80000300800 */
[----:B------:R-:W3:Y:S01]  /*6bf40*/  LDL R2, [R1+0x6f8] ;  /* 0x0006f80001027983 */ /* 0x000ee20000100800 */
[----:B------:R-:W-:Y:S02]  /*6bf50*/  ISETP.LT.AND P2, PT, R59, c[0x0][0x178], !P0 ;  /* 0x00005e003b007a0c */ /* 0x000fe40004741270 */
[----:B------:R-:W-:Y:S01]  /*6bf60*/  ISETP.LT.AND P3, PT, R60, c[0x0][0x178], !P0 ;  /* 0x00005e003c007a0c */ /* 0x000fe20004761270 */
[C---:B------:R-:W-:Y:S01]  /*6bf70*/  IMAD.WIDE R4, R0.reuse, 0x2, R20 ;  /* 0x0000000200047825 */ /* 0x040fe200078e0214 */
[----:B------:R-:W4:Y:S03]  /*6bf80*/  LDL R3, [R1+0x6e8] ;  /* 0x0006e80001037983 */ /* 0x000f260000100800 */
[----:B------:R-:W-:-:S06]  /*6bf90*/  IMAD.WIDE R28, R0, 0x2, R22 ;  /* 0x00000002001c7825 */ /* 0x000fcc00078e0216 */
[----:B------:R0:W-:Y:S04]  /*6bfa0*/  @P2 STG.E.U16 [R4.64], R27 ;  /* 0x0000001b04002986 */ /* 0x0001e8000c101506 */
[----:B0-----:R-:W2:Y:S04]  /*6bfb0*/  LDL.LU R27, [R1+0x2b28] ;  /* 0x002b2800011b7983 */ /* 0x001ea80000300800 */
[----:B------:R-:W2:Y:S04]  /*6bfc0*/  LDL R5, [R1+0x2970] ;  /* 0x0029700001057983 */ /* 0x000ea80000100800 */
[----:B---3--:R0:W-:Y:S04]  /*6bfd0*/  @P3 STG.E.U16 [R28.64], R2 ;  /* 0x000000021c003986 */ /* 0x0081e8000c101506 */
[----:B0-----:R-:W3:Y:S04]  /*6bfe0*/  LDL.LU R28, [R1+0x2a68] ;  /* 0x002a6800011c7983 */ /* 0x001ee80000300800 */
[----:B------:R-:W3:Y:S01]  /*6bff0*/  LDL R29, [R1+0x6d8] ;  /* 0x0006d800011d7983 */ /* 0x000ee20000100800 */
[----:B------:R-:W-:-:S02]  /*6c000*/  ISETP.LT.AND P5, PT, R37, c[0x0][0x178], !P0 ;  /* 0x00005e0025007a0c */ /* 0x000fc400047a1270 */
[----:B------:R-:W-:Y:S01]  /*6c010*/  ISETP.LT.AND P6, PT, R57, c[0x0][0x178], !P0 ;  /* 0x00005e0039007a0c */ /* 0x000fe200047c1270 */
[----:B------:R-:W-:-:S10]  /*6c020*/  IMAD.WIDE R32, R0, 0x2, R24 ;  /* 0x0000000200207825 */ /* 0x000fd400078e0218 */
[----:B----4-:R2:W-:Y:S01]  /*6c030*/  @P5 STG.E.U16 [R32.64], R3 ;  /* 0x0000000320005986 */ /* 0x0105e2000c101506 */
[----:B------:R-:W-:Y:S01]  /*6c040*/  ISETP.LT.AND P5, PT, R52, c[0x0][0x178], !P0 ;  /* 0x00005e0034007a0c */ /* 0x000fe200047a1270 */
[----:B--2---:R-:W-:Y:S02]  /*6c050*/  IMAD.WIDE R2, R0, 0x2, R26 ;  /* 0x0000000200027825 */ /* 0x004fe400078e021a */
[----:B------:R-:W2:Y:S04]  /*6c060*/  LDL.LU R33, [R1+0x2a6c] ;  /* 0x002a6c0001217983 */ /* 0x000ea80000300800 */
[----:B------:R0:W-:Y:S04]  /*6c070*/  STL [R1+0x2b20], R52 ;  /* 0x002b203401007387 */ /* 0x0001e80000100800 */
[----:B0-----:R-:W4:Y:S04]  /*6c080*/  LDL.LU R52, [R1+0x6c8] ;  /* 0x0006c80001347983 */ /* 0x001f280000300800 */
[----:B------:R0:W-:Y:S04]  /*6c090*/  STL [R1+0x2b1c], R54 ;  /* 0x002b1c3601007387 */ /* 0x0001e80000100800 */
[----:B---3--:R1:W-:Y:S01]  /*6c0a0*/  @P6 STG.E.U16 [R2.64], R29 ;  /* 0x0000001d02006986 */ /* 0x0083e2000c101506 */
[----:B------:R-:W-:-:S03]  /*6c0b0*/  ISETP.LT.AND P6, PT, R54, c[0x0][0x178], !P0 ;  /* 0x00005e0036007a0c */ /* 0x000fc600047c1270 */
[----:B0-----:R-:W3:Y:S01]  /*6c0c0*/  LDL.LU R54, [R1+0x6b8] ;  /* 0x0006b80001367983 */ /* 0x001ee20000300800 */
[----:B------:R-:W-:Y:S02]  /*6c0d0*/  ISETP.LT.AND P4, PT, R58, c[0x0][0x178], !P0 ;  /* 0x00005e003a007a0c */ /* 0x000fe40004781270 */
[----:B------:R-:W-:Y:S02]  /*6c0e0*/  ISETP.LT.AND P2, PT, R61, c[0x0][0x178], !P0 ;  /* 0x00005e003d007a0c */ /* 0x000fe40004741270 */
[----:B------:R-:W-:Y:S01]  /*6c0f0*/  ISETP.LT.AND P3, PT, R5, c[0x0][0x178], !P0 ;  /* 0x00005e0005007a0c */ /* 0x000fe20004761270 */
[----:B------:R-:W-:Y:S01]  /*6c100*/  IMAD.WIDE R4, R0, 0x2, R40 ;  /* 0x0000000200047825 */ /* 0x000fe200078e0228 */
[----:B------:R-:W-:-:S03]  /*6c110*/  ISETP.GE.AND P1, PT, R28, c[0x0][0x17c], PT ;  /* 0x00005f001c007a0c */ /* 0x000fc60003f26270 */
[----:B-1----:R-:W-:-:S04]  /*6c120*/  IMAD.WIDE R28, R0, 0x2, R42 ;  /* 0x00000002001c7825 */ /* 0x002fc800078e022a */
[----:B------:R-:W-:Y:S01]  /*6c130*/  IMAD.WIDE R2, R0, 0x2, R44 ;  /* 0x0000000200027825 */ /* 0x000fe200078e022c */
[----:B----4-:R0:W-:Y:S01]  /*6c140*/  @P4 STG.E.U16 [R4.64], R52 ;  /* 0x0000003404004986 */ /* 0x0101e2000c101506 */
[----:B--2---:R-:W-:-:S03]  /*6c150*/  ISETP.GE.AND P4, PT, R33, c[0x0][0x17c], PT ;  /* 0x00005f0021007a0c */ /* 0x004fc60003f86270 */
[----:B------:R-:W2:Y:S01]  /*6c160*/  LDL.LU R33, [R1+0x6f8] ;  /* 0x0006f80001217983 */ /* 0x000ea20000300800 */
[----:B0-----:R-:W-:-:S03]  /*6c170*/  IMAD.WIDE R4, R0, 0x2, R46 ;  /* 0x0000000200047825 */ /* 0x001fc600078e022e */
[----:B---3--:R0:W-:Y:S04]  /*6c180*/  @P2 STG.E.U16 [R28.64], R54 ;  /* 0x000000361c002986 */ /* 0x0081e8000c101506 */
[----:B------:R-:W-:Y:S04]  /*6c190*/  @P3 STG.E.U16 [R2.64], R53 ;  /* 0x0000003502003986 */ /* 0x000fe8000c101506 */
[----:B------:R1:W-:Y:S01]  /*6c1a0*/  @P5 STG.E.U16 [R4.64], R31 ;  /* 0x0000001f04005986 */ /* 0x0003e2000c101506 */
[----:B0-----:R-:W-:Y:S01]  /*6c1b0*/  IMAD.WIDE R28, R0, 0x2, R48 ;  /* 0x00000002001c7825 */ /* 0x001fe200078e0230 */
[----:B------:R-:W-:-:S04]  /*6c1c0*/  ISETP.LT.AND P5, PT, R38, c[0x0][0x178], !P1 ;  /* 0x00005e0026007a0c */ /* 0x000fc80004fa1270 */
[----:B------:R0:W-:Y:S04]  /*6c1d0*/  @P6 STG.E.U16 [R28.64], R7 ;  /* 0x000000071c006986 */ /* 0x0001e8000c101506 */
[----:B-1----:R-:W3:Y:S04]  /*6c1e0*/  LDL.LU R4, [R1+0x778] ;  /* 0x0007780001047983 */ /* 0x002ee80000300800 */
[----:B------:R-:W4:Y:S04]  /*6c1f0*/  LDL.LU R5, [R1+0x768] ;  /* 0x0007680001057983 */ /* 0x000f280000300800 */
[----:B0-----:R-:W2:Y:S04]  /*6c200*/  LDL.LU R28, [R1+0x788] ;  /* 0x00078800011c7983 */ /* 0x001ea80000300800 */
[----:B------:R-:W2:Y:S04]  /*6c210*/  LDL R29, [R1+0x2958] ;  /* 0x00295800011d7983 */ /* 0x000ea80000100800 */
[----:B------:R-:W2:Y:S01]  /*6c220*/  LDL.LU R38, [R1+0x2b24] ;  /* 0x002b240001267983 */ /* 0x000ea20000300800 */
[----:B------:R-:W-:Y:S01]  /*6c230*/  ISETP.LT.AND P0, PT, R55, c[0x0][0x178], !P0 ;  /* 0x00005e0037007a0c */ /* 0x000fe20004701270 */
[----:B------:R-:W-:Y:S01]  /*6c240*/  IMAD.WIDE R2, R0, 0x2, R50 ;  /* 0x0000000200027825 */ /* 0x000fe200078e0232 */
[----:B------:R-:W-:-:S02]  /*6c250*/  ISETP.LT.AND P2, PT, R35, c[0x0][0x178], !P1 ;  /* 0x00005e0023007a0c */ /* 0x000fc40004f41270 */
[----:B------:R-:W-:Y:S02]  /*6c260*/  ISETP.LT.AND P3, PT, R56, c[0x0][0x178], !P1 ;  /* 0x00005e0038007a0c */ /* 0x000fe40004f61270 */
[----:B------:R-:W-:Y:S02]  /*6c270*/  IADD3 R0, R0, c[0x0][0x198], RZ ;  /* 0x0000660000007a10 */ /* 0x000fe40007ffe0ff */
[----:B---3--:R-:W-:Y:S02]  /*6c280*/  PRMT R6, R4, 0x7632, R6 ;  /* 0x0000763204067816 */ /* 0x008fe40000000006 */
[----:B----4-:R-:W-:Y:S01]  /*6c290*/  PRMT R30, R5, 0x7632, R30 ;  /* 0x00007632051e7816 */ /* 0x010fe2000000001e */
[----:B------:R-:W-:Y:S01]  /*6c2a0*/  IMAD.WIDE R4, R0, 0x2, R10 ;  /* 0x0000000200047825 */ /* 0x000fe200078e020a */
[----:B--2---:R-:W-:Y:S01]  /*6c2b0*/  PRMT R32, R28, 0x7632, R32 ;  /* 0x000076321c207816 */ /* 0x004fe20000000020 */
[----:B------:R0:W-:Y:S01]  /*6c2c0*/  @P0 STG.E.U16 [R2.64], R38 ;  /* 0x0000002602000986 */ /* 0x0001e2000c101506 */
[----:B------:R-:W-:Y:S01]  /*6c2d0*/  ISETP.LT.AND P0, PT, R29, c[0x0][0x178], !P1 ;  /* 0x00005e001d007a0c */ /* 0x000fe20004f01270 */
[----:B------:R-:W-:-:S05]  /*6c2e0*/  IMAD.WIDE R28, R0, 0x2, R8 ;  /* 0x00000002001c7825 */ /* 0x000fca00078e0208 */
[----:B------:R1:W-:Y:S01]  /*6c2f0*/  @P2 STG.E.U16 [R28.64], R32 ;  /* 0x000000201c002986 */ /* 0x0003e2000c101506 */
[----:B0-----:R-:W-:-:S03]  /*6c300*/  IMAD.WIDE R2, R0, 0x2, R12 ;  /* 0x0000000200027825 */ /* 0x001fc600078e020c */
[----:B------:R0:W-:Y:S04]  /*6c310*/  @P3 STG.E.U16 [R4.64], R6 ;  /* 0x0000000604003986 */ /* 0x0001e8000c101506 */
[----:B------:R2:W-:Y:S04]  /*6c320*/  @P5 STG.E.U16 [R2.64], R30 ;  /* 0x0000001e02005986 */ /* 0x0005e8000c101506 */
[----:B-1----:R-:W3:Y:S04]  /*6c330*/  LDL.LU R29, [R1+0x758] ;  /* 0x00075800011d7983 */ /* 0x002ee80000300800 */
[----:B0-----:R-:W4:Y:S04]  /*6c340*/  LDL.LU R4, [R1+0x718] ;  /* 0x0007180001047983 */ /* 0x001f280000300800 */
[----:B------:R-:W4:Y:S04]  /*6c350*/  LDL.LU R5, [R1+0x708] ;  /* 0x0007080001057983 */ /* 0x000f280000300800 */
[----:B--2---:R-:W2:Y:S04]  /*6c360*/  LDL R2, [R1+0x2950] ;  /* 0x0029500001027983 */ /* 0x004ea80000100800 */
[----:B------:R-:W2:Y:S01]  /*6c370*/  LDL.LU R3, [R1+0x728] ;  /* 0x0007280001037983 */ /* 0x000ea20000300800 */
[----:B------:R-:W-:-:S02]  /*6c380*/  ISETP.LT.AND P2, PT, R39, c[0x0][0x178], !P1 ;  /* 0x00005e0027007a0c */ /* 0x000fc40004f41270 */
[----:B---3--:R-:W-:Y:S01]  /*6c390*/  PRMT R32, R29, 0x7632, R32 ;  /* 0x000076321d207816 */ /* 0x008fe20000000020 */
[----:B------:R-:W-:Y:S01]  /*6c3a0*/  IMAD.WIDE R28, R0, 0x2, R14 ;  /* 0x00000002001c7825 */ /* 0x000fe200078e020e */
[----:B----4-:R-:W-:Y:S02]  /*6c3b0*/  PRMT R30, R4, 0x7632, R30 ;  /* 0x00007632041e7816 */ /* 0x010fe4000000001e */
[----:B--2---:R-:W-:Y:S02]  /*6c3c0*/  ISETP.LT.AND P3, PT, R2, c[0x0][0x178], !P1 ;  /* 0x00005e0002007a0c */ /* 0x004fe40004f61270 */
[----:B------:R-:W-:Y:S02]  /*6c3d0*/  PRMT R34, R5, 0x7632, R34 ;  /* 0x0000763205227816 */ /* 0x000fe40000000022 */
[----:B------:R-:W-:Y:S01]  /*6c3e0*/  PRMT R6, R3, 0x7632, R6 ;  /* 0x0000763203067816 */ /* 0x000fe20000000006 */
[C---:B------:R-:W-:Y:S01]  /*6c3f0*/  IMAD.WIDE R2, R0.reuse, 0x2, R16 ;  /* 0x0000000200027825 */ /* 0x040fe200078e0210 */
[----:B------:R-:W-:Y:S03]  /*6c400*/  @P0 STG.E.U16 [R28.64], R32 ;  /* 0x000000201c000986 */ /* 0x000fe6000c101506 */
[----:B------:R-:W-:Y:S01]  /*6c410*/  IMAD.WIDE R4, R0, 0x2, R18 ;  /* 0x0000000200047825 */ /* 0x000fe200078e0212 */
[----:B------:R0:W-:Y:S04]  /*6c420*/  @P2 STG.E.U16 [R2.64], R6 ;  /* 0x0000000602002986 */ /* 0x0001e8000c101506 */
[----:B------:R1:W-:Y:S04]  /*6c430*/  @P3 STG.E.U16 [R4.64], R30 ;  /* 0x0000001e04003986 */ /* 0x0003e8000c101506 */
[----:B0-----:R-:W2:Y:S04]  /*6c440*/  LDL.LU R2, [R1+0x6d8] ;  /* 0x0006d80001027983 */ /* 0x001ea80000300800 */
[----:B------:R-:W3:Y:S04]  /*6c450*/  LDL R3, [R1+0x2970] ;  /* 0x0029700001037983 */ /* 0x000ee80000100800 */
[----:B-1----:R-:W4:Y:S01]  /*6c460*/  LDL.LU R5, [R1+0x6e8] ;  /* 0x0006e80001057983 */ /* 0x002f220000300800 */
[----:B------:R-:W-:-:S03]  /*6c470*/  PRMT R30, R52, 0x7632, R30 ;  /* 0x00007632341e7816 */ /* 0x000fc6000000001e */
[----:B------:R-:W-:Y:S04]  /*6c480*/  STL [R1+0x2b14], R61 ;  /* 0x002b143d01007387 */ /* 0x000fe80000100800 */
[----:B------:R-:W3:Y:S01]  /*6c490*/  LDL.LU R52, [R1+0x2b20] ;  /* 0x002b200001347983 */ /* 0x000ee20000300800 */
[----:B------:R-:W-:Y:S02]  /*6c4a0*/  ISETP.LT.AND P0, PT, R59, c[0x0][0x178], !P1 ;  /* 0x00005e003b007a0c */ /* 0x000fe40004f01270 */
[----:B------:R-:W-:Y:S01]  /*6c4b0*/  ISETP.LT.AND P5, PT, R60, c[0x0][0x178], !P1 ;  /* 0x00005e003c007a0c */ /* 0x000fe20004fa1270 */
[C---:B------:R-:W-:Y:S01]  /*6c4c0*/  IMAD.WIDE R28, R0.reuse, 0x2, R20 ;  /* 0x00000002001c7825 */ /* 0x040fe200078e0214 */
[----:B------:R-:W-:Y:S02]  /*6c4d0*/  ISETP.LT.AND P2, PT, R37, c[0x0][0x178], !P1 ;  /* 0x00005e0025007a0c */ /* 0x000fe40004f41270 */
[----:B------:R-:W-:Y:S01]  /*6c4e0*/  PRMT R36, R33, 0x7632, R36 ;  /* 0x0000763221247816 */ /* 0x000fe20000000024 */
[----:B------:R-:W-:-:S06]  /*6c4f0*/  IMAD.WIDE R32, R0, 0x2, R22 ;  /* 0x0000000200207825 */ /* 0x000fcc00078e0216 */
[----:B------:R0:W-:Y:S04]  /*6c500*/  @P0 STG.E.U16 [R28.64], R34 ;  /* 0x000000221c000986 */ /* 0x0001e8000c101506 */
[----:B------:R4:W-:Y:S01]  /*6c510*/  @P5 STG.E.U16 [R32.64], R36 ;  /* 0x0000002420005986 */ /* 0x0009e2000c101506 */
[----:B0-----:R-:W-:-:S03]  /*6c520*/  IMAD.WIDE R28, R0, 0x2, R24 ;  /* 0x00000002001c7825 */ /* 0x001fc600078e0218 */
[----:B------:R-:W-:Y:S01]  /*6c530*/  STL [R1+0x2b18], R41 ;  /* 0x002b182901007387 */ /* 0x000fe20000100800 */
[----:B------:R-:W-:Y:S02]  /*6c540*/  ISETP.LT.AND P3, PT, R57, c[0x0][0x178], !P1 ;  /* 0x00005e0039007a0c */ /* 0x000fe40004f61270 */
[----:B------:R-:W-:Y:S02]  /*6c550*/  ISETP.LT.AND P5, PT, R58, c[0x0][0x178], !P1 ;  /* 0x00005e003a007a0c */ /* 0x000fe40004fa1270 */
[----:B------:R-:W-:Y:S02]  /*6c560*/  ISETP.LT.AND P6, PT, R61, c[0x0][0x178], !P1 ;  /* 0x00005e003d007a0c */ /* 0x000fe40004fc1270 */
[----:B----4-:R-:W-:-:S05]  /*6c570*/  PRMT R32, R5, 0x7632, R32 ;  /* 0x0000763205207816 */ /* 0x010fca0000000020 */
[----:B------:R0:W-:Y:S01]  /*6c580*/  @P2 STG.E.U16 [R28.64], R32 ;  /* 0x000000201c002986 */ /* 0x0001e2000c101506 */
[----:B--2---:R-:W-:Y:S02]  /*6c590*/  PRMT R6, R2, 0x7632, R6 ;  /* 0x0000763202067816 */ /* 0x004fe40000000006 */
[----:B0-----:R-:W-:Y:S02]  /*6c5a0*/  PRMT R32, R54, 0x7632, R32 ;  /* 0x0000763236207816 */ /* 0x001fe40000000020 */
[----:B------:R-:W2:Y:S01]  /*6c5b0*/  LDL.LU R54, [R1+0x2b1c] ;  /* 0x002b1c0001367983 */ /* 0x000ea20000300800 */
[----:B---3--:R-:W-:Y:S01]  /*6c5c0*/  ISETP.LT.AND P0, PT, R3, c[0x0][0x178], !P1 ;  /* 0x00005e0003007a0c */ /* 0x008fe20004f01270 */
[C---:B------:R-:W-:Y:S02]  /*6c5d0*/  IMAD.WIDE R4, R0.reuse, 0x2, R26 ;  /* 0x0000000200047825 */ /* 0x040fe400078e021a */
[----:B------:R-:W3:Y:S02]  /*6c5e0*/  LDL R36, [R1+0x2958] ;  /* 0x0029580001247983 */ /* 0x000ee40000100800 */
[----:B------:R-:W-:-:S04]  /*6c5f0*/  IMAD.WIDE R2, R0, 0x2, R40 ;  /* 0x0000000200027825 */ /* 0x000fc800078e0228 */
[----:B------:R-:W-:Y:S01]  /*6c600*/  IMAD.WIDE R28, R0, 0x2, R42 ;  /* 0x00000002001c7825 */ /* 0x000fe200078e022a */
[----:B------:R0:W-:Y:S01]  /*6c610*/  @P3 STG.E.U16 [R4.64], R6 ;  /* 0x0000000604003986 */ /* 0x0001e2000c101506 */
[----:B------:R-:W-:-:S03]  /*6c620*/  ISETP.LT.AND P2, PT, R52, c[0x0][0x178], !P1 ;  /* 0x00005e0034007a0c */ /* 0x000fc60004f41270 */
[----:B------:R1:W-:Y:S04]  /*6c630*/  @P5 STG.E.U16 [R2.64], R30 ;  /* 0x0000001e02005986 */ /* 0x0003e8000c101506 */
[----:B------:R4:W-:Y:S01]  /*6c640*/  @P6 STG.E.U16 [R28.64], R32 ;  /* 0x000000201c006986 */ /* 0x0009e2000c101506 */
[----:B0-----:R-:W-:-:S03]  /*6c650*/  PRMT R4, R53, 0x7632, R4 ;  /* 0x0000763235047816 */ /* 0x001fc60000000004 */
[----:B------:R-:W3:Y:S01]  /*6c660*/  LDL R33, [R1+0x2950] ;  /* 0x0029500001217983 */ /* 0x000ee20000100800 */
[----:B-1----:R-:W-:-:S03]  /*6c670*/  PRMT R30, R7, 0x7632, R30 ;  /* 0x00007632071e7816 */ /* 0x002fc6000000001e */
[----:B----4-:R-:W4:Y:S04]  /*6c680*/  LDL R32, [R1+0x295c] ;  /* 0x00295c0001207983 */ /* 0x010f280000100800 */
[----:B------:R-:W4:Y:S04]  /*6c690*/  LDL.LU R53, [R1+0x3fc] ;  /* 0x0003fc0001357983 */ /* 0x000f280000300800 */
[----:B------:R-:W4:Y:S04]  /*6c6a0*/  LDL.LU R52, [R1+0x3ec] ;  /* 0x0003ec0001347983 */ /* 0x000f280000300800 */
[----:B------:R-:W4:Y:S01]  /*6c6b0*/  LDL.LU R7, [R1+0x2a70] ;  /* 0x002a700001077983 */ /* 0x000f220000300800 */
[----:B------:R-:W-:Y:S01]  /*6c6c0*/  IMAD.WIDE R2, R0, 0x2, R44 ;  /* 0x0000000200027825 */ /* 0x000fe200078e022c */
[----:B------:R-:W-:-:S02]  /*6c6d0*/  PRMT R6, R31, 0x7632, R6 ;  /* 0x000076321f067816 */ /* 0x000fc40000000006 */
[----:B------:R-:W4:Y:S01]  /*6c6e0*/  LDL.LU R31, [R1+0x3dc] ;  /* 0x0003dc00011f7983 */ /* 0x000f220000300800 */
[----:B------:R-:W-:-:S03]  /*6c6f0*/  PRMT R38, R38, 0x7632, R38 ;  /* 0x0000763226267816 */ /* 0x000fc60000000026 */
[----:B------:R0:W-:Y:S01]  /*6c700*/  @P0 STG.E.U16 [R2.64], R4 ;  /* 0x0000000402000986 */ /* 0x0001e2000c101506 */
[----:B------:R-:W-:Y:S01]  /*6c710*/  ISETP.LT.AND P0, PT, R35, c[0x0][0x178], !P4 ;  /* 0x00005e0023007a0c */ /* 0x000fe20006701270 */
[C---:B------:R-:W-:Y:S02]  /*6c720*/  IMAD.WIDE R28, R0.reuse, 0x2, R50 ;  /* 0x00000002001c7825 */ /* 0x040fe400078e0232 */
[----:B------:R-:W4:Y:S01]  /*6c730*/  LDL.LU R41, [R1+0x3cc] ;  /* 0x0003cc0001297983 */ /* 0x000f220000300800 */
[----:B------:R-:W-:-:S03]  /*6c740*/  IADD3 R34, R0, c[0x0][0x198], RZ ;  /* 0x0000660000227a10 */ /* 0x000fc60007ffe0ff */
[----:B------:R-:W4:Y:S01]  /*6c750*/  LDL.LU R61, [R1+0x3bc] ;  /* 0x0003bc00013d7983 */ /* 0x000f220000300800 */
[----:B0-----:R-:W-:-:S04]  /*6c760*/  IMAD.WIDE R2, R0, 0x2, R46 ;  /* 0x0000000200027825 */ /* 0x001fc800078e022e */
[----:B------:R-:W-:Y:S01]  /*6c770*/  IMAD.WIDE R4, R0, 0x2, R48 ;  /* 0x0000000200047825 */ /* 0x000fe200078e0230 */
[----:B------:R-:W-:Y:S04]  /*6c780*/  STL [R1+0x2b08], R35 ;  /* 0x002b082301007387 */ /* 0x000fe80000100800 */
[----:B------:R0:W-:Y:S04]  /*6c790*/  @P2 STG.E.U16 [R2.64], R6 ;  /* 0x0000000602002986 */ /* 0x0001e8000c101506 */
[----:B------:R1:W-:Y:S01]  /*6c7a0*/  STL [R1+0x2b10], R48 ;  /* 0x002b103001007387 */ /* 0x0003e20000100800 */
[----:B0-----:R-:W-:-:S03]  /*6c7b0*/  IMAD.WIDE R2, R34, 0x2, R8 ;  /* 0x0000000222027825 */ /* 0x001fc600078e0208 */
[----:B-1----:R-:W4:Y:S04]  /*6c7c0*/  LDL.LU R48, [R1+0x3ac] ;  /* 0x0003ac0001307983 */ /* 0x002f280000300800 */
[----:B------:R0:W-:Y:S01]  /*6c7d0*/  STL [R1+0x2b0c], R49 ;  /* 0x002b0c3101007387 */ /* 0x0001e20000100800 */
[----:B--2---:R-:W-:Y:S02]  /*6c7e0*/  ISETP.LT.AND P3, PT, R54, c[0x0][0x178], !P1 ;  /* 0x00005e0036007a0c */ /* 0x004fe40004f61270 */
[----:B------:R-:W-:-:S11]  /*6c7f0*/  ISETP.LT.AND P1, PT, R55, c[0x0][0x178], !P1 ;  /* 0x00005e0037007a0c */ /* 0x000fd60004f21270 */
[----:B------:R1:W-:Y:S04]  /*6c800*/  @P3 STG.E.U16 [R4.64], R30 ;  /* 0x0000001e04003986 */ /* 0x0003e8000c101506 */
[----:B------:R-:W-:Y:S01]  /*6c810*/  @P1 STG.E.U16 [R28.64], R38 ;  /* 0x000000261c001986 */ /* 0x000fe2000c101506 */
[----:B---3--:R-:W-:-:S03]  /*6c820*/  ISETP.LT.AND P1, PT, R36, c[0x0][0x178], !P4 ;  /* 0x00005e0024007a0c */ /* 0x008fc60006721270 */
[----:B------:R-:W2:Y:S04]  /*6c830*/  LDL.LU R36, [R1+0x2a74] ;  /* 0x002a740001247983 */ /* 0x000ea80000300800 */
[----:B0-----:R-:W3:Y:S04]  /*6c840*/  LDL.LU R49, [R1+0x35c] ;  /* 0x00035c0001317983 */ /* 0x001ee80000300800 */
[----:B------:R-:W3:Y:S04]  /*6c850*/  LDL.LU R35, [R1+0x34c] ;  /* 0x00034c0001237983 */ /* 0x000ee80000300800 */
[----:B----4-:R0:W-:Y:S01]  /*6c860*/  @P0 STG.E.U16 [R2.64], R53 ;  /* 0x0000003502000986 */ /* 0x0101e2000c101506 */
[----:B------:R-:W-:-:S03]  /*6c870*/  ISETP.GE.AND P0, PT, R7, c[0x0][0x17c], PT ;  /* 0x00005f0007007a0c */ /* 0x000fc60003f06270 */
[----:B------:R-:W4:Y:S01]  /*6c880*/  LDL.LU R7, [R1+0x32c] ;  /* 0x00032c0001077983 */ /* 0x000f220000300800 */
[----:B------:R-:W-:Y:S02]  /*6c890*/  ISETP.LT.AND P5, PT, R56, c[0x0][0x178], !P4 ;  /* 0x00005e0038007a0c */ /* 0x000fe400067a1270 */
[----:B------:R-:W-:Y:S01]  /*6c8a0*/  ISETP.LT.AND P2, PT, R32, c[0x0][0x178], !P4 ;  /* 0x00005e0020007a0c */ /* 0x000fe20006741270 */
[C---:B-1----:R-:W-:Y:S01]  /*6c8b0*/  IMAD.WIDE R4, R34.reuse, 0x2, R10 ;  /* 0x0000000222047825 */ /* 0x042fe200078e020a */
[----:B------:R-:W-:Y:S02]  /*6c8c0*/  ISETP.LT.AND P3, PT, R39, c[0x0][0x178], !P4 ;  /* 0x00005e0027007a0c */ /* 0x000fe40006761270 */
[----:B------:R-:W-:Y:S01]  /*6c8d0*/  ISETP.LT.AND P6, PT, R33, c[0x0][0x178], !P4 ;  /* 0x00005e0021007a0c */ /* 0x000fe200067c1270 */
[----:B0-----:R-:W-:-:S04]  /*6c8e0*/  IMAD.WIDE R2, R34, 0x2, R12 ;  /* 0x0000000222027825 */ /* 0x001fc800078e020c */
[----:B------:R-:W-:Y:S02]  /*6c8f0*/  IMAD.WIDE R28, R34, 0x2, R16 ;  /* 0x00000002221c7825 */ /* 0x000fe400078e0210 */
[----:B------:R0:W-:Y:S01]  /*6c900*/  @P5 STG.E.U16 [R4.64], R52 ;  /* 0x0000003404005986 */ /* 0x0001e2000c101506 */
[----:B------:R-:W-:-:S03]  /*6c910*/  ISETP.LT.AND P5, PT, R59, c[0x0][0x178], !P4 ;  /* 0x00005e003b007a0c */ /* 0x000fc600067a1270 */
[----:B------:R1:W-:Y:S01]  /*6c920*/  @P2 STG.E.U16 [R2.64], R31 ;  /* 0x0000001f02002986 */ /* 0x0003e2000c101506 */
[----:B0-----:R-:W-:-:S03]  /*6c930*/  IMAD.WIDE R4, R34, 0x2, R14 ;  /* 0x0000000222047825 */ /* 0x001fc600078e020e */
[----:B------:R-:W-:Y:S04]  /*6c940*/  STL [R1+0x2afc], R59 ;  /* 0x002afc3b01007387 */ /* 0x000fe80000100800 */
[----:B------:R-:W-:Y:S01]  /*6c950*/  @P1 STG.E.U16 [R4.64], R41 ;  /* 0x0000002904001986 */ /* 0x000fe2000c101506 */
[----:B------:R-:W-:Y:S01]  /*6c960*/  ISETP.LT.AND P1, PT, R60, c[0x0][0x178], !P4 ;  /* 0x00005e003c007a0c */ /* 0x000fe20006721270 */
[C---:B------:R-:W-:Y:S02]  /*6c970*/  IMAD.WIDE R32, R34.reuse, 0x2, R18 ;  /* 0x0000000222207825 */ /* 0x040fe400078e0212 */
[----:B------:R-:W-:Y:S01]  /*6c980*/  @P3 STG.E.U16 [R28.64], R61 ;  /* 0x0000003d1c003986 */ /* 0x000fe2000c101506 */
[----:B------:R-:W-:Y:S01]  /*6c990*/  ISETP.LT.AND P3, PT, R37, c[0x0][0x178], !P4 ;  /* 0x00005e0025007a0c */ /* 0x000fe20006761270 */
[----:B-1----:R-:W-:-:S02]  /*6c9a0*/  IMAD.WIDE R2, R34, 0x2, R20 ;  /* 0x0000000222027825 */ /* 0x002fc400078e0214 */
[----:B------:R0:W-:Y:S04]  /*6c9b0*/  STL [R1+0x2b00], R15 ;  /* 0x002b000f01007387 */ /* 0x0001e80000100800 */
[----:B------:R1:W-:Y:S04]  /*6c9c0*/  @P6 STG.E.U16 [R32.64], R48 ;  /* 0x0000003020006986 */ /* 0x0003e8000c101506 */
[----:B0-----:R-:W4:Y:S04]  /*6c9d0*/  LDL.LU R15, [R1+0x30c] ;  /* 0x00030c00010f7983 */ /* 0x001f280000300800 */
[----:B------:R0:W-:Y:S01]  /*6c9e0*/  STL [R1+0x2af8], R18 ;  /* 0x002af81201007387 */ /* 0x0001e20000100800 */
[----:B------:R-:W-:-:S03]  /*6c9f0*/  PRMT R29, R31, 0x7632, R29 ;  /* 0x000076321f1d7816 */ /* 0x000fc6000000001d */
[----:B------:R0:W-:Y:S01]  /*6ca00*/  STL [R1+0x2af4], R19 ;  /* 0x002af41301007387 */ /* 0x0001e20000100800 */
[----:B-1----:R-:W-:-:S03]  /*6ca10*/  IMAD.WIDE R32, R34, 0x2, R22 ;  /* 0x0000000222207825 */ /* 0x002fc600078e0216 */
[----:B------:R-:W4:Y:S04]  /*6ca20*/  LDL.LU R59, [R1+0x33c] ;  /* 0x00033c00013b7983 */ /* 0x000f280000300800 */
[----:B0-----:R-:W4:Y:S04]  /*6ca30*/  LDL.LU R18, [R1+0x31c] ;  /* 0x00031c0001127983 */ /* 0x001f280000300800 */
[----:B------:R-:W4:Y:S01]  /*6ca40*/  LDL.LU R19, [R1+0x2fc] ;  /* 0x0002fc0001137983 */ /* 0x000f220000300800 */
[----:B------:R-:W-:-:S03]  /*6ca50*/  PRMT R28, R61, 0x7632, R28 ;  /* 0x000076323d1c7816 */ /* 0x000fc6000000001c */
[----:B------:R-:W4:Y:S04]  /*6ca60*/  LDL.LU R31, [R1+0x2dc] ;  /* 0x0002dc00011f7983 */ /* 0x000f280000300800 */
[----:B------:R0:W-:Y:S01]  /*6ca70*/  STL [R1+0x2af0], R58 ;  /* 0x002af03a01007387 */ /* 0x0001e20000100800 */
[----:B--2---:R-:W-:Y:S01]  /*6ca80*/  ISETP.GE.AND P2, PT, R36, c[0x0][0x17c], PT ;  /* 0x00005f0024007a0c */ /* 0x004fe20003f46270 */
[----:B------:R-:W-:Y:S02]  /*6ca90*/  IMAD.WIDE R36, R34, 0x2, R24 ;  /* 0x0000000222247825 */ /* 0x000fe400078e0218 */
[----:B---3--:R1:W-:Y:S01]  /*6caa0*/  @P5 STG.E.U16 [R2.64], R49 ;  /* 0x0000003102005986 */ /* 0x0083e2000c101506 */
[----:B------:R-:W-:-:S03]  /*6cab0*/  ISETP.LT.AND P5, PT, R58, c[0x0][0x178], !P4 ;  /* 0x00005e003a007a0c */ /* 0x000fc600067a1270 */
[----:B0-----:R-:W2:Y:S04]  /*6cac0*/  LDL.LU R58, [R1+0x2ec] ;  /* 0x0002ec00013a7983 */ /* 0x001ea80000300800 */
[----:B------:R0:W-:Y:S01]  /*6cad0*/  @P1 STG.E.U16 [R32.64], R35 ;  /* 0x0000002320001986 */ /* 0x0001e2000c101506 */
[----:B-1----:R-:W-:-:S03]  /*6cae0*/  PRMT R3, R41, 0x7632, R3 ;  /* 0x0000763229037816 */ /* 0x002fc60000000003 */
[----:B------:R-:W3:Y:S04]  /*6caf0*/  LDL.LU R41, [R1+0x2b18] ;  /* 0x002b180001297983 */ /* 0x000ee80000300800 */
[----:B------:R-:W2:Y:S04]  /*6cb00*/  LDL.LU R61, [R1+0x2b14] ;  /* 0x002b1400013d7983 */ /* 0x000ea80000300800 */
[----:B0-----:R-:W3:Y:S04]  /*6cb10*/  LDL R33, [R1+0x2970] ;  /* 0x0029700001217983 */ /* 0x001ee80000100800 */
[----:B----4-:R0:W-:Y:S04]  /*6cb20*/  @P3 STG.E.U16 [R36.64], R7 ;  /* 0x0000000724003986 */ /* 0x0101e8000c101506 */
[----:B0-----:R-:W4:Y:S01]  /*6cb30*/  LDL R37, [R1+0x2974] ;  /* 0x0029740001257983 */ /* 0x001f220000100800 */
[----:B------:R-:W-:-:S02]  /*6cb40*/  ISETP.LT.AND P6, PT, R57, c[0x0][0x178], !P4 ;  /* 0x00005e0039007a0c */ /* 0x000fc400067c1270 */
[----:B------:R-:W-:Y:S02]  /*6cb50*/  PRMT R4, R53, 0x7632, R4 ;  /* 0x0000763235047816 */ /* 0x000fe40000000004 */
[----:B------:R-:W-:Y:S01]  /*6cb60*/  PRMT R30, R52, 0x7632, R30 ;  /* 0x00007632341e7816 */ /* 0x000fe2000000001e */
[----:B------:R-:W-:Y:S01]  /*6cb70*/  IMAD.WIDE R52, R34, 0x2, R26 ;  /* 0x0000000222347825 */ /* 0x000fe200078e021a */
[----:B------:R-:W-:Y:S02]  /*6cb80*/  PRMT R0, R48, 0x7632, R0 ;  /* 0x0000763230007816 */ /* 0x000fe40000000000 */
[----:B------:R-:W4:Y:S01]  /*6cb90*/  LDL.LU R48, [R1+0x2b10] ;  /* 0x002b100001307983 */ /* 0x000f220000300800 */
[----:B------:R-:W-:Y:S02]  /*6cba0*/  PRMT R6, R49, 0x7632, R6 ;  /* 0x0000763231067816 */ /* 0x000fe40000000006 */
[----:B------:R-:W-:Y:S01]  /*6cbb0*/  PRMT R5, R35, 0x7632, R5 ;  /* 0x0000763223057816 */ /* 0x000fe20000000005 */
[----:B------:R-:W4:Y:S01]  /*6cbc0*/  LDL.LU R49, [R1+0x2b0c] ;  /* 0x002b0c0001317983 */ /* 0x000f220000300800 */
[----:B------:R-:W-:-:S03]  /*6cbd0*/  PRMT R2, R7, 0x7632, R2 ;  /* 0x0000763207027816 */ /* 0x000fc60000000002 */
[----:B------:R-:W4:Y:S04]  /*6cbe0*/  LDL.LU R35, [R1+0x2b08] ;  /* 0x002b080001237983 */ /* 0x000f280000300800 */
[----:B------:R-:W4:Y:S04]  /*6cbf0*/  LDL.LU R7, [R1+0x2b04] ;  /* 0x002b040001077983 */ /* 0x000f280000300800 */
[----:B------:R0:W-:Y:S02]  /*6cc00*/  @P6 STG.E.U16 [R52.64], R15 ;  /* 0x0000000f34006986 */ /* 0x0001e4000c101506 */
[----:B0-----:R-:W-:Y:S01]  /*6cc10*/  IMAD.WIDE R52, R34, 0x2, R46 ;  /* 0x0000000222347825 */ /* 0x001fe200078e022e */
[----:B--2---:R-:W-:-:S02]  /*6cc20*/  ISETP.LT.AND P1, PT, R61, c[0x0][0x178], !P4 ;  /* 0x00005e003d007a0c */ /* 0x004fc40006721270 */
[----:B---3--:R-:W-:Y:S01]  /*6cc30*/  ISETP.LT.AND P3, PT, R33, c[0x0][0x178], !P4 ;  /* 0x00005e0021007a0c */ /* 0x008fe20006761270 */
[----:B------:R-:W-:-:S05]  /*6cc40*/  IMAD.WIDE R32, R34, 0x2, R40 ;  /* 0x0000000222207825 */ /* 0x000fca00078e0228 */
[----:B------:R0:W-:Y:S01]  /*6cc50*/  @P5 STG.E.U16 [R32.64], R59 ;  /* 0x0000003b20005986 */ /* 0x0001e2000c101506 */
[----:B----4-:R-:W-:Y:S01]  /*6cc60*/  ISETP.LT.AND P6, PT, R37, c[0x0][0x178], !P4 ;  /* 0x00005e0025007a0c */ /* 0x010fe200067c1270 */
[----:B------:R-:W-:-:S04]  /*6cc70*/  IMAD.WIDE R36, R34, 0x2, R44 ;  /* 0x0000000222247825 */ /* 0x000fc800078e022c */
[----:B0-----:R-:W-:-:S05]  /*6cc80*/  IMAD.WIDE R32, R34, 0x2, R42 ;  /* 0x0000000222207825 */ /* 0x001fca00078e022a */
[----:B------:R-:W-:Y:S04]  /*6cc90*/  @P1 STG.E.U16 [R32.64], R18 ;  /* 0x0000001220001986 */ /* 0x000fe8000c101506 */
[----:B------:R-:W-:Y:S04]  /*6cca0*/  @P3 STG.E.U16 [R36.64], R19 ;  /* 0x0000001324003986 */ /* 0x000fe8000c101506 */
[----:B------:R0:W-:Y:S04]  /*6ccb0*/  @P6 STG.E.U16 [R52.64], R58 ;  /* 0x0000003a34006986 */ /* 0x0001e8000c101506 */
[----:B0-----:R-:W2:Y:S04]  /*6ccc0*/  LDL R52, [R1+0x295c] ;  /* 0x00295c0001347983 */ /* 0x001ea80000100800 */
[----:B------:R-:W3:Y:S01]  /*6ccd0*/  LDL R53, [R1+0x2958] ;  /* 0x0029580001357983 */ /* 0x000ee20000100800 */
[----:B------:R-:W-:-:S02]  /*6cce0*/  ISETP.LT.AND P5, PT, R54, c[0x0][0x178], !P4 ;  /* 0x00005e0036007a0c */ /* 0x000fc400067a1270 */
[----:B------:R-:W-:Y:S02]  /*6ccf0*/  ISETP.LT.AND P4, PT, R55, c[0x0][0x178], !P4 ;  /* 0x00005e0037007a0c */ /* 0x000fe40006781270 */
[----:B------:R-:W-:Y:S01]  /*6cd00*/  ISETP.LT.AND P1, PT, R35, c[0x0][0x178], !P0 ;  /* 0x00005e0023007a0c */ /* 0x000fe20004721270 */
[----:B------:R-:W-:Y:S01]  /*6cd10*/  IMAD.WIDE R32, R34, 0x2, R48 ;  /* 0x0000000222207825 */ /* 0x000fe200078e0230 */
[----:B------:R-:W-:-:S03]  /*6cd20*/  ISETP.LT.AND P3, PT, R56, c[0x0][0x178], !P0 ;  /* 0x00005e0038007a0c */ /* 0x000fc60004761270 */
[C---:B------:R-:W-:Y:S01]  /*6cd30*/  IMAD.WIDE R36, R34.reuse, 0x2, R50 ;  /* 0x0000000222247825 */ /* 0x040fe200078e0232 */
[----:B------:R-:W-:-:S03]  /*6cd40*/  IADD3 R34, R34, c[0x0][0x198], RZ ;  /* 0x0000660022227a10 */ /* 0x000fc60007ffe0ff */
[----:B------:R0:W-:Y:S01]  /*6cd50*/  @P5 STG.E.U16 [R32.64], R31 ;  /* 0x0000001f20005986 */ /* 0x0001e2000c101506 */
[----:B------:R-:W-:-:S03]  /*6cd60*/  PRMT R38, R15, 0x7632, R38 ;  /* 0x000076320f267816 */ /* 0x000fc60000000026 */
[----:B------:R1:W-:Y:S04]  /*6cd70*/  @P4 STG.E.U16 [R36.64], R7 ;  /* 0x0000000724004986 */ /* 0x0003e8000c101506 */
[----:B------:R-:W4:Y:S01]  /*6cd80*/  LDL.LU R15, [R1+0x2b00] ;  /* 0x002b0000010f7983 */ /* 0x000f220000300800 */
[----:B0-----:R-:W-:-:S04]  /*6cd90*/  IMAD.WIDE R32, R34, 0x2, R8 ;  /* 0x0000000222207825 */ /* 0x001fc800078e0208 */
[----:B-1----:R-:W-:Y:S01]  /*6cda0*/  IMAD.WIDE R36, R34, 0x2, R10 ;  /* 0x0000000222247825 */ /* 0x002fe200078e020a */
[----:B------:R-:W-:Y:S01]  /*6cdb0*/  PRMT R7, R59, 0x7632, R7 ;  /* 0x000076323b077816 */ /* 0x000fe20000000007 */
[----:B------:R0:W-:Y:S04]  /*6cdc0*/  @P1 STG.E.U16 [R32.64], R4 ;  /* 0x0000000420001986 */ /* 0x0001e8000c101506 */
[----:B------:R-:W4:Y:S04]  /*6cdd0*/  LDL.LU R59, [R1+0x2afc] ;  /* 0x002afc00013b7983 */ /* 0x000f280000300800 */
[----:B------:R1:W-:Y:S04]  /*6cde0*/  @P3 STG.E.U16 [R36.64], R30 ;  /* 0x0000001e24003986 */ /* 0x0003e8000c101506 */
[----:B0-----:R-:W4:Y:S01]  /*6cdf0*/  LDL R33, [R1+0x2950] ;  /* 0x0029500001217983 */ /* 0x001f220000100800 */
[----:B------:R-:W-:-:S02]  /*6ce00*/  PRMT R4, R19, 0x7632, R4 ;  /* 0x0000763213047816 */ /* 0x000fc40000000004 */
[----:B-1----:R-:W-:Y:S02]  /*6ce10*/  PRMT R30, R18, 0x7632, R30 ;  /* 0x00007632121e7816 */ /* 0x002fe4000000001e */
[----:B--2---:R-:W-:Y:S02]  /*6ce20*/  ISETP.LT.AND P6, PT, R52, c[0x0][0x178], !P0 ;  /* 0x00005e0034007a0c */ /* 0x004fe400047c1270 */
[----:B---3--:R-:W-:Y:S01]  /*6ce30*/  ISETP.LT.AND P4, PT, R53, c[0x0][0x178], !P0 ;  /* 0x00005e0035007a0c */ /* 0x008fe20004781270 */
[----:B------:R-:W-:-:S10]  /*6ce40*/  IMAD.WIDE R52, R34, 0x2, R12 ;  /* 0x0000000222347825 */ /* 0x000fd400078e020c */
[----:B------:R0:W-:Y:S04]  /*6ce50*/  @P6 STG.E.U16 [R52.64], R29 ;  /* 0x0000001d34006986 */ /* 0x0001e8000c101506 */
[----:B0-----:R-:W2:Y:S04]  /*6ce60*/  LDL R29, [R1+0x18bc] ;  /* 0x0018bc00011d7983 */ /* 0x001ea80000100800 */
[----:B------:R-:W3:Y:S04]  /*6ce70*/  LDL.LU R53, [R1+0x2974] ;  /* 0x0029740001357983 */ /* 0x000ee80000300800 */
[----:B------:R-:W3:Y:S04]  /*6ce80*/  LDL.LU R18, [R1+0x2af8] ;  /* 0x002af80001127983 */ /* 0x000ee80000300800 */
[----:B------:R-:W3:Y:S01]  /*6ce90*/  LDL.LU R19, [R1+0x2af4] ;  /* 0x002af40001137983 */ /* 0x000ee20000300800 */
[----:B------:R-:W-:Y:S01]  /*6cea0*/  ISETP.LT.AND P5, PT, R39, c[0x0][0x178], !P0 ;  /* 0x00005e0027007a0c */ /* 0x000fe200047a1270 */
[----:B------:R-:W-:Y:S01]  /*6ceb0*/  IMAD.WIDE R36, R34, 0x2, R16 ;  /* 0x0000000222247825 */ /* 0x000fe200078e0210 */
[----:B----4-:R-:W-:-:S02]  /*6cec0*/  ISETP.LT.AND P3, PT, R59, c[0x0][0x178], !P0 ;  /* 0x00005e003b007a0c */ /* 0x010fc40004761270 */
[----:B------:R-:W-:Y:S01]  /*6ced0*/  ISETP.LT.AND P1, PT, R33, c[0x0][0x178], !P0 ;  /* 0x00005e0021007a0c */ /* 0x000fe20004721270 */
[----:B------:R-:W-:-:S05]  /*6cee0*/  IMAD.WIDE R32, R34, 0x2, R14 ;  /* 0x0000000222207825 */ /* 0x000fca00078e020e */
[----:B------:R0:W-:Y:S04]  /*6cef0*/  @P4 STG.E.U16 [R32.64], R3 ;  /* 0x0000000320004986 */ /* 0x0001e8000c101506 */
[----:B------:R3:W-:Y:S01]  /*6cf00*/  @P5 STG.E.U16 [R36.64], R28 ;  /* 0x0000001c24005986 */ /* 0x0007e2000c101506 */
[----:B0-----:R-:W-:Y:S01]  /*6cf10*/  IMAD.WIDE R32, R34, 0x2, R20 ;  /* 0x0000000222207825 */ /* 0x001fe200078e0214 */
[----:B------:R-:W-:Y:S02]  /*6cf20*/  PRMT R3, R58, 0x7632, R3 ;  /* 0x000076323a037816 */ /* 0x000fe40000000003 */
[----:B------:R-:W4:Y:S01]  /*6cf30*/  LDL.LU R58, [R1+0x2af0] ;  /* 0x002af000013a7983 */ /* 0x000f220000300800 */
[----:B--2---:R-:W-:Y:S01]  /*6cf40*/  ISETP.LT.AND P4, PT, R29, c[0x0][0x178], !P0 ;  /* 0x00005e001d007a0c */ /* 0x004fe20004781270 */
[----:B---3--:R-:W-:-:S05]  /*6cf50*/  IMAD.WIDE R28, R34, 0x2, R18 ;  /* 0x00000002221c7825 */ /* 0x008fca00078e0212 */
[----:B------:R-:W-:Y:S04]  /*6cf60*/  @P1 STG.E.U16 [R28.64], R0 ;  /* 0x000000001c001986 */ /* 0x000fe8000c101506 */
[----:B------:R0:W-:Y:S04]  /*6cf70*/  @P3 STG.E.U16 [R32.64], R6 ;  /* 0x0000000620003986 */ /* 0x0001e8000c101506 */
[----:B0-----:R-:W2:Y:S01]  /*6cf80*/  LDL R6, [R1+0x2970] ;  /* 0x0029700001067983 */ /* 0x001ea20000100800 */
[----:B------:R-:W-:Y:S02]  /*6cf90*/  ISETP.LT.AND P6, PT, R60, c[0x0][0x178], !P0 ;  /* 0x00005e003c007a0c */ /* 0x000fe400047c1270 */
[----:B------:R-:W-:Y:S01]  /*6cfa0*/  ISETP.LT.AND P5, PT, R57, c[0x0][0x178], !P0 ;  /* 0x00005e0039007a0c */ /* 0x000fe200047a1270 */
[----:B------:R-:W-:-:S04]  /*6cfb0*/  IMAD.WIDE R36, R34, 0x2, R22 ;  /* 0x0000000222247825 */ /* 0x000fc800078e0216 */
[----:B------:R-:W-:Y:S01]  /*6cfc0*/  IMAD.WIDE R28, R34, 0x2, R24 ;  /* 0x00000002221c7825 */ /* 0x000fe200078e0218 */
[----:B----4-:R-:W-:-:S03]  /*6cfd0*/  ISETP.LT.AND P1, PT, R58, c[0x0][0x178], !P0 ;  /* 0x00005e003a007a0c */ /* 0x010fc60004721270 */
[----:B------:R-:W-:Y:S01]  /*6cfe0*/  IMAD.WIDE R32, R34, 0x2, R26 ;  /* 0x0000000222207825 */ /* 0x000fe200078e021a */
[----:B------:R-:W-:Y:S01]  /*6cff0*/  ISETP.LT.AND P3, PT, R61, c[0x0][0x178], !P0 ;  /* 0x00005e003d007a0c */ /* 0x000fe20004761270 */
[----:B------:R0:W-:Y:S04]  /*6d000*/  @P6 STG.E.U16 [R36.64], R5 ;  /* 0x0000000524006986 */ /* 0x0001e8000c101506 */
[----:B------:R1:W-:Y:S01]  /*6d010*/  @P4 STG.E.U16 [R28.64], R2 ;  /* 0x000000021c004986 */ /* 0x0003e2000c101506 */
[----:B------:R-:W-:-:S03]  /*6d020*/  ISETP.LT.AND P4, PT, R53, c[0x0][0x178], !P0 ;  /* 0x00005e0035007a0c */ /* 0x000fc60004781270 */
[----:B------:R3:W-:Y:S01]  /*6d030*/  @P5 STG.E.U16 [R32.64], R38 ;  /* 0x0000002620005986 */ /* 0x0007e2000c101506 */
[----:B------:R-:W-:Y:S02]  /*6d040*/  ISETP.LT.AND P5, PT, R54, c[0x0][0x178], !P0 ;  /* 0x00005e0036007a0c */ /* 0x000fe400047a1270 */
[----:B0-----:R-:W-:Y:S02]  /*6d050*/  PRMT R5, R31, 0x7632, R5 ;  /* 0x000076321f057816 */ /* 0x001fe40000000005 */
[----:B------:R-:W4:Y:S01]  /*6d060*/  LDL.LU R31, [R1+0x56c] ;  /* 0x00056c00011f7983 */ /* 0x000f220000300800 */
[----:B-1----:R-:W-:-:S03]  /*6d070*/  IMAD.WIDE R28, R34, 0x2, R40 ;  /* 0x00000002221c7825 */ /* 0x002fc600078e0228 */
[----:B------:R-:W4:Y:S04]  /*6d080*/  LDL R2, [R1+0x2958] ;  /* 0x0029580001027983 */ /* 0x000f280000100800 */
[----:B------:R0:W-:Y:S01]  /*6d090*/  STL [R1+0x2ae8], R53 ;  /* 0x002ae83501007387 */ /* 0x0001e20000100800 */
[C---:B---3--:R-:W-:Y:S01]  /*6d0a0*/  IMAD.WIDE R32, R34.reuse, 0x2, R42 ;  /* 0x0000000222207825 */ /* 0x048fe200078e022a */
[----:B------:R-:W-:Y:S02]  /*6d0b0*/  PRMT R0, R7, 0x7632, R0 ;  /* 0x0000763207007816 */ /* 0x000fe40000000000 */
[----:B------:R1:W-:Y:S01]  /*6d0c0*/  @P1 STG.E.U16 [R28.64], R7 ;  /* 0x000000071c001986 */ /* 0x0003e2000c101506 */
[----:B------:R-:W-:-:S03]  /*6d0d0*/  IMAD.WIDE R36, R34, 0x2, R44 ;  /* 0x0000000222247825 */ /* 0x000fc600078e022c */
[----:B0-----:R-:W3:Y:S04]  /*6d0e0*/  LDL.LU R53, [R1+0x55c] ;  /* 0x00055c0001357983 */ /* 0x001ee80000300800 */
[----:B------:R0:W-:Y:S01]  /*6d0f0*/  STL [R1+0x2aec], R41 ;  /* 0x002aec2901007387 */ /* 0x0001e20000100800 */
[----:B-1----:R-:W-:-:S03]  /*6d100*/  IMAD.WIDE R28, R34, 0x2, R48 ;  /* 0x00000002221c7825 */ /* 0x002fc600078e0230 */
[----:B------:R-:W-:Y:S04]  /*6d110*/  @P3 STG.E.U16 [R32.64], R30 ;  /* 0x0000001e20003986 */ /* 0x000fe8000c101506 */
[----:B0-----:R-:W3:Y:S04]  /*6d120*/  LDL.LU R41, [R1+0x59c] ;  /* 0x00059c0001297983 */ /* 0x001ee80000300800 */
[----:B------:R0:W-:Y:S04]  /*6d130*/  STL [R1+0x2ae0], R44 ;  /* 0x002ae02c01007387 */ /* 0x0001e80000100800 */
[----:B0-----:R-:W3:Y:S04]  /*6d140*/  LDL R44, [R1+0x2950] ;  /* 0x00295000012c7983 */ /* 0x001ee80000100800 */
[----:B------:R-:W-:Y:S04]  /*6d150*/  STL [R1+0x2adc], R45 ;  /* 0x002adc2d01007387 */ /* 0x000fe80000100800 */
[----:B------:R0:W-:Y:S04]  /*6d160*/  STL [R1+0x2ae4], R54 ;  /* 0x002ae43601007387 */ /* 0x0001e80000100800 */
[----:B0-----:R-:W3:Y:S04]  /*6d170*/  LDL.LU R54, [R1+0x51c] ;  /* 0x00051c0001367983 */ /* 0x001ee80000300800 */
[----:B------:R-:W3:Y:S04]  /*6d180*/  LDL R33, [R1+0x295c] ;  /* 0x00295c0001217983 */ /* 0x000ee80000100800 */
[----:B------:R0:W-:Y:S04]  /*6d190*/  STL [R1+0x2ad8], R30 ;  /* 0x002ad81e01007387 */ /* 0x0001e80000100800 */
[----:B0-----:R-:W3:Y:S01]  /*6d1a0*/  LDL.LU R30, [R1+0x2a78] ;  /* 0x002a7800011e7983 */ /* 0x001ee20000300800 */
[----:B--2---:R-:W-:Y:S01]  /*6d1b0*/  ISETP.LT.AND P6, PT, R6, c[0x0][0x178], !P0 ;  /* 0x00005e0006007a0c */ /* 0x004fe200047c1270 */
[----:B------:R-:W-:-:S12]  /*6d1c0*/  IMAD.WIDE R6, R34, 0x2, R46 ;  /* 0x0000000222067825 */ /* 0x000fd800078e022e */
[----:B------:R-:W-:Y:S04]  /*6d1d0*/  @P6 STG.E.U16 [R36.64], R4 ;  /* 0x0000000424006986 */ /* 0x000fe8000c101506 */
[----:B------:R-:W-:Y:S04]  /*6d1e0*/  @P4 STG.E.U16 [R6.64], R3 ;  /* 0x0000000306004986 */ /* 0x000fe8000c101506 */
[----:B------:R0:W-:Y:S04]  /*6d1f0*/  @P5 STG.E.U16 [R28.64], R5 ;  /* 0x000000051c005986 */ /* 0x0001e8000c101506 */
[----:B0-----:R-:W2:Y:S01]  /*6d200*/  LDL R29, [R1+0x5ac] ;  /* 0x0005ac00011d7983 */ /* 0x001ea20000100800 */
[----:B------:R-:W-:Y:S01]  /*6d210*/  ISETP.LT.AND P0, PT, R55, c[0x0][0x178], !P0 ;  /* 0x00005e0037007a0c */ /* 0x000fe20004701270 */
[C---:B------:R-:W-:Y:S01]  /*6d220*/  IMAD.WIDE R36, R34.reuse, 0x2, R50 ;  /* 0x0000000222247825 */ /* 0x040fe200078e0232 */
[----:B------:R-:W-:Y:S01]  /*6d230*/  ISETP.LT.AND P1, PT, R35, c[0x0][0x178], !P2 ;  /* 0x00005e0023007a0c */ /* 0x000fe20005721270 */
[----:B------:R-:W2:Y:S01]  /*6d240*/  LDL.LU R28, [R1+0x52c] ;  /* 0x00052c00011c7983 */ /* 0x000ea20000300800 */
[----:B------:R-:W-:-:S09]  /*6d250*/  IADD3 R32, R34, c[0x0][0x198], RZ ;  /* 0x0000660022207a10 */ /* 0x000fd20007ffe0ff */
[----:B------:R0:W-:Y:S01]  /*6d260*/  @P0 STG.E.U16 [R36.64], R0 ;  /* 0x0000000024000986 */ /* 0x0001e2000c101506 */
[----:B----4-:R-:W-:Y:S01]  /*6d270*/  ISETP.LT.AND P0, PT, R2, c[0x0][0x178], !P2 ;  /* 0x00005e0002007a0c */ /* 0x010fe20005701270 */
[----:B------:R-:W-:Y:S02]  /*6d280*/  IMAD.WIDE R2, R32, 0x2, R8 ;  /* 0x0000000220027825 */ /* 0x000fe400078e0208 */
[----:B0-----:R-:W4:Y:S04]  /*6d290*/  LDL R37, [R1+0x18bc] ;  /* 0x0018bc0001257983 */ /* 0x001f280000100800 */
[----:B------:R-:W4:Y:S04]  /*6d2a0*/  LDL.LU R36, [R1+0x2a7c] ;  /* 0x002a7c0001247983 */ /* 0x000f280000300800 */
[----:B------:R-:W-:Y:S01]  /*6d2b0*/  STL [R1+0x2ad4], R39 ;  /* 0x002ad42701007387 */ /* 0x000fe20000100800 */
[----:B---3--:R-:W-:-:S03]  /*6d2c0*/  ISETP.LT.AND P5, PT, R44, c[0x0][0x178], !P2 ;  /* 0x00005e002c007a0c */ /* 0x008fc600057a1270 */
[----:B------:R-:W3:Y:S04]  /*6d2d0*/  LDL.LU R44, [R1+0x50c] ;  /* 0x00050c00012c7983 */ /* 0x000ee80000300800 */
[----:B------:R-:W3:Y:S04]  /*6d2e0*/  LDL.LU R45, [R1+0x4dc] ;  /* 0x0004dc00012d7983 */ /* 0x000ee80000300800 */
[----:B--2---:R0:W-:Y:S01]  /*6d2f0*/  @P1 STG.E.U16 [R2.64], R29 ;  /* 0x0000001d02001986 */ /* 0x0041e2000c101506 */
[----:B------:R-:W-:-:S03]  /*6d300*/  ISETP.GE.AND P1, PT, R30, c[0x0][0x17c], PT ;  /* 0x00005f001e007a0c */ /* 0x000fc60003f26270 */
[----:B0-----:R-:W2:Y:S04]  /*6d310*/  LDL R29, [R1+0x2970] ;  /* 0x00297000011d7983 */ /* 0x001ea80000100800 */
[----:B------:R-:W2:Y:S01]  /*6d320*/  LDL.LU R30, [R1+0x4fc] ;  /* 0x0004fc00011e7983 */ /* 0x000ea20000300800 */
[----:B------:R-:W-:Y:S02]  /*6d330*/  ISETP.LT.AND P3, PT, R56, c[0x0][0x178], !P2 ;  /* 0x00005e0038007a0c */ /* 0x000fe40005761270 */
[----:B------:R-:W-:Y:S01]  /*6d340*/  ISETP.LT.AND P6, PT, R33, c[0x0][0x178], !P2 ;  /* 0x00005e0021007a0c */ /* 0x000fe200057c1270 */
[C---:B------:R-:W-:Y:S01]  /*6d350*/  IMAD.WIDE R4, R32.reuse, 0x2, R10 ;  /* 0x0000000220047825 */ /* 0x040fe200078e020a */
[----:B------:R-:W-:Y:S02]  /*6d360*/  ISETP.LT.AND P4, PT, R39, c[0x0][0x178], !P2 ;  /* 0x00005e0027007a0c */ /* 0x000fe40005781270 */
[----:B------:R-:W2:Y:S01]  /*6d370*/  LDL.LU R39, [R1+0x4cc] ;  /* 0x0004cc0001277983 */ /* 0x000ea20000300800 */
[----:B------:R-:W-:-:S04]  /*6d380*/  IMAD.WIDE R6, R32, 0x2, R12 ;  /* 0x0000000220067825 */ /* 0x000fc800078e020c */
[----:B------:R-:W-:Y:S02]  /*6d390*/  IMAD.WIDE R2, R32, 0x2, R14 ;  /* 0x0000000220027825 */ /* 0x000fe400078e020e */
[----:B------:R0:W-:Y:S01]  /*6d3a0*/  @P3 STG.E.U16 [R4.64], R41 ;  /* 0x0000002904003986 */ /* 0x0001e2000c101506 */
[----:B------:R-:W-:-:S03]  /*6d3b0*/  ISETP.LT.AND P3, PT, R59, c[0x0][0x178], !P2 ;  /* 0x00005e003b007a0c */ /* 0x000fc60005761270 */
[----:B------:R1:W-:Y:S01]  /*6d3c0*/  @P6 STG.E.U16 [R6.64], R31 ;  /* 0x0000001f06006986 */ /* 0x0003e2000c101506 */
[----:B------:R-:W-:-:S03]  /*6d3d0*/  ISETP.LT.AND P6, PT, R60, c[0x0][0x178], !P2 ;  /* 0x00005e003c007a0c */ /* 0x000fc600057c1270 */
[----:B------:R3:W-:Y:S01]  /*6d3e0*/  @P0 STG.E.U16 [R2.64], R53 ;  /* 0x0000003502000986 */ /* 0x0007e2000c101506 */
[----:B0-----:R-:W-:-:S04]  /*6d3f0*/  IMAD.WIDE R4, R32, 0x2, R16 ;  /* 0x0000000220047825 */ /* 0x001fc800078e0210 */
[----:B-1----:R-:W-:Y:S01]  /*6d400*/  IMAD.WIDE R6, R32, 0x2, R18 ;  /* 0x0000000220067825 */ /* 0x002fe200078e0212 */
[----:B----4-:R-:W-:Y:S01]  /*6d410*/  ISETP.GE.AND P0, PT, R36, c[0x0][0x17c], PT ;  /* 0x00005f0024007a0c */ /* 0x010fe20003f06270 */
[----:B------:R0:W-:Y:S01]  /*6d420*/  @P4 STG.E.U16 [R4.64], R28 ;  /* 0x0000001c04004986 */ /* 0x0001e2000c101506 */
[----:B------:R-:W-:Y:S01]  /*6d430*/  ISETP.LT.AND P4, PT, R37, c[0x0][0x178], !P2 ;  /* 0x00005e0025007a0c */ /* 0x000fe20005781270 */
[C---:B---3--:R-:W-:Y:S02]  /*6d440*/  IMAD.WIDE R2, R32.reuse, 0x2, R20 ;  /* 0x0000000220027825 */ /* 0x048fe400078e0214 */
[----:B------:R-:W3:Y:S04]  /*6d450*/  LDL R36, [R1+0x4ec] ;  /* 0x0004ec0001247983 */ /* 0x000ee80000100800 */
[----:B------:R1:W-:Y:S01]  /*6d460*/  @P5 STG.E.U16 [R6.64], R54 ;  /* 0x0000003606005986 */ /* 0x0003e2000c101506 */
[----:B0-----:R-:W-:Y:S01]  /*6d470*/  IMAD.WIDE R4, R32, 0x2, R22 ;  /* 0x0000000220047825 */ /* 0x001fe200078e0216 */
[----:B------:R-:W-:-:S02]  /*6d480*/  ISETP.LT.AND P5, PT, R57, c[0x0][0x178], !P2 ;  /* 0x00005e0039007a0c */ /* 0x000fc400057a1270 */
[----:B------:R-:W-:Y:S04]  /*6d490*/  @P3 STG.E.U16 [R2.64], R44 ;  /* 0x0000002c02003986 */ /* 0x000fe8000c101506 */
[----:B-1----:R-:W4:Y:S04]  /*6d4a0*/  LDL.LU R7, [R1+0x5ac] ;  /* 0x0005ac0001077983 */ /* 0x002f280000300800 */
[----:B------:R-:W3:Y:S01]  /*6d4b0*/  LDL R37, [R1+0x40c] ;  /* 0x00040c0001257983 */ /* 0x000ee20000100800 */
[----:B------:R-:W-:-:S03]  /*6d4c0*/  PRMT R34, R41, 0x7632, R34 ;  /* 0x0000763229227816 */ /* 0x000fc60000000022 */
[----:B------:R0:W-:Y:S04]  /*6d4d0*/  STL [R1+0x2ac8], R57 ;  /* 0x002ac83901007387 */ /* 0x0001e80000100800 */
[----:B------:R1:W-:Y:S01]  /*6d4e0*/  @P6 STG.E.U16 [R4.64], R45 ;  /* 0x0000002d04006986 */ /* 0x0003e2000c101506 */
[----:B------:R-:W-:-:S03]  /*6d4f0*/  PRMT R38, R31, 0x7632, R38 ;  /* 0x000076321f267816 */ /* 0x000fc60000000026 */
[----:B0-----:R-:W3:Y:S04]  /*6d500*/  LDL.LU R57, [R1+0x46c] ;  /* 0x00046c0001397983 */ /* 0x001ee80000300800 */
[----:B------:R0:W-:Y:S01]  /*6d510*/  STL [R1+0x2acc], R21 ;  /* 0x002acc1501007387 */ /* 0x0001e20000100800 */
[----:B-1----:R-:W-:Y:S01]  /*6d520*/  IMAD.WIDE R4, R32, 0x2, R24 ;  /* 0x0000000220047825 */ /* 0x002fe200078e0218 */
[----:B------:R-:W-:Y:S02]  /*6d530*/  PRMT R0, R53, 0x7632, R0 ;  /* 0x0000763235007816 */ /* 0x000fe40000000000 */
[----:B------:R-:W-:Y:S01]  /*6d540*/  PRMT R3, R54, 0x7632, R3 ;  /* 0x0000763236037816 */ /* 0x000fe20000000003 */
[----:B0-----:R-:W3:Y:S04]  /*6d550*/  LDL.LU R21, [R1+0x47c] ;  /* 0x00047c0001157983 */ /* 0x001ee80000300800 */
[----:B------:R-:W3:Y:S04]  /*6d560*/  LDL.LU R41, [R1+0x2aec] ;  /* 0x002aec0001297983 */ /* 0x000ee80000300800 */
[----:B------:R-:W3:Y:S04]  /*6d570*/  LDL R31, [R1+0x45c] ;  /* 0x00045c00011f7983 */ /* 0x000ee80000100800 */
[----:B------:R-:W3:Y:S04]  /*6d580*/  LDL.LU R53, [R1+0x2ae8] ;  /* 0x002ae80001357983 */ /* 0x000ee80000300800 */
[----:B------:R-:W3:Y:S04]  /*6d590*/  LDL.LU R54, [R1+0x2ae4] ;  /* 0x002ae40001367983 */ /* 0x000ee80000300800 */
[----:B--2---:R0:W-:Y:S02]  /*6d5a0*/  @P4 STG.E.U16 [R4.64], R30 ;  /* 0x0000001e04004986 */ /* 0x0041e4000c101506 */
[----:B0-----:R-:W-:-:S02]  /*6d5b0*/  PRMT R4, R44, 0x7632, R4 ;  /* 0x000076322c047816 */ /* 0x001fc40000000004 */
[----:B------:R-:W2:Y:S01]  /*6d5c0*/  LDL.LU R44, [R1+0x2ae0] ;  /* 0x002ae000012c7983 */ /* 0x000ea20000300800 */
[----:B------:R-:W-:-:S03]  /*6d5d0*/  PRMT R5, R45, 0x7632, R5 ;  /* 0x000076322d057816 */ /* 0x000fc60000000005 */
[----:B------:R-:W2:Y:S01]  /*6d5e0*/  LDL.LU R45, [R1+0x2adc] ;  /* 0x002adc00012d7983 */ /* 0x000ea20000300800 */
[----:B------:R-:W-:Y:S02]  /*6d5f0*/  ISETP.LT.AND P3, PT, R58, c[0x0][0x178], !P2 ;  /* 0x00005e003a007a0c */ /* 0x000fe40005761270 */
[----:B------:R-:W-:Y:S02]  /*6d600*/  ISETP.LT.AND P6, PT, R61, c[0x0][0x178], !P2 ;  /* 0x00005e003d007a0c */ /* 0x000fe400057c1270 */
[----:B------:R-:W-:Y:S02]  /*6d610*/  PRMT R2, R28, 0x7632, R2 ;  /* 0x000076321c027816 */ /* 0x000fe40000000002 */
[----:B----4-:R-:W-:Y:S01]  /*6d620*/  PRMT R52, R7, 0x7632, R52 ;  /* 0x0000763207347816 */ /* 0x010fe20000000034 */
[----:B------:R-:W-:-:S05]  /*6d630*/  IMAD.WIDE R6, R32, 0x2, R26 ;  /* 0x0000000220067825 */ /* 0x000fca00078e021a */
[----:B------:R3:W-:Y:S01]  /*6d640*/  @P5 STG.E.U16 [R6.64], R39 ;  /* 0x0000002706005986 */ /* 0x0007e2000c101506 */
[----:B------:R-:W-:Y:S01]  /*6d650*/  ISETP.LT.AND P5, PT, R29, c[0x0][0x178], !P2 ;  /* 0x00005e001d007a0c */ /* 0x000fe200057a1270 */
[----:B------:R-:W-:-:S04]  /*6d660*/  IMAD.WIDE R28, R32, 0x2, R42 ;  /* 0x00000002201c7825 */ /* 0x000fc800078e022a */
[----:B---3--:R-:W-:-:S05]  /*6d670*/  IMAD.WIDE R6, R32, 0x2, R40 ;  /* 0x0000000220067825 */ /* 0x008fca00078e0228 */
[----:B------:R2:W-:Y:S04]  /*6d680*/  @P3 STG.E.U16 [R6.64], R36 ;  /* 0x0000002406003986 */ /* 0x0005e8000c101506 */
[----:B------:R-:W-:Y:S01]  /*6d690*/  @P6 STG.E.U16 [R28.64], R21 ;  /* 0x000000151c006986 */ /* 0x000fe2000c101506 */
[----:B--2---:R-:W-:-:S05]  /*6d6a0*/  IMAD.WIDE R6, R32, 0x2, R44 ;  /* 0x0000000220067825 */ /* 0x004fca00078e022c */
[----:B------:R0:W-:Y:S02]  /*6d6b0*/  @P5 STG.E.U16 [R6.64], R57 ;  /* 0x0000003906005986 */ /* 0x0001e4000c101506 */
[----:B0-----:R-:W-:Y:S02]  /*6d6c0*/  PRMT R7, R30, 0x7632, R7 ;  /* 0x000076321e077816 */ /* 0x001fe40000000007 */
[----:B------:R-:W2:Y:S01]  /*6d6d0*/  LDL.LU R30, [R1+0x2ad8] ;  /* 0x002ad800011e7983 */ /* 0x000ea20000300800 */
[----:B------:R-:W-:Y:S02]  /*6d6e0*/  ISETP.LT.AND P4, PT, R53, c[0x0][0x178], !P2 ;  /* 0x00005e0035007a0c */ /* 0x000fe40005781270 */
[----:B------:R-:W-:Y:S01]  /*6d6f0*/  ISETP.LT.AND P3, PT, R54, c[0x0][0x178], !P2 ;  /* 0x00005e0036007a0c */ /* 0x000fe20005761270 */
[----:B------:R-:W-:-:S10]  /*6d700*/  IMAD.WIDE R28, R32, 0x2, R46 ;  /* 0x00000002201c7825 */ /* 0x000fd400078e022e */
[----:B------:R0:W-:Y:S02]  /*6d710*/  @P4 STG.E.U16 [R28.64], R37 ;  /* 0x000000251c004986 */ /* 0x0001e4000c101506 */
[----:B0-----:R-:W-:-:S05]  /*6d720*/  IMAD.WIDE R36, R32, 0x2, R48 ;  /* 0x0000000220247825 */ /* 0x001fca00078e0230 */
[----:B------:R0:W-:Y:S01]  /*6d730*/  @P3 STG.E.U16 [R36.64], R31 ;  /* 0x0000001f24003986 */ /* 0x0001e2000c101506 */
[----:B--2---:R-:W-:-:S03]  /*6d740*/  PRMT R30, R39, 0x7632, R30 ;  /* 0x00007632271e7816 */ /* 0x004fc6000000001e */
[----:B------:R-:W2:Y:S04]  /*6d750*/  LDL.LU R39, [R1+0x2ad4] ;  /* 0x002ad40001277983 */ /* 0x000ea80000300800 */
[----:B0-----:R-:W3:Y:S01]  /*6d760*/  LDL.LU R31, [R1+0x2ad0] ;  /* 0x002ad000011f7983 */ /* 0x001ee20000300800 */
[----:B------:R-:W-:Y:S02]  /*6d770*/  ISETP.LT.AND P2, PT, R55, c[0x0][0x178], !P2 ;  /* 0x00005e0037007a0c */ /* 0x000fe40005741270 */
[C---:B------:R-:W-:Y:S01]  /*6d780*/  IADD3 R6, R32.reuse, c[0x0][0x198], RZ ;  /* 0x0000660020067a10 */ /* 0x040fe20007ffe0ff */
[----:B------:R-:W4:Y:S01]  /*6d790*/  LDL R36, [R1+0x2950] ;  /* 0x0029500001247983 */ /* 0x000f220000100800 */
[----:B------:R-:W-:Y:S01]  /*6d7a0*/  ISETP.LT.AND P4, PT, R33, c[0x0][0x178], !P1 ;  /* 0x00005e0021007a0c */ /* 0x000fe20004f81270 */
[----:B------:R-:W-:-:S02]  /*6d7b0*/  IMAD.WIDE R32, R32, 0x2, R50 ;  /* 0x0000000220207825 */ /* 0x000fc400078e0232 */
[----:B------:R-:W2:Y:S01]  /*6d7c0*/  LDL.LU R37, [R1+0x4ec] ;  /* 0x0004ec0001257983 */ /* 0x000ea20000300800 */
[----:B------:R-:W-:-:S05]  /*6d7d0*/  ISETP.LT.AND P6, PT, R35, c[0x0][0x178], !P1 ;  /* 0x00005e0023007a0c */ /* 0x000fca0004fc1270 */
[----:B---3--:R0:W-:Y:S04]  /*6d7e0*/  @P2 STG.E.U16 [R32.64], R31 ;  /* 0x0000001f20002986 */ /* 0x0081e8000c101506 */
[----:B0-----:R-:W3:Y:S01]  /*6d7f0*/  LDL R33, [R1+0x2958] ;  /* 0x0029580001217983 */ /* 0x001ee20000100800 */
[----:B------:R-:W-:Y:S01]  /*6d800*/  ISETP.LT.AND P5, PT, R56, c[0x0][0x178], !P1 ;  /* 0x00005e0038007a0c */ /* 0x000fe20004fa1270 */
[----:B------:R-:W-:Y:S01]  /*6d810*/  IMAD.WIDE R28, R6, 0x2, R8 ;  /* 0x00000002061c7825 */ /* 0x000fe200078e0208 */
[----:B--2---:R-:W-:-:S04]  /*6d820*/  ISETP.LT.AND P3, PT, R39, c[0x0][0x178], !P1 ;  /* 0x00005e0027007a0c */ /* 0x004fc80004f61270 */
[----:B------:R0:W-:Y:S01]  /*6d830*/  @P6 STG.E.U16 [R28.64], R52 ;  /* 0x000000341c006986 */ /* 0x0001e2000c101506 */
[----:B----4-:R-:W-:Y:S02]  /*6d840*/  ISETP.LT.AND P2, PT, R36, c[0x0][0x178], !P1 ;  /* 0x00005e0024007a0c */ /* 0x010fe40004f41270 */
[----:B------:R-:W-:Y:S01]  /*6d850*/  PRMT R31, R37, 0x7632, R31 ;  /* 0x00007632251f7816 */ /* 0x000fe2000000001f */
[----:B------:R-:W-:-:S04]  /*6d860*/  IMAD.WIDE R36, R6, 0x2, R18 ;  /* 0x0000000206247825 */ /* 0x000fc800078e0212 */
[C---:B0-----:R-:W-:Y:S01]  /*6d870*/  IMAD.WIDE R28, R6.reuse, 0x2, R10 ;  /* 0x00000002061c7825 */ /* 0x041fe200078e020a */
[----:B------:R-:W2:Y:S04]  /*6d880*/  LDL.LU R52, [R1+0x2970] ;  /* 0x0029700001347983 */ /* 0x000ea80000300800 */
[----:B------:R0:W-:Y:S02]  /*6d890*/  @P5 STG.E.U16 [R28.64], R34 ;  /* 0x000000221c005986 */ /* 0x0001e4000c101506 */
[C---:B0-----:R-:W-:Y:S01]  /*6d8a0*/  IMAD.WIDE R28, R6.reuse, 0x2, R14 ;  /* 0x00000002061c7825 */ /* 0x041fe200078e020e */
[----:B------:R-:W-:Y:S02]  /*6d8b0*/  PRMT R34, R57, 0x7632, R34 ;  /* 0x0000763239227816 */ /* 0x000fe40000000022 */
[----:B---3--:R-:W-:Y:S01]  /*6d8c0*/  ISETP.LT.AND P6, PT, R33, c[0x0][0x178], !P1 ;  /* 0x00005e0021007a0c */ /* 0x008fe20004fc1270 */
[----:B------:R-:W-:-:S05]  /*6d8d0*/  IMAD.WIDE R32, R6, 0x2, R12 ;  /* 0x0000000206207825 */ /* 0x000fca00078e020c */
[----:B------:R0:W-:Y:S07]  /*6d8e0*/  @P4 STG.E.U16 [R32.64], R38 ;  /* 0x0000002620004986 */ /* 0x0001ee000c101506 */
[----:B------:R1:W-:Y:S01]  /*6d8f0*/  @P6 STG.E.U16 [R28.64], R0 ;  /* 0x000000001c006986 */ /* 0x0003e2000c101506 */
[----:B0-----:R-:W-:Y:S01]  /*6d900*/  IMAD.WIDE R32, R6, 0x2, R16 ;  /* 0x0000000206207825 */ /* 0x001fe200078e0210 */
[----:B------:R-:W-:Y:S02]  /*6d910*/  PRMT R38, R21, 0x7632, R38 ;  /* 0x0000763215267816 */ /* 0x000fe40000000026 */
[----:B------:R-:W3:Y:S04]  /*6d920*/  LDL.LU R21, [R1+0x2acc] ;  /* 0x002acc0001157983 */ /* 0x000ee80000300800 */
[----:B------:R-:W4:Y:S04]  /*6d930*/  LDL.LU R57, [R1+0x2ac8] ;  /* 0x002ac80001397983 */ /* 0x000f280000300800 */
[----:B------:R-:W-:Y:S04]  /*6d940*/  @P3 STG.E.U16 [R32.64], R2 ;  /* 0x0000000220003986 */ /* 0x000fe8000c101506 */
[----:B-1----:R-:W2:Y:S04]  /*6d950*/  LDL R29, [R1+0x18bc] ;  /* 0x0018bc00011d7983 */ /* 0x002ea80000100800 */
[----:B------:R0:W-:Y:S04]  /*6d960*/  @P2 STG.E.U16 [R36.64], R3 ;  /* 0x0000000324002986 */ /* 0x0001e8000c101506 */
[----:B0-----:R-:W2:Y:S04]  /*6d970*/  LDL.LU R36, [R1+0x45c] ;  /* 0x00045c0001247983 */ /* 0x001ea80000300800 */
[----:B------:R0:W-:Y:S04]  /*6d980*/  STL [R1+0x2ac0], R37 ;  /* 0x002ac02501007387 */ /* 0x0001e80000100800 */
[----:B0-----:R-:W2:Y:S01]  /*6d990*/  LDL.LU R37, [R1+0x40c] ;  /* 0x00040c0001257983 */ /* 0x001ea20000300800 */
[----:B------:R-:W-:-:S02]  /*6d9a0*/  ISETP.LT.AND P5, PT, R59, c[0x0][0x178], !P1 ;  /* 0x00005e003b007a0c */ /* 0x000fc40004fa1270 */
[----:B------:R-:W-:Y:S02]  /*6d9b0*/  ISETP.LT.AND P4, PT, R60, c[0x0][0x178], !P1 ;  /* 0x00005e003c007a0c */ /* 0x000fe40004f81270 */
[----:B------:R-:W-:Y:S02]  /*6d9c0*/  ISETP.LT.AND P3, PT, R58, c[0x0][0x178], !P1 ;  /* 0x00005e003a007a0c */ /* 0x000fe40004f61270 */
[----:B--2---:R-:W-:Y:S02]  /*6d9d0*/  PRMT R0, R37, 0x7632, R0 ;  /* 0x0000763225007816 */ /* 0x004fe40000000000 */
[----:B------:R-:W2:Y:S01]  /*6d9e0*/  LDL R37, [R1+0x295c] ;  /* 0x00295c0001257983 */ /* 0x000ea20000100800 */
[----:B------:R-:W-:Y:S01]  /*6d9f0*/  ISETP.LT.AND P2, PT, R29, c[0x0][0x178], !P1 ;  /* 0x00005e001d007a0c */ /* 0x000fe20004f41270 */
[----:B---3--:R-:W-:Y:S01]  /*6da00*/  IMAD.WIDE R2, R6, 0x2, R20 ;  /* 0x0000000206027825 */ /* 0x008fe200078e0214 */
[----:B----4-:R-:W-:-:S03]  /*6da10*/  ISETP.LT.AND P6, PT, R57, c[0x0][0x178], !P1 ;  /* 0x00005e0039007a0c */ /* 0x010fc60004fc1270 */
[----:B------:R-:W-:Y:S01]  /*6da20*/  IMAD.WIDE R28, R6, 0x2, R22 ;  /* 0x00000002061c7825 */ /* 0x000fe200078e0216 */
[----:B------:R0:W-:Y:S01]  /*6da30*/  @P5 STG.E.U16 [R2.64], R4 ;  /* 0x0000000402005986 */ /* 0x0001e2000c101506 */
[----:B------:R-:W-:-:S03]  /*6da40*/  ISETP.LT.AND P5, PT, R52, c[0x0][0x178], !P1 ;  /* 0x00005e0034007a0c */ /* 0x000fc60004fa1270 */
[----:B------:R1:W-:Y:S01]  /*6da50*/  @P4 STG.E.U16 [R28.64], R5 ;  /* 0x000000051c004986 */ /* 0x0003e2000c101506 */
[----:B------:R-:W-:Y:S01]  /*6da60*/  ISETP.LT.AND P4, PT, R61, c[0x0][0x178], !P1 ;  /* 0x00005e003d007a0c */ /* 0x000fe20004f81270 */
[----:B0-----:R-:W-:-:S04]  /*6da70*/  IMAD.WIDE R2, R6, 0x2, R24 ;  /* 0x0000000206027825 */ /* 0x001fc800078e0218 */
[C---:B-1----:R-:W-:Y:S01]  /*6da80*/  IMAD.WIDE R4, R6.reuse, 0x2, R26 ;  /* 0x0000000206047825 */ /* 0x042fe200078e021a */
[----:B------:R0:W-:Y:S01]  /*6da90*/  @P2 STG.E.U16 [R2.64], R7 ;  /* 0x0000000702002986 */ /* 0x0001e2000c101506 */
[----:B------:R-:W-:Y:S02]  /*6daa0*/  ISETP.LT.AND P2, PT, R53, c[0x0][0x178], !P1 ;  /* 0x00005e0035007a0c */ /* 0x000fe40004f41270 */
[----:B------:R-:W-:Y:S01]  /*6dab0*/  IMAD.WIDE R28, R6, 0x2, R40 ;  /* 0x00000002061c7825 */ /* 0x000fe200078e0228 */
[----:B------:R1:W-:Y:S01]  /*6dac0*/  @P6 STG.E.U16 [R4.64], R30 ;  /* 0x0000001e04006986 */ /* 0x0003e2000c101506 */
[----:B------:R-:W-:-:S03]  /*6dad0*/  PRMT R32, R31, 0x7632, R32 ;  /* 0x000076321f207816 */ /* 0x000fc60000000020 */
[----:B------:R3:W-:Y:S01]  /*6dae0*/  @P3 STG.E.U16 [R28.64], R31 ;  /* 0x0000001f1c003986 */ /* 0x0007e2000c101506 */
[----:B0-----:R-:W-:-:S04]  /*6daf0*/  IMAD.WIDE R2, R6, 0x2, R42 ;  /* 0x0000000206027825 */ /* 0x001fc800078e022a */
[----:B-1----:R-:W-:Y:S01]  /*6db00*/  IMAD.WIDE R4, R6, 0x2, R44 ;  /* 0x0000000206047825 */ /* 0x002fe200078e022c */
[----:B------:R-:W-:Y:S01]  /*6db10*/  @P4 STG.E.U16 [R2.64], R38 ;  /* 0x0000002602004986 */ /* 0x000fe2000c101506 */
[----:B------:R-:W-:-:S03]  /*6db20*/  ISETP.LT.AND P4, PT, R56, c[0x0][0x178], !P0 ;  /* 0x00005e0038007a0c */ /* 0x000fc60004781270 */
[----:B------:R-:W-:Y:S04]  /*6db30*/  STL [R1+0x2ac4], R52 ;  /* 0x002ac43401007387 */ /* 0x000fe80000100800 */
[----:B------:R0:W-:Y:S04]  /*6db40*/  @P5 STG.E.U16 [R4.64], R34 ;  /* 0x0000002204005986 */ /* 0x0001e8000c101506 */
[----:B------:R-:W4:Y:S04]  /*6db50*/  LDL.LU R30, [R1+0x65c] ;  /* 0x00065c00011e7983 */ /* 0x000f280000300800 */
[----:B---3--:R-:W3:Y:S01]  /*6db60*/  LDL.LU R31, [R1+0x66c] ;  /* 0x00066c00011f7983 */ /* 0x008ee20000300800 */
[----:B0-----:R-:W-:-:S03]  /*6db70*/  IMAD.WIDE R4, R6, 0x2, R46 ;  /* 0x0000000206047825 */ /* 0x001fc600078e022e */
[----:B------:R-:W3:Y:S04]  /*6db80*/  LDL R34, [R1+0x2950] ;  /* 0x0029500001227983 */ /* 0x000ee80000100800 */
[----:B------:R-:W3:Y:S04]  /*6db90*/  LDL.LU R56, [R1+0x2a80] ;  /* 0x002a800001387983 */ /* 0x000ee80000300800 */
[----:B------:R-:W3:Y:S04]  /*6dba0*/  LDL.LU R52, [R1+0x64c] ;  /* 0x00064c0001347983 */ /* 0x000ee80000300800 */
[----:B------:R0:W-:Y:S01]  /*6dbb0*/  @P2 STG.E.U16 [R4.64], R0 ;  /* 0x0000000004002986 */ /* 0x0001e2000c101506 */
[----:B--2---:R-:W-:-:S03]  /*6dbc0*/  ISETP.LT.AND P5, PT, R37, c[0x0][0x178], !P0 ;  /* 0x00005e0025007a0c */ /* 0x004fc600047a1270 */
[----:B------:R-:W2:Y:S04]  /*6dbd0*/  LDL.LU R37, [R1+0x62c] ;  /* 0x00062c0001257983 */ /* 0x000ea80000300800 */
[----:B0-----:R-:W2:Y:S04]  /*6dbe0*/  LDL R4, [R1+0x67c] ;  /* 0x00067c0001047983 */ /* 0x001ea80000100800 */
[----:B------:R-:W4:Y:S01]  /*6dbf0*/  LDL R5, [R1+0x2958] ;  /* 0x0029580001057983 */ /* 0x000f220000100800 */
[----:B------:R-:W-:Y:S02]  /*6dc00*/  ISETP.LT.AND P3, PT, R54, c[0x0][0x178], !P1 ;  /* 0x00005e0036007a0c */ /* 0x000fe40004f61270 */
[----:B------:R-:W-:-:S02]  /*6dc10*/  ISETP.LT.AND P1, PT, R55, c[0x0][0x178], !P1 ;  /* 0x00005e0037007a0c */ /* 0x000fc40004f21270 */
[----:B------:R-:W-:Y:S02]  /*6dc20*/  ISETP.LT.AND P6, PT, R35, c[0x0][0x178], !P0 ;  /* 0x00005e0023007a0c */ /* 0x000fe400047c1270 */
[----:B------:R-:W-:Y:S02]  /*6dc30*/  PRMT R33, R36, 0x7632, R33 ;  /* 0x0000763224217816 */ /* 0x000fe40000000021 */
[C---:B------:R-:W-:Y:S01]  /*6dc40*/  IADD3 R36, R6.reuse, c[0x0][0x198], RZ ;  /* 0x0000660006247a10 */ /* 0x040fe20007ffe0ff */
[----:B------:R-:W-:-:S04]  /*6dc50*/  IMAD.WIDE R2, R6, 0x2, R48 ;  /* 0x0000000206027825 */ /* 0x000fc800078e0230 */
[----:B------:R-:W-:Y:S01]  /*6dc60*/  IMAD.WIDE R6, R6, 0x2, R50 ;  /* 0x0000000206067825 */ /* 0x000fe200078e0232 */
[----:B------:R0:W-:Y:S03]  /*6dc70*/  @P3 STG.E.U16 [R2.64], R33 ;  /* 0x0000002102003986 */ /* 0x0001e6000c101506 */
[C---:B------:R-:W-:Y:S01]  /*6dc80*/  IMAD.WIDE R28, R36.reuse, 0x2, R8 ;  /* 0x00000002241c7825 */ /* 0x040fe200078e0208 */
[----:B------:R1:W-:Y:S03]  /*6dc90*/  @P1 STG.E.U16 [R6.64], R32 ;  /* 0x0000002006001986 */ /* 0x0003e6000c101506 */
[----:B0-----:R-:W-:Y:S01]  /*6dca0*/  IMAD.WIDE R2, R36, 0x2, R10 ;  /* 0x0000000224027825 */ /* 0x001fe200078e020a */
[----:B-1----:R-:W4:Y:S04]  /*6dcb0*/  LDL.LU R32, [R1+0x60c] ;  /* 0x00060c0001207983 */ /* 0x002f280000300800 */
[----:B--2---:R0:W-:Y:S01]  /*6dcc0*/  @P6 STG.E.U16 [R28.64], R4 ;  /* 0x000000041c006986 */ /* 0x0041e2000c101506 */
[----:B---3--:R-:W-:-:S02]  /*6dcd0*/  ISETP.LT.AND P6, PT, R34, c[0x0][0x178], !P0 ;  /* 0x00005e0022007a0c */ /* 0x008fc400047c1270 */
[----:B----4-:R-:W-:Y:S01]  /*6dce0*/  ISETP.LT.AND P1, PT, R5, c[0x0][0x178], !P0 ;  /* 0x00005e0005007a0c */ /* 0x010fe20004721270 */
[----:B------:R-:W2:Y:S04]  /*6dcf0*/  LDL.LU R34, [R1+0x2a84] ;  /* 0x002a840001227983 */ /* 0x000ea80000300800 */
[----:B------:R-:W-:Y:S01]  /*6dd00*/  @P4 STG.E.U16 [R2.64], R31 ;  /* 0x0000001f02004986 */ /* 0x000fe2000c101506 */
[----:B0-----:R-:W-:-:S03]  /*6dd10*/  IMAD.WIDE R4, R36, 0x2, R12 ;  /* 0x0000000224047825 */ /* 0x001fc600078e020c */
[----:B------:R-:W3:Y:S04]  /*6dd20*/  LDL.LU R33, [R1+0x5fc] ;  /* 0x0005fc0001217983 */ /* 0x000ee80000300800 */
[----:B------:R0:W-:Y:S04]  /*6dd30*/  @P5 STG.E.U16 [R4.64], R30 ;  /* 0x0000001e04005986 */ /* 0x0001e8000c101506 */
[----:B------:R1:W-:Y:S01]  /*6dd40*/  STL [R1+0x2ab0], R16 ;  /* 0x002ab01001007387 */ /* 0x0003e20000100800 */
[----:B0-----:R-:W-:-:S03]  /*6dd50*/  IMAD.WIDE R4, R36, 0x2, R16 ;  /* 0x0000000224047825 */ /* 0x001fc600078e0210 */
[----:B-1----:R-:W4:Y:S01]  /*6dd60*/  LDL.LU R16, [R1+0x63c] ;  /* 0x00063c0001107983 */ /* 0x002f220000300800 */
[----:B------:R-:W-:Y:S01]  /*6dd70*/  ISETP.LT.AND P2, PT, R39, c[0x0][0x178], !P0 ;  /* 0x00005e0027007a0c */ /* 0x000fe20004741270 */
[C---:B------:R-:W-:Y:S02]  /*6dd80*/  IMAD.WIDE R2, R36.reuse, 0x2, R14 ;  /* 0x0000000224027825 */ /* 0x040fe400078e020e */
[----:B------:R0:W-:Y:S02]  /*6dd90*/  STL [R1+0x2aac], R17 ;  /* 0x002aac1101007387 */ /* 0x0001e40000100800 */
[----:B------:R-:W-:Y:S01]  /*6dda0*/  IMAD.WIDE R6, R36, 0x2, R18 ;  /* 0x0000000224067825 */ /* 0x000fe200078e0212 */
[----:B------:R-:W-:Y:S01]  /*6ddb0*/  ISETP.LT.AND P3, PT, R59, c[0x0][0x178], !P0 ;  /* 0x00005e003b007a0c */ /* 0x000fe20004761270 */
[----:B------:R-:W-:Y:S01]  /*6ddc0*/  @P1 STG.E.U16 [R2.64], R52 ;  /* 0x0000003402001986 */ /* 0x000fe2000c101506 */
[----:B------:R-:W-:-:S03]  /*6ddd0*/  ISETP.GE.AND P4, PT, R56, c[0x0][0x17c], PT ;  /* 0x00005f0038007a0c */ /* 0x000fc60003f86270 */
[----:B0-----:R-:W3:Y:S04]  /*6dde0*/  LDL.LU R17, [R1+0x5cc] ;  /* 0x0005cc0001117983 */ /* 0x001ee80000300800 */
[----:B------:R0:W-:Y:S01]  /*6ddf0*/  STL [R1+0x2ab8], R18 ;  /* 0x002ab81201007387 */ /* 0x0001e20000100800 */
[----:B------:R-:W-:-:S03]  /*6de00*/  ISETP.LT.AND P5, PT, R60, c[0x0][0x178], !P0 ;  /* 0x00005e003c007a0c */ /* 0x000fc600047a1270 */
[----:B0-----:R-:W3:Y:S04]  /*6de10*/  LDL.LU R18, [R1+0x61c] ;  /* 0x00061c0001127983 */ /* 0x001ee80000300800 */
[----:B------:R0:W-:Y:S01]  /*6de20*/  STL [R1+0x2ab4], R19 ;  /* 0x002ab41301007387 */ /* 0x0001e20000100800 */
[----:B------:R-:W-:-:S03]  /*6de30*/  IMAD.WIDE R28, R36, 0x2, R20 ;  /* 0x00000002241c7825 */ /* 0x000fc600078e0214 */
[----:B0-----:R-:W3:Y:S01]  /*6de40*/  LDL.LU R19, [R1+0x5ec] ;  /* 0x0005ec0001137983 */ /* 0x001ee20000300800 */
[----:B--2---:R-:W-:-:S03]  /*6de50*/  ISETP.GE.AND P1, PT, R34, c[0x0][0x17c], PT ;  /* 0x00005f0022007a0c */ /* 0x004fc60003f26270 */
[----:B------:R-:W2:Y:S04]  /*6de60*/  LDL R34, [R1+0x5dc] ;  /* 0x0005dc0001227983 */ /* 0x000ea80000100800 */
[----:B------:R-:W2:Y:S04]  /*6de70*/  LDL.LU R56, [R1+0x5bc] ;  /* 0x0005bc0001387983 */ /* 0x000ea80000300800 */
[----:B------:R-:W2:Y:S04]  /*6de80*/  LDL.LU R59, [R1+0x58c] ;  /* 0x00058c00013b7983 */ /* 0x000ea80000300800 */
[----:B------:R-:W2:Y:S04]  /*6de90*/  LDL.LU R60, [R1+0x57c] ;  /* 0x00057c00013c7983 */ /* 0x000ea80000300800 */
[----:B----4-:R0:W-:Y:S04]  /*6dea0*/  @P2 STG.E.U16 [R4.64], R16 ;  /* 0x0000001004002986 */ /* 0x0101e8000c101506 */
[----:B------:R1:W-:Y:S04]  /*6deb0*/  @P6 STG.E.U16 [R6.64], R37 ;  /* 0x0000002506006986 */ /* 0x0003e8000c101506 */
[----:B0-----:R-:W4:Y:S04]  /*6dec0*/  LDL R5, [R1+0x18bc] ;  /* 0x0018bc0001057983 */ /* 0x001f280000100800 */
[----:B------:R0:W-:Y:S01]  /*6ded0*/  @P3 STG.E.U16 [R28.64], R32 ;  /* 0x000000201c003986 */ /* 0x0001e2000c101506 */
[----:B-1----:R-:W-:-:S03]  /*6dee0*/  PRMT R6, R52, 0x7632, R6 ;  /* 0x0000763234067816 */ /* 0x002fc60000000006 */
[----:B0-----:R-:W2:Y:S04]  /*6def0*/  LDL.LU R29, [R1+0x67c] ;  /* 0x00067c00011d7983 */ /* 0x001ea80000300800 */
[----:B------:R-:W2:Y:S01]  /*6df00*/  LDL.LU R52, [R1+0x2ac4] ;  /* 0x002ac40001347983 */ /* 0x000ea20000300800 */
[----:B------:R-:W-:Y:S02]  /*6df10*/  ISETP.LT.AND P3, PT, R57, c[0x0][0x178], !P0 ;  /* 0x00005e0039007a0c */ /* 0x000fe40004761270 */
[----:B------:R-:W-:Y:S02]  /*6df20*/  ISETP.LT.AND P2, PT, R58, c[0x0][0x178], !P0 ;  /* 0x00005e003a007a0c */ /* 0x000fe40004741270 */
[----:B------:R-:W-:Y:S02]  /*6df30*/  PRMT R3, R31, 0x7632, R3 ;  /* 0x000076321f037816 */ /* 0x000fe40000000003 */
[----:B------:R-:W-:Y:S01]  /*6df40*/  PRMT R7, R30, 0x7632, R7 ;  /* 0x000076321e077816 */ /* 0x000fe20000000007 */
[----:B------:R-:W-:Y:S01]  /*6df50*/  IMAD.WIDE R30, R36, 0x2, R40 ;  /* 0x00000002241e7825 */ /* 0x000fe200078e0228 */
[----:B------:R-:W-:-:S02]  /*6df60*/  PRMT R2, R16, 0x7632, R2 ;  /* 0x0000763210027816 */ /* 0x000fc40000000002 */
[----:B------:R-:W2:Y:S01]  /*6df70*/  LDL R16, [R1+0x2950] ;  /* 0x0029500001107983 */ /* 0x000ea20000100800 */
[----:B----4-:R-:W-:Y:S01]  /*6df80*/  ISETP.LT.AND P6, PT, R5, c[0x0][0x178], !P0 ;  /* 0x00005e0005007a0c */ /* 0x010fe200047c1270 */
[----:B------:R-:W-:-:S05]  /*6df90*/  IMAD.WIDE R4, R36, 0x2, R22 ;  /* 0x0000000224047825 */ /* 0x000fca00078e0216 */
[----:B---3--:R0:W-:Y:S01]  /*6dfa0*/  @P5 STG.E.U16 [R4.64], R33 ;  /* 0x0000002104005986 */ /* 0x0081e2000c101506 */
[----:B------:R-:W-:Y:S02]  /*6dfb0*/  ISETP.LT.AND P5, PT, R61, c[0x0][0x178], !P0 ;  /* 0x00005e003d007a0c */ /* 0x000fe400047a1270 */
[----:B--2---:R-:W-:Y:S01]  /*6dfc0*/  PRMT R38, R29, 0x7632, R38 ;  /* 0x000076321d267816 */ /* 0x004fe20000000026 */
[----:B------:R-:W-:-:S04]  /*6dfd0*/  IMAD.WIDE R28, R36, 0x2, R26 ;  /* 0x00000002241c7825 */ /* 0x000fc800078e021a */
[----:B0-----:R-:W-:-:S05]  /*6dfe0*/  IMAD.WIDE R4, R36, 0x2, R24 ;  /* 0x0000000224047825 */ /* 0x001fca00078e0218 */
[----:B------:R-:W-:Y:S04]  /*6dff0*/  @P6 STG.E.U16 [R4.64], R18 ;  /* 0x0000001204006986 */ /* 0x000fe8000c101506 */
[----:B------:R0:W-:Y:S04]  /*6e000*/  @P3 STG.E.U16 [R28.64], R19 ;  /* 0x000000131c003986 */ /* 0x0001e8000c101506 */
[----:B------:R-:W-:Y:S01]  /*6e010*/  @P2 STG.E.U16 [R30.64], R17 ;  /* 0x000000111e002986 */ /* 0x000fe2000c101506 */
[----:B------:R-:W-:Y:S01]  /*6e020*/  ISETP.LT.AND P2, PT, R52, c[0x0][0x178], !P0 ;  /* 0x00005e0034007a0c */ /* 0x000fe20004741270 */
[----:B0-----:R-:W-:Y:S01]  /*6e030*/  IMAD.WIDE R28, R36, 0x2, R42 ;  /* 0x00000002241c7825 */ /* 0x001fe200078e022a */
[----:B------:R-:W-:-:S02]  /*6e040*/  PRMT R5, R37, 0x7632, R5 ;  /* 0x0000763225057816 */ /* 0x000fc40000000005 */
[----:B------:R-:W2:Y:S04]  /*6e050*/  LDL.LU R37, [R1+0x2ac0] ;  /* 0x002ac00001257983 */ /* 0x000ea80000300800 */
[----:B------:R0:W-:Y:S01]  /*6e060*/  @P5 STG.E.U16 [R28.64], R34 ;  /* 0x000000221c005986 */ /* 0x0001e2000c101506 */
[----:B------:R-:W-:-:S03]  /*6e070*/  ISETP.LT.AND P5, PT, R35, c[0x0][0x178], !P4 ;  /* 0x00005e0023007a0c */ /* 0x000fc600067a1270 */
[----:B------:R-:W3:Y:S01]  /*6e080*/  LDL.LU R35, [R1+0x2abc] ;  /* 0x002abc0001237983 */ /* 0x000ee20000300800 */
[----:B0-----:R-:W-:-:S05]  /*6e090*/  IMAD.WIDE R28, R36, 0x2, R44 ;  /* 0x00000002241c7825 */ /* 0x001fca00078e022c */
[----:B------:R0:W-:Y:S04]  /*6e0a0*/  @P2 STG.E.U16 [R28.64], R56 ;  /* 0x000000381c002986 */ /* 0x0001e8000c101506 */
[----:B0-----:R-:W4:Y:S04]  /*6e0b0*/  LDL R28, [R1+0x2960] ;  /* 0x00296000011c7983 */ /* 0x001f280000100800 */
[----:B------:R-:W3:Y:S01]  /*6e0c0*/  LDL R29, [R1+0x295c] ;  /* 0x00295c00011d7983 */ /* 0x000ee20000100800 */
[----:B------:R-:W-:Y:S02]  /*6e0d0*/  ISETP.LT.AND P6, PT, R53, c[0x0][0x178], !P0 ;  /* 0x00005e0035007a0c */ /* 0x000fe400047c1270 */
[----:B------:R-:W-:Y:S01]  /*6e0e0*/  ISETP.LT.AND P3, PT, R54, c[0x0][0x178], !P0 ;  /* 0x00005e0036007a0c */ /* 0x000fe20004761270 */
[----:B------:R-:W-:Y:S01]  /*6e0f0*/  IMAD.WIDE R30, R36, 0x2, R46 ;  /* 0x00000002241e7825 */ /* 0x000fe200078e022e */
[----:B------:R-:W-:-:S02]  /*6e100*/  PRMT R0, R32, 0x7632, R0 ;  /* 0x0000763220007816 */ /* 0x000fc40000000000 */
[----:B------:R-:W-:Y:S01]  /*6e110*/  PRMT R4, R33, 0x7632, R4 ;  /* 0x0000763221047816 */ /* 0x000fe20000000004 */
[C---:B------:R-:W-:Y:S01]  /*6e120*/  IMAD.WIDE R32, R36.reuse, 0x2, R48 ;  /* 0x0000000224207825 */ /* 0x040fe200078e0230 */
[----:B------:R-:W-:Y:S02]  /*6e130*/  ISETP.LT.AND P0, PT, R55, c[0x0][0x178], !P0 ;  /* 0x00005e0037007a0c */ /* 0x000fe40004701270 */
[----:B------:R-:W-:-:S03]  /*6e140*/  IADD3 R34, R36, c[0x0][0x198], RZ ;  /* 0x0000660024227a10 */ /* 0x000fc60007ffe0ff */
[----:B------:R0:W-:Y:S04]  /*6e150*/  @P6 STG.E.U16 [R30.64], R59 ;  /* 0x0000003b1e006986 */ /* 0x0001e8000c101506 */
[----:B------:R1:W-:Y:S01]  /*6e160*/  @P3 STG.E.U16 [R32.64], R60 ;  /* 0x0000003c20003986 */ /* 0x0003e2000c101506 */
[----:B0-----:R-:W-:-:S03]  /*6e170*/  IMAD.WIDE R30, R34, 0x2, R8 ;  /* 0x00000002221e7825 */ /* 0x001fc600078e0208 */
[----:B-1----:R-:W3:Y:S01]  /*6e180*/  LDL R33, [R1+0x2958] ;  /* 0x0029580001217983 */ /* 0x002ee20000100800 */
[----:B--2---:R-:W-:-:S03]  /*6e190*/  PRMT R37, R18, 0x7632, R37 ;  /* 0x0000763212257816 */ /* 0x004fc60000000025 */
[----:B------:R-:W2:Y:S01]  /*6e1a0*/  LDL.LU R18, [R1+0x2ab8] ;  /* 0x002ab80001127983 */ /* 0x000ea20000300800 */
[----:B----4-:R-:W-:Y:S02]  /*6e1b0*/  ISETP.LT.AND P6, PT, R28, c[0x0][0x178], !P4 ;  /* 0x00005e001c007a0c */ /* 0x010fe400067c1270 */
[----:B---3--:R-:W-:Y:S01]  /*6e1c0*/  ISETP.LT.AND P3, PT, R29, c[0x0][0x178], !P4 ;  /* 0x00005e001d007a0c */ /* 0x008fe20006761270 */
[----:B------:R-:W-:Y:S01]  /*6e1d0*/  IMAD.WIDE R28, R36, 0x2, R50 ;  /* 0x00000002241c7825 */ /* 0x000fe200078e0232 */
[----:B------:R-:W-:Y:S02]  /*6e1e0*/  PRMT R36, R19, 0x7632, R36 ;  /* 0x0000763213247816 */ /* 0x000fe40000000024 */
[----:B------:R-:W2:Y:S04]  /*6e1f0*/  LDL.LU R19, [R1+0x2ab4] ;  /* 0x002ab40001137983 */ /* 0x000ea80000300800 */
[----:B------:R0:W-:Y:S01]  /*6e200*/  @P0 STG.E.U16 [R28.64], R35 ;  /* 0x000000231c000986 */ /* 0x0001e2000c101506 */
[----:B------:R-:W-:-:S03]  /*6e210*/  ISETP.LT.AND P0, PT, R16, c[0x0][0x178], !P4 ;  /* 0x00005e0010007a0c */ /* 0x000fc60006701270 */
[----:B------:R1:W-:Y:S01]  /*6e220*/  @P5 STG.E.U16 [R30.64], R38 ;  /* 0x000000261e005986 */ /* 0x0003e2000c101506 */
[C---:B0-----:R-:W-:Y:S01]  /*6e230*/  IMAD.WIDE R28, R34.reuse, 0x2, R10 ;  /* 0x00000002221c7825 */ /* 0x041fe200078e020a */
[----:B------:R-:W-:Y:S02]  /*6e240*/  PRMT R35, R17, 0x7632, R35 ;  /* 0x0000763211237816 */ /* 0x000fe40000000023 */
[----:B-1----:R-:W3:Y:S04]  /*6e250*/  LDL.LU R38, [R1+0x5dc] ;  /* 0x0005dc0001267983 */ /* 0x002ee80000300800 */
[----:B------:R-:W4:Y:S04]  /*6e260*/  LDL.LU R16, [R1+0x2ab0] ;  /* 0x002ab00001107983 */ /* 0x000f280000300800 */
[----:B------:R-:W4:Y:S04]  /*6e270*/  LDL.LU R17, [R1+0x2aac] ;  /* 0x002aac0001117983 */ /* 0x000f280000300800 */
[----:B------:R0:W-:Y:S04]  /*6e280*/  @P6 STG.E.U16 [R28.64], R3 ;  /* 0x000000031c006986 */ /* 0x0001e8000c101506 */
[----:B0-----:R-:W2:Y:S04]  /*6e290*/  LDL R28, [R1+0x2820] ;  /* 0x00282000011c7983 */ /* 0x001ea80000100800 */
[----:B------:R-:W3:Y:S04]  /*6e2a0*/  LDL R29, [R1+0x2214] ;  /* 0x00221400011d7983 */ /* 0x000ee80000100800 */
[----:B------:R-:W3:Y:S01]  /*6e2b0*/  LDL R3, [R1+0x18bc] ;  /* 0x0018bc0001037983 */ /* 0x000ee20000100800 */
[----:B------:R-:W-:Y:S01]  /*6e2c0*/  ISETP.LT.AND P2, PT, R33, c[0x0][0x178], !P4 ;  /* 0x00005e0021007a0c */ /* 0x000fe20006741270 */
[----:B------:R-:W-:Y:S01]  /*6e2d0*/  IMAD.WIDE R30, R34, 0x2, R12 ;  /* 0x00000002221e7825 */ /* 0x000fe200078e020c */
[----:B------:R-:W-:-:S03]  /*6e2e0*/  ISETP.LT.AND P5, PT, R39, c[0x0][0x178], !P4 ;  /* 0x00005e0027007a0c */ /* 0x000fc600067a1270 */
[----:B------:R-:W-:Y:S01]  /*6e2f0*/  IMAD.WIDE R32, R34, 0x2, R14 ;  /* 0x0000000222207825 */ /* 0x000fe200078e020e */
[----:B------:R0:W-:Y:S07]  /*6e300*/  @P3 STG.E.U16 [R30.64], R7 ;  /* 0x000000071e003986 */ /* 0x0001ee000c101506 */
[----:B------:R1:W-:Y:S01]  /*6e310*/  @P2 STG.E.U16 [R32.64], R6 ;  /* 0x0000000620002986 */ /* 0x0003e2000c101506 */
[----:B0-----:R-:W-:Y:S02]  /*6e320*/  PRMT R31, R56, 0x7632, R31 ;  /* 0x00007632381f7816 */ /* 0x001fe4000000001f */
[----:B-1----:R-:W-:Y:S01]  /*6e330*/  PRMT R32, R59, 0x7632, R32 ;  /* 0x000076323b207816 */ /* 0x002fe20000000020 */
[----:B----4-:R-:W-:-:S05]  /*6e340*/  IMAD.WIDE R6, R34, 0x2, R16 ;  /* 0x0000000222067825 */ /* 0x010fca00078e0210 */
[----:B------:R0:W-:Y:S01]  /*6e350*/  @P5 STG.E.U16 [R6.64], R2 ;  /* 0x0000000206005986 */ /* 0x0001e2000c101506 */
[----:B--2---:R-:W-:Y:S02]  /*6e360*/  ISETP.LT.AND P6, PT, R28, c[0x0][0x178], !P4 ;  /* 0x00005e001c007a0c */ /* 0x004fe400067c1270 */
[----:B---3--:R-:W-:Y:S01]  /*6e370*/  ISETP.LT.AND P3, PT, R29, c[0x0][0x178], !P4 ;  /* 0x00005e001d007a0c */ /* 0x008fe20006761270 */
[----:B------:R-:W-:Y:S01]  /*6e380*/  IMAD.WIDE R28, R34, 0x2, R18 ;  /* 0x00000002221c7825 */ /* 0x000fe200078e0212 */
[----:B------:R-:W-:-:S03]  /*6e390*/  ISETP.LT.AND P2, PT, R3, c[0x0][0x178], !P4 ;  /* 0x00005e0003007a0c */ /* 0x000fc60006741270 */
[C---:B0-----:R-:W-:Y:S01]  /*6e3a0*/  IMAD.WIDE R2, R34.reuse, 0x2, R20 ;  /* 0x0000000222027825 */ /* 0x041fe200078e0214 */
[----:B------:R0:W-:Y:S03]  /*6e3b0*/  @P0 STG.E.U16 [R28.64], R5 ;  /* 0x000000051c000986 */ /* 0x0001e6000c101506 */
[C---:B------:R-:W-:Y:S02]  /*6e3c0*/  IMAD.WIDE R6, R34.reuse, 0x2, R22 ;  /* 0x0000000222067825 */ /* 0x040fe400078e0216 */
[----:B------:R-:W-:Y:S04]  /*6e3d0*/  @P6 STG.E.U16 [R2.64], R0 ;  /* 0x0000000002006986 */ /* 0x000fe8000c101506 */
[----:B------:R-:W-:Y:S01]  /*6e3e0*/  @P3 STG.E.U16 [R6.64], R4 ;  /* 0x0000000406003986 */ /* 0x000fe2000c101506 */
[----:B0-----:R-:W-:Y:S01]  /*6e3f0*/  IMAD.WIDE R28, R34, 0x2, R24 ;  /* 0x00000002221c7825 */ /* 0x001fe200078e0218 */
[----:B------:R-:W-:-:S04]  /*6e400*/  PRMT R30, R38, 0x7632, R30 ;  /* 0x00007632261e7816 */ /* 0x000fc8000000001e */
[----:B------:R0:W-:Y:S01]  /*6e410*/  @P2 STG.E.U16 [R28.64], R37 ;  /* 0x000000251c002986 */ /* 0x0001e2000c101506 */
[----:B------:R-:W-:Y:S02]  /*6e420*/  ISETP.LT.AND P5, PT, R57, c[0x0][0x178], !P4 ;  /* 0x00005e0039007a0c */ /* 0x000fe400067a1270 */
[----:B------:R-:W-:Y:S01]  /*6e430*/  ISETP.LT.AND P0, PT, R58, c[0x0][0x178], !P4 ;  /* 0x00005e003a007a0c */ /* 0x000fe20006701270 */
[----:B0-----:R-:W2:Y:S04]  /*6e440*/  LDL R29, [R1+0x17b4] ;  /* 0x0017b400011d7983 */ /* 0x001ea80000100800 */
[----:B------:R-:W3:Y:S04]  /*6e450*/  LDL.LU R37, [R1+0x70c] ;  /* 0x00070c0001257983 */ /* 0x000ee80000300800 */
[----:B------:R-:W4:Y:S04]  /*6e460*/  LDL.LU R33, [R1+0x6fc] ;  /* 0x0006fc0001217983 */ /* 0x000f280000300800 */
[----:B------:R-:W2:Y:S04]  /*6e470*/  LDL.LU R38, [R1+0x6ec] ;  /* 0x0006ec0001267983 */ /* 0x000ea80000300800 */
[----:B------:R-:W2:Y:S04]  /*6e480*/  LDL.LU R56, [R1+0x6dc] ;  /* 0x0006dc0001387983 */ /* 0x000ea80000300800 */
[----:B------:R-:W2:Y:S04]  /*6e490*/  LDL.LU R57, [R1+0x6cc] ;  /* 0x0006cc0001397983 */ /* 0x000ea80000300800 */
[----:B------:R-:W2:Y:S04]  /*6e4a0*/  LDL.LU R58, [R1+0x6bc] ;  /* 0x0006bc00013a7983 */ /* 0x000ea80000300800 */
[----:B------:R-:W2:Y:S01]  /*6e4b0*/  LDL.LU R59, [R1+0x6ac] ;  /* 0x0006ac00013b7983 */ /* 0x000ea20000300800 */
[----:B------:R-:W-:-:S03]  /*6e4c0*/  ISETP.LT.AND P6, PT, R61, c[0x0][0x178], !P4 ;  /* 0x00005e003d007a0c */ /* 0x000fc600067c1270 */
[----:B--2---:R0:W-:Y:S04]  /*6e4d0*/  STL [R1+0x2aa8], R59 ;  /* 0x002aa83b01007387 */ /* 0x0041e80000100800 */
[----:B0-----:R-:W2:Y:S04]  /*6e4e0*/  LDL.LU R59, [R1+0x2960] ;  /* 0x00296000013b7983 */ /* 0x001ea80000300800 */
[----:B------:R-:W2:Y:S01]  /*6e4f0*/  LDL.LU R61, [R1+0x69c] ;  /* 0x00069c00013d7983 */ /* 0x000ea20000300800 */
[----:B------:R-:W-:Y:S01]  /*6e500*/  PRMT R28, R60, 0x7632, R28 ;  /* 0x000076323c1c7816 */ /* 0x000fe2000000001c */
[----:B------:R-:W-:Y:S01]  /*6e510*/  IMAD.WIDE R2, R34, 0x2, R26 ;  /* 0x0000000222027825 */ /* 0x000fe200078e021a */
[----:B------:R-:W-:-:S02]  /*6e520*/  ISETP.LT.AND P3, PT, R52, c[0x0][0x178], !P4 ;  /* 0x00005e0034007a0c */ /* 0x000fc40006761270 */
[----:B------:R-:W-:Y:S01]  /*6e530*/  ISETP.LT.AND P2, PT, R53, c[0x0][0x178], !P4 ;  /* 0x00005e0035007a0c */ /* 0x000fe20006741270 */
[C---:B------:R-:W-:Y:S01]  /*6e540*/  IMAD.WIDE R4, R34.reuse, 0x2, R40 ;  /* 0x0000000222047825 */ /* 0x040fe200078e0228 */
[----:B--2---:R0:W-:Y:S04]  /*6e550*/  STL [R1+0x2aa4], R61 ;  /* 0x002aa43d01007387 */ /* 0x0041e80000100800 */
[----:B0-----:R-:W2:Y:S04]  /*6e560*/  LDL.LU R61, [R1+0x295c] ;  /* 0x00295c00013d7983 */ /* 0x001ea80000300800 */
[----:B------:R-:W2:Y:S01]  /*6e570*/  LDL.LU R60, [R1+0x68c] ;  /* 0x00068c00013c7983 */ /* 0x000ea20000300800 */
[----:B------:R-:W-:-:S03]  /*6e580*/  IMAD.WIDE R6, R34, 0x2, R46 ;  /* 0x0000000222067825 */ /* 0x000fc600078e022e */
[----:B------:R0:W-:Y:S04]  /*6e590*/  @P5 STG.E.U16 [R2.64], R36 ;  /* 0x0000002402005986 */ /* 0x0001e8000c101506 */
[----:B------:R1:W-:Y:S01]  /*6e5a0*/  @P0 STG.E.U16 [R4.64], R35 ;  /* 0x0000002304000986 */ /* 0x0003e2000c101506 */
[----:B------:R-:W-:Y:S02]  /*6e5b0*/  ISETP.LT.AND P0, PT, R54, c[0x0][0x178], !P4 ;  /* 0x00005e0036007a0c */ /* 0x000fe40006701270 */
[----:B------:R-:W-:Y:S01]  /*6e5c0*/  ISETP.LT.AND P4, PT, R55, c[0x0][0x178], !P4 ;  /* 0x00005e0037007a0c */ /* 0x000fe20006781270 */
[----:B0-----:R-:W-:-:S04]  /*6e5d0*/  IMAD.WIDE R2, R34, 0x2, R42 ;  /* 0x0000000222027825 */ /* 0x001fc800078e022a */
[----:B-1----:R-:W-:Y:S01]  /*6e5e0*/  IMAD.WIDE R4, R34, 0x2, R44 ;  /* 0x0000000222047825 */ /* 0x002fe200078e022c */
[----:B------:R0:W-:Y:S04]  /*6e5f0*/  @P6 STG.E.U16 [R2.64], R30 ;  /* 0x0000001e02006986 */ /* 0x0001e8000c101506 */
[----:B------:R-:W-:Y:S01]  /*6e600*/  @P3 STG.E.U16 [R4.64], R31 ;  /* 0x0000001f04003986 */ /* 0x000fe2000c101506 */
[----:B------:R-:W-:-:S03]  /*6e610*/  PRMT R0, R35, 0x7632, R0 ;  /* 0x0000763223007816 */ /* 0x000fc60000000000 */
[----:B------:R1:W-:Y:S01]  /*6e620*/  @P2 STG.E.U16 [R6.64], R32 ;  /* 0x0000002006002986 */ /* 0x0003e2000c101506 */
[C---:B0-----:R-:W-:Y:S01]  /*6e630*/  IMAD.WIDE R2, R34.reuse, 0x2, R48 ;  /* 0x0000000222027825 */ /* 0x041fe200078e0230 */
[----:B-1----:R-:W-:-:S03]  /*6e640*/  IADD3 R6, R34, c[0x0][0x198], RZ ;  /* 0x0000660022067a10 */ /* 0x002fc60007ffe0ff */
[----:B------:R-:W-:Y:S01]  /*6e650*/  IMAD.WIDE R34, R34, 0x2, R50 ;  /* 0x0000000222227825 */ /* 0x000fe200078e0232 */
[----:B------:R0:W-:Y:S03]  /*6e660*/  @P0 STG.E.U16 [R2.64], R28 ;  /* 0x0000001c02000986 */ /* 0x0001e6000c101506 */
[C---:B------:R-:W-:Y:S01]  /*6e670*/  IMAD.WIDE R4, R6.reuse, 0x2, R8 ;  /* 0x0000000206047825 */ /* 0x040fe200078e0208 */
[----:B------:R-:W-:Y:S03]  /*6e680*/  @P4 STG.E.U16 [R34.64], R0 ;  /* 0x0000000022004986 */ /* 0x000fe6000c101506 */
[----:B0-----:R-:W-:Y:S01]  /*6e690*/  IMAD.WIDE R2, R6, 0x2, R10 ;  /* 0x0000000206027825 */ /* 0x001fe200078e020a */
[----:B--2---:R0:W-:Y:S04]  /*6e6a0*/  STL [R1+0x2aa0], R60 ;  /* 0x002aa03c01007387 */ /* 0x0041e80000100800 */
[----:B0-----:R-:W2:Y:S04]  /*6e6b0*/  LDL.LU R60, [R1+0x2958] ;  /* 0x00295800013c7983 */ /* 0x001ea80000300800 */
[----:B------:R-:W2:Y:S04]  /*6e6c0*/  LDL.LU R36, [R1+0x296c] ;  /* 0x00296c0001247983 */ /* 0x000ea80000300800 */
[----:B------:R-:W2:Y:S04]  /*6e6d0*/  LDL.LU R30, [R1+0x2968] ;  /* 0x00296800011e7983 */ /* 0x000ea80000300800 */
[----:B------:R-:W2:Y:S04]  /*6e6e0*/  LDL.LU R31, [R1+0x2964] ;  /* 0x00296400011f7983 */ /* 0x000ea80000300800 */
[----:B------:R0:W-:Y:S04]  /*6e6f0*/  STL [R1+0x2a8c], R7 ;  /* 0x002a8c0701007387 */ /* 0x0001e80000100800 */
[----:B0-----:R-:W2:Y:S04]  /*6e700*/  LDL.LU R7, [R1+0x76c] ;  /* 0x00076c0001077983 */ /* 0x001ea80000300800 */
[----:B------:R-:W2:Y:S04]  /*6e710*/  LDL.LU R32, [R1+0x71c] ;  /* 0x00071c0001207983 */ /* 0x000ea80000300800 */
[----:B------:R0:W-:Y:S04]  /*6e720*/  STL [R1+0x2a98], R8 ;  /* 0x002a980801007387 */ /* 0x0001e80000100800 */
[----:B0-----:R-:W2:Y:S04]  /*6e730*/  LDL.LU R8, [R1+0x2950] ;  /* 0x0029500001087983 */ /* 0x001ea80000300800 */
[----:B------:R0:W-:Y:S04]  /*6e740*/  STL [R1+0x2a94], R9 ;  /* 0x002a940901007387 */ /* 0x0001e80000100800 */
[----:B0-----:R-:W2:Y:S04]  /*6e750*/  LDL.LU R9, [R1+0x78c] ;  /* 0x00078c0001097983 */ /* 0x001ea80000300800 */
[----:B------:R-:W3:Y:S04]  /*6e760*/  LDL.LU R34, [R1+0x75c] ;  /* 0x00075c0001227983 */ /* 0x000ee80000300800 */
[----:B------:R-:W3:Y:S04]  /*6e770*/  LDL.LU R35, [R1+0x72c] ;  /* 0x00072c0001237983 */ /* 0x000ee80000300800 */
[----:B------:R0:W-:Y:S04]  /*6e780*/  STL [R1+0x2a90], R11 ;  /* 0x002a900b01007387 */ /* 0x0001e80000100800 */
[----:B0-----:R-:W3:Y:S01]  /*6e790*/  LDL.LU R11, [R1+0x77c] ;  /* 0x00077c00010b7983 */ /* 0x001ee20000300800 */
[----:B------:R-:W-:-:S02]  /*6e7a0*/  ISETP.LT.AND P3, PT, R29, c[0x0][0x178], !P1 ;  /* 0x00005e001d007a0c */ /* 0x000fc40004f61270 */
[----:B------:R-:W-:-:S11]  /*6e7b0*/  ISETP.LT.AND P5, PT, R59, c[0x0][0x178], !P1 ;  /* 0x00005e003b007a0c */ /* 0x000fd60004fa1270 */
[----:B--2---:R-:W-:Y:S04]  /*6e7c0*/  @P3 STG.E.U16 [R4.64], R9 ;  /* 0x0000000904003986 */ /* 0x004fe8000c101506 */
[----:B---3--:R0:W-:Y:S04]  /*6e7d0*/  @P5 STG.E.U16 [R2.64], R11 ;  /* 0x0000000b02005986 */ /* 0x0081e8000c101506 */
[----:B0-----:R-:W2:Y:S01]  /*6e7e0*/  LDL R3, [R1+0x2820] ;  /* 0x0028200001037983 */ /* 0x001ea20000100800 */
[----:B------:R-:W-:Y:S02]  /*6e7f0*/  ISETP.LT.AND P2, PT, R61, c[0x0][0x178], !P1 ;  /* 0x00005e003d007a0c */ /* 0x000fe40004f41270 */
[----:B------:R-:W-:Y:S01]  /*6e800*/  ISETP.LT.AND P6, PT, R60, c[0x0][0x178], !P1 ;  /* 0x00005e003c007a0c */ /* 0x000fe20004fc1270 */
[----:B------:R-:W-:Y:S01]  /*6e810*/  IMAD.WIDE R28, R6, 0x2, R12 ;  /* 0x00000002061c7825 */ /* 0x000fe200078e020c */
[----:B------:R-:W-:-:S03]  /*6e820*/  ISETP.LT.AND P0, PT, R39, c[0x0][0x178], !P1 ;  /* 0x00005e0027007a0c */ /* 0x000fc60004f01270 */
[----:B------:R-:W-:-:S06]  /*6e830*/  IMAD.WIDE R4, R6, 0x2, R14 ;  /* 0x0000000206047825 */ /* 0x000fcc00078e020e */
[----:B------:R0:W-:Y:S04]  /*6e840*/  @P2 STG.E.U16 [R28.64], R7 ;  /* 0x000000071c002986 */ /* 0x0001e8000c101506 */
[----:B------:R-:W-:Y:S04]  /*6e850*/  @P6 STG.E.U16 [R4.64], R34 ;  /* 0x0000002204006986 */ /* 0x000fe8000c101506 */
[----:B0-----:R-:W3:Y:S04]  /*6e860*/  LDL R28, [R1+0x2214] ;  /* 0x00221400011c7983 */ /* 0x001ee80000100800 */
[----:B------:R-:W4:Y:S01]  /*6e870*/  LDL R29, [R1+0x18bc] ;  /* 0x0018bc00011d7983 */ /* 0x000f220000100800 */
[----:B--2---:R-:W-:Y:S01]  /*6e880*/  ISETP.LT.AND P3, PT, R3, c[0x0][0x178], !P1 ;  /* 0x00005e0003007a0c */ /* 0x004fe20004f61270 */
[----:B------:R-:W-:-:S05]  /*6e890*/  IMAD.WIDE R2, R6, 0x2, R16 ;  /* 0x0000000206027825 */ /* 0x000fca00078e0210 */
[----:B------:R0:W-:Y:S04]  /*6e8a0*/  @P0 STG.E.U16 [R2.64], R35 ;  /* 0x0000002302000986 */ /* 0x0001e8000c101506 */
[----:B0-----:R-:W2:Y:S01]  /*6e8b0*/  LDL.LU R3, [R1+0x2a88] ;  /* 0x002a880001037983 */ /* 0x001ea20000300800 */
[----:B------:R-:W-:Y:S01]  /*6e8c0*/  ISETP.LT.AND P4, PT, R8, c[0x0][0x178], !P1 ;  /* 0x00005e0008007a0c */ /* 0x000fe20004f81270 */
[----:B------:R-:W-:Y:S01]  /*6e8d0*/  IMAD.WIDE R4, R6, 0x2, R18 ;  /* 0x0000000206047825 */ /* 0x000fe200078e0212 */
[----:B------:R-:W-:Y:S02]  /*6e8e0*/  ISETP.LT.AND P6, PT, R31, c[0x0][0x178], !P1 ;  /* 0x00005e001f007a0c */ /* 0x000fe40004fc1270 */
[----:B---3--:R-:W-:Y:S02]  /*6e8f0*/  ISETP.LT.AND P2, PT, R28, c[0x0][0x178], !P1 ;  /* 0x00005e001c007a0c */ /* 0x008fe40004f41270 */
[----:B----4-:R-:W-:Y:S01]  /*6e900*/  ISETP.LT.AND P5, PT, R29, c[0x0][0x178], !P1 ;  /* 0x00005e001d007a0c */ /* 0x010fe20004fa1270 */
[----:B------:R-:W-:-:S06]  /*6e910*/  IMAD.WIDE R28, R6, 0x2, R20 ;  /* 0x00000002061c7825 */ /* 0x000fcc00078e0214 */
[----:B------:R0:W-:Y:S01]  /*6e920*/  @P4 STG.E.U16 [R4.64], R32 ;  /* 0x0000002004004986 */ /* 0x0001e2000c101506 */
[----:B------:R-:W-:-:S03]  /*6e930*/  ISETP.LT.AND P4, PT, R30, c[0x0][0x178], !P1 ;  /* 0x00005e001e007a0c */ /* 0x000fc60004f81270 */
[----:B------:R1:W-:Y:S01]  /*6e940*/  @P3 STG.E.U16 [R28.64], R37 ;  /* 0x000000251c003986 */ /* 0x0003e2000c101506 */
[----:B------:R-:W-:Y:S01]  /*6e950*/  ISETP.LT.AND P3, PT, R36, c[0x0][0x178], !P1 ;  /* 0x00005e0024007a0c */ /* 0x000fe20004f61270 */
[----:B0-----:R-:W-:-:S04]  /*6e960*/  IMAD.WIDE R4, R6, 0x2, R26 ;  /* 0x0000000206047825 */ /* 0x001fc800078e021a */
[----:B-1----:R-:W-:Y:S01]  /*6e970*/  IMAD.WIDE R28, R6, 0x2, R24 ;  /* 0x00000002061c7825 */ /* 0x002fe200078e0218 */
[----:B--2---:R-:W-:-:S03]  /*6e980*/  ISETP.GE.AND P0, PT, R3, c[0x0][0x17c], PT ;  /* 0x00005f0003007a0c */ /* 0x004fc60003f06270 */
[----:B------:R-:W-:-:S05]  /*6e990*/  IMAD.WIDE R2, R6, 0x2, R22 ;  /* 0x0000000206027825 */ /* 0x000fca00078e0216 */
[----:B------:R0:W-:Y:S04]  /*6e9a0*/  @P2 STG.E.U16 [R2.64], R33 ;  /* 0x0000002102002986 */ /* 0x0001e8000c101506 */
[----:B------:R1:W-:Y:S04]  /*6e9b0*/  @P5 STG.E.U16 [R28.64], R38 ;  /* 0x000000261c005986 */ /* 0x0003e8000c101506 */
[----:B------:R2:W-:Y:S01]  /*6e9c0*/  @P6 STG.E.U16 [R4.64], R56 ;  /* 0x0000003804006986 */ /* 0x0005e2000c101506 */
[----:B0-----:R-:W-:-:S03]  /*6e9d0*/  IMAD.WIDE R2, R6, 0x2, R40 ;  /* 0x0000000206027825 */ /* 0x001fc600078e0228 */
[----:B-1----:R-:W3:Y:S04]  /*6e9e0*/  LDL.LU R28, [R1+0x2214] ;  /* 0x00221400011c7983 */ /* 0x002ee80000300800 */
[----:B------:R0:W-:Y:S04]  /*6e9f0*/  @P4 STG.E.U16 [R2.64], R57 ;  /* 0x0000003902004986 */ /* 0x0001e8000c101506 */
[----:B------:R-:W4:Y:S04]  /*6ea00*/  LDL.LU R29, [R1+0x18bc] ;  /* 0x0018bc00011d7983 */ /* 0x000f280000300800 */
[----:B--2---:R-:W2:Y:S01]  /*6ea10*/  LDL.LU R5, [R1+0x17b4] ;  /* 0x0017b40001057983 */ /* 0x004ea20000300800 */
[----:B0-----:R-:W-:-:S05]  /*6ea20*/  IMAD.WIDE R2, R6, 0x2, R42 ;  /* 0x0000000206027825 */ /* 0x001fca00078e022a */
[----:B------:R0:W-:Y:S01]  /*6ea30*/  @P3 STG.E.U16 [R2.64], R58 ;  /* 0x0000003a02003986 */ /* 0x0001e2000c101506 */
[----:B------:R-:W-:-:S03]  /*6ea40*/  ISETP.LT.AND P3, PT, R59, c[0x0][0x178], !P0 ;  /* 0x00005e003b007a0c */ /* 0x000fc60004761270 */
[----:B------:R-:W3:Y:S01]  /*6ea50*/  LDL.LU R59, [R1+0x2aa8] ;  /* 0x002aa800013b7983 */ /* 0x000ee20000300800 */
[----:B------:R-:W-:Y:S02]  /*6ea60*/  ISETP.LT.AND P2, PT, R52, c[0x0][0x178], !P1 ;  /* 0x00005e0034007a0c */ /* 0x000fe40004f41270 */
[----:B--2---:R-:W-:Y:S01]  /*6ea70*/  ISETP.LT.AND P6, PT, R5, c[0x0][0x178], !P0 ;  /* 0x00005e0005007a0c */ /* 0x004fe200047c1270 */
[----:B------:R-:W-:-:S10]  /*6ea80*/  IMAD.WIDE R4, R6, 0x2, R44 ;  /* 0x0000000206047825 */ /* 0x000fd400078e022c */
[----:B---3--:R1:W-:Y:S01]  /*6ea90*/  @P2 STG.E.U16 [R4.64], R59 ;  /* 0x0000003b04002986 */ /* 0x0083e2000c101506 */
[----:B------:R-:W-:-:S03]  /*6eaa0*/  ISETP.LT.AND P2, PT, R61, c[0x0][0x178], !P0 ;  /* 0x00005e003d007a0c */ /* 0x000fc60004741270 */
[----:B------:R-:W2:Y:S01]  /*6eab0*/  LDL.LU R61, [R1+0x2aa4] ;  /* 0x002aa400013d7983 */ /* 0x000ea20000300800 */
[----:B------:R-:W-:Y:S01]  /*6eac0*/  ISETP.LT.AND P5, PT, R53, c[0x0][0x178], !P1 ;  /* 0x00005e0035007a0c */ /* 0x000fe20004fa1270 */
[----:B0-----:R-:W-:Y:S01]  /*6ead0*/  IMAD.WIDE R2, R6, 0x2, R46 ;  /* 0x0000000206027825 */ /* 0x001fe200078e022e */
[----:B------:R-:W-:-:S11]  /*6eae0*/  ISETP.LT.AND P4, PT, R54, c[0x0][0x178], !P1 ;  /* 0x00005e0036007a0c */ /* 0x000fd60004f81270 */
[----:B--2---:R-:W-:Y:S01]  /*6eaf0*/  @P5 STG.E.U16 [R2.64], R61 ;  /* 0x0000003d02005986 */ /* 0x004fe2000c101506 */
[----:B------:R-:W-:-:S03]  /*6eb00*/  ISETP.LT.AND P5, PT, R60, c[0x0][0x178], !P0 ;  /* 0x00005e003c007a0c */ /* 0x000fc600047a1270 */
[----:B------:R-:W2:Y:S01]  /*6eb10*/  LDL.LU R60, [R1+0x2aa0] ;  /* 0x002aa000013c7983 */ /* 0x000ea20000300800 */
[----:B-1----:R-:W-:Y:S01]  /*6eb20*/  IMAD.WIDE R4, R6, 0x2, R48 ;  /* 0x0000000206047825 */ /* 0x002fe200078e0230 */
[----:B------:R-:W-:-:S04]  /*6eb30*/  ISETP.LT.AND P1, PT, R55, c[0x0][0x178], !P1 ;  /* 0x00005e0037007a0c */ /* 0x000fc80004f21270 */
[----:B--2---:R0:W-:Y:S01]  /*6eb40*/  @P4 STG.E.U16 [R4.64], R60 ;  /* 0x0000003c04004986 */ /* 0x0041e2000c101506 */
[----:B------:R-:W-:-:S03]  /*6eb50*/  ISETP.LT.AND P4, PT, R39, c[0x0][0x178], !P0 ;  /* 0x00005e0027007a0c */ /* 0x000fc60004781270 */
[----:B0-----:R-:W2:Y:S04]  /*6eb60*/  LDL.LU R4, [R1+0x2820] ;  /* 0x0028200001047983 */ /* 0x001ea80000300800 */
[----:B------:R-:W3:Y:S01]  /*6eb70*/  LDL.LU R39, [R1+0x2a9c] ;  /* 0x002a9c0001277983 */ /* 0x000ee20000300800 */
[----:B------:R-:W-:Y:S01]  /*6eb80*/  IMAD.WIDE R2, R6, 0x2, R50 ;  /* 0x0000000206027825 */ /* 0x000fe200078e0232 */
[----:B------:R-:W-:Y:S02]  /*6eb90*/  PRMT R0, R9, 0x7632, R0 ;  /* 0x0000763209007816 */ /* 0x000fe40000000000 */
[----:B------:R-:W-:Y:S02]  /*6eba0*/  PRMT R5, R11, 0x7632, R5 ;  /* 0x000076320b057816 */ /* 0x000fe40000000005 */
[----:B---3--:R0:W-:Y:S01]  /*6ebb0*/  @P1 STG.E.U16 [R2.64], R39 ;  /* 0x0000002702001986 */ /* 0x0081e2000c101506 */
[----:B------:R-:W-:-:S03]  /*6ebc0*/  ISETP.LT.AND P1, PT, R8, c[0x0][0x178], !P0 ;  /* 0x00005e0008007a0c */ /* 0x000fc60004721270 */
[----:B------:R-:W3:Y:S04]  /*6ebd0*/  LDL.LU R8, [R1+0x2a98] ;  /* 0x002a980001087983 */ /* 0x000ee80000300800 */
[----:B------:R-:W3:Y:S04]  /*6ebe0*/  LDL.LU R9, [R1+0x2a94] ;  /* 0x002a940001097983 */ /* 0x000ee80000300800 */
[----:B------:R-:W2:Y:S01]  /*6ebf0*/  LDL.LU R11, [R1+0x2a90] ;  /* 0x002a9000010b7983 */ /* 0x000ea20000300800 */
[----:B0-----:R-:W-:-:S03]  /*6ec00*/  PRMT R3, R7, 0x7632, R3 ;  /* 0x0000763207037816 */ /* 0x001fc60000000003 */
[----:B------:R-:W4:Y:S01]  /*6ec10*/  LDL.LU R7, [R1+0x2a8c] ;  /* 0x002a8c0001077983 */ /* 0x000f220000300800 */
[----:B------:R-:W-:-:S05]  /*6ec20*/  IADD3 R6, R6, c[0x0][0x198], RZ ;  /* 0x0000660006067a10 */ /* 0x000fca0007ffe0ff */
[----:B------:R-:W-:Y:S01]  /*6ec30*/  IMAD.WIDE R12, R6, 0x2, R12 ;  /* 0x00000002060c7825 */ /* 0x000fe200078e020c */
[----:B------:R-:W-:-:S03]  /*6ec40*/  PRMT R2, R35, 0x7632, R2 ;  /* 0x0000763223027816 */ /* 0x000fc60000000002 */
[----:B------:R-:W-:-:S04]  /*6ec50*/  IMAD.WIDE R14, R6, 0x2, R14 ;  /* 0x00000002060e7825 */ /* 0x000fc800078e020e */
        /* <DEDUP_REMOVED lines=11> */
[----:B---3--:R-:W-:-:S04]  /*6ed10*/  IMAD.WIDE R8, R6, 0x2, R8 ;  /* 0x0000000206087825 */ /* 0x008fc800078e0208 */
[----:B--2---:R-:W-:Y:S01]  /*6ed20*/  IMAD.WIDE R10, R6, 0x2, R10 ;  /* 0x00000002060a7825 */ /* 0x004fe200078e020a */
[----:B------:R0:W-:Y:S01]  /*6ed30*/  @P6 STG.E.U16 [R8.64], R0 ;  /* 0x0000000008006986 */ /* 0x0001e2000c101506 */
[----:B------:R-:W-:-:S03]  /*6ed40*/  ISETP.LT.AND P6, PT, R4, c[0x0][0x178], !P0 ;  /* 0x00005e0004007a0c */ /* 0x000fc600047c1270 */
[----:B------:R1:W-:Y:S01]  /*6ed50*/  @P3 STG.E.U16 [R10.64], R5 ;  /* 0x000000050a003986 */ /* 0x0003e2000c101506 */
[----:B------:R-:W-:-:S03]  /*6ed60*/  ISETP.LT.AND P3, PT, R28, c[0x0][0x178], !P0 ;  /* 0x00005e001c007a0c */ /* 0x000fc60004761270 */
[----:B------:R2:W-:Y:S01]  /*6ed70*/  @P2 STG.E.U16 [R12.64], R3 ;  /* 0x000000030c002986 */ /* 0x0005e2000c101506 */
[----:B----4-:R-:W-:Y:S02]  /*6ed80*/  ISETP.LT.AND P2, PT, R29, c[0x0][0x178], !P0 ;  /* 0x00005e001d007a0c */ /* 0x010fe40004741270 */
[----:B------:R-:W-:Y:S02]  /*6ed90*/  PRMT R7, R34, 0x7632, R7 ;  /* 0x0000763222077816 */ /* 0x000fe40000000007 */
[----:B0-----:R-:W-:Y:S02]  /*6eda0*/  PRMT R9, R32, 0x7632, R9 ;  /* 0x0000763220097816 */ /* 0x001fe40000000009 */
[----:B-1----:R-:W-:Y:S01]  /*6edb0*/  PRMT R10, R37, 0x7632, R10 ;  /* 0x00007632250a7816 */ /* 0x002fe2000000000a */
[----:B------:R-:W-:Y:S01]  /*6edc0*/  @P5 STG.E.U16 [R14.64], R7 ;  /* 0x000000070e005986 */ /* 0x000fe2000c101506 */
[----:B------:R-:W-:Y:S02]  /*6edd0*/  PRMT R11, R33, 0x7632, R11 ;  /* 0x00007632210b7816 */ /* 0x000fe4000000000b */
[----:B--2---:R-:W-:Y:S01]  /*6ede0*/  PRMT R12, R38, 0x7632, R12 ;  /* 0x00007632260c7816 */ /* 0x004fe2000000000c */
[----:B------:R-:W-:Y:S01]  /*6edf0*/  @P4 STG.E.U16 [R16.64], R2 ;  /* 0x0000000210004986 */ /* 0x000fe2000c101506 */
[----:B------:R-:W-:-:S02]  /*6ee00*/  ISETP.LT.AND P5, PT, R31, c[0x0][0x178], !P0 ;  /* 0x00005e001f007a0c */ /* 0x000fc400047a1270 */
[----:B------:R-:W-:Y:S01]  /*6ee10*/  ISETP.LT.AND P4, PT, R30, c[0x0][0x178], !P0 ;  /* 0x00005e001e007a0c */ /* 0x000fe20004781270 */
[----:B------:R-:W-:Y:S01]  /*6ee20*/  @P1 STG.E.U16 [R18.64], R9 ;  /* 0x0000000912001986 */ /* 0x000fe2000c101506 */
[----:B------:R-:W-:-:S03]  /*6ee30*/  ISETP.LT.AND P1, PT, R36, c[0x0][0x178], !P0 ;  /* 0x00005e0024007a0c */ /* 0x000fc60004721270 */
[----:B------:R0:W-:Y:S01]  /*6ee40*/  @P6 STG.E.U16 [R20.64], R10 ;  /* 0x0000000a14006986 */ /* 0x0001e2000c101506 */
[----:B------:R-:W-:-:S03]  /*6ee50*/  ISETP.LT.AND P6, PT, R52, c[0x0][0x178], !P0 ;  /* 0x00005e0034007a0c */ /* 0x000fc600047c1270 */
[----:B------:R1:W-:Y:S01]  /*6ee60*/  @P3 STG.E.U16 [R22.64], R11 ;  /* 0x0000000b16003986 */ /* 0x0003e2000c101506 */
[----:B------:R-:W-:-:S03]  /*6ee70*/  ISETP.LT.AND P3, PT, R53, c[0x0][0x178], !P0 ;  /* 0x00005e0035007a0c */ /* 0x000fc60004761270 */
[----:B------:R2:W-:Y:S01]  /*6ee80*/  @P2 STG.E.U16 [R24.64], R12 ;  /* 0x0000000c18002986 */ /* 0x0005e2000c101506 */
[----:B------:R-:W-:Y:S02]  /*6ee90*/  ISETP.LT.AND P2, PT, R54, c[0x0][0x178], !P0 ;  /* 0x00005e0036007a0c */ /* 0x000fe40004741270 */
[----:B------:R-:W-:Y:S02]  /*6eea0*/  ISETP.LT.AND P0, PT, R55, c[0x0][0x178], !P0 ;  /* 0x00005e0037007a0c */ /* 0x000fe40004701270 */
[----:B------:R-:W-:Y:S02]  /*6eeb0*/  PRMT R13, R56, 0x7632, R13 ;  /* 0x00007632380d7816 */ /* 0x000fe4000000000d */
[----:B0-----:R-:W-:Y:S02]  /*6eec0*/  PRMT R20, R57, 0x7632, R20 ;  /* 0x0000763239147816 */ /* 0x001fe40000000014 */
[----:B------:R-:W-:Y:S02]  /*6eed0*/  PRMT R21, R58, 0x7632, R21 ;  /* 0x000076323a157816 */ /* 0x000fe40000000015 */
[----:B-1----:R-:W-:Y:S01]  /*6eee0*/  PRMT R22, R59, 0x7632, R22 ;  /* 0x000076323b167816 */ /* 0x002fe20000000016 */
[----:B------:R0:W-:Y:S01]  /*6eef0*/  @P5 STG.E.U16 [R26.64], R13 ;  /* 0x0000000d1a005986 */ /* 0x0001e2000c101506 */
[----:B------:R-:W-:-:S02]  /*6ef00*/  PRMT R23, R61, 0x7632, R23 ;  /* 0x000076323d177816 */ /* 0x000fc40000000017 */
[----:B--2---:R-:W-:Y:S01]  /*6ef10*/  PRMT R24, R60, 0x7632, R24 ;  /* 0x000076323c187816 */ /* 0x004fe20000000018 */
[----:B------:R0:W-:Y:S04]  /*6ef20*/  @P4 STG.E.U16 [R40.64], R20 ;  /* 0x0000001428004986 */ /* 0x0001e8000c101506 */
[----:B------:R0:W-:Y:S04]  /*6ef30*/  @P1 STG.E.U16 [R42.64], R21 ;  /* 0x000000152a001986 */ /* 0x0001e8000c101506 */
[----:B------:R0:W-:Y:S04]  /*6ef40*/  @P6 STG.E.U16 [R44.64], R22 ;  /* 0x000000162c006986 */ /* 0x0001e8000c101506 */
[----:B------:R0:W-:Y:S01]  /*6ef50*/  @P3 STG.E.U16 [R46.64], R23 ;  /* 0x000000172e003986 */ /* 0x0001e2000c101506 */
[----:B------:R-:W-:-:S03]  /*6ef60*/  IMAD.WIDE R6, R6, 0x2, R50 ;  /* 0x0000000206067825 */ /* 0x000fc600078e0232 */
[----:B------:R0:W-:Y:S01]  /*6ef70*/  @P2 STG.E.U16 [R48.64], R24 ;  /* 0x0000001830002986 */ /* 0x0001e2000c101506 */
[----:B------:R-:W-:Y:S05]  /*6ef80*/  @!P0 EXIT ;  /* 0x000000000000894d */ /* 0x000fea0003800000 */
[----:B------:R-:W-:-:S05]  /*6ef90*/  PRMT R3, R39, 0x7632, R3 ;  /* 0x0000763227037816 */ /* 0x000fca0000000003 */
[----:B------:R-:W-:Y:S01]  /*6efa0*/  STG.E.U16 [R6.64], R3 ;  /* 0x0000000306007986 */ /* 0x000fe2000c101506 */
[----:B------:R-:W-:Y:S05]  /*6efb0*/  EXIT ;  /* 0x000000000000794d */ /* 0x000fea0003800000 */
.L_x_3:
[----:B------:R-:W-:-:S00]  /*6efc0*/  BRA `(.L_x_3) ;  /* 0xfffffff000007947 */ /* 0x000fc0000383ffff */
[----:B------:R-:W-:-:S00]  /*6efd0*/  NOP ;  /* 0x0000000000007918 */ /* 0x000fc00000000000 */
        /* <DEDUP_REMOVED lines=10> */
.L_x_4:


//--------------------- .nv.shared.matmul_kernel  --------------------------
	.section	.nv.shared.matmul_kernel,"aw",@nobits
	.sectionflags	@""
	.align	16
